def matmul_kernel(
    a_ptr,
    b_ptr,
    c_ptr,
    M,
    N,
    K,
    stride_am,
    stride_ak,
    stride_bk,
    stride_bn,
    stride_cm,
    stride_cn,
    BLOCK_M: tl.constexpr,
    BLOCK_N: tl.constexpr,
    BLOCK_K: tl.constexpr,
    GROUP_M: tl.constexpr,
):
    pid = tl.program_id(axis=0)
    num_pid_m = tl.cdiv(M, BLOCK_M)
    num_pid_n = tl.cdiv(N, BLOCK_N)
    num_pid_in_group = GROUP_M * num_pid_n
    group_id = pid // num_pid_in_group
    first_pid_m = group_id * GROUP_M
    group_size_m = min(num_pid_m - first_pid_m, GROUP_M)
    pid_m = first_pid_m + ((pid % num_pid_in_group) % group_size_m)
    pid_n = (pid % num_pid_in_group) // group_size_m

    offs_am = (pid_m * BLOCK_M + tl.arange(0, BLOCK_M)) % M
    offs_bn = (pid_n * BLOCK_N + tl.arange(0, BLOCK_N)) % N
    offs_k = tl.arange(0, BLOCK_K)
    a_ptrs = a_ptr + offs_am[:, None] * stride_am + offs_k[None, :] * stride_ak
    b_ptrs = b_ptr + offs_k[:, None] * stride_bk + offs_bn[None, :] * stride_bn

    acc = tl.zeros((BLOCK_M, BLOCK_N), dtype=tl.float32)
    for kk in range(0, tl.cdiv(K, BLOCK_K)):
        a = tl.load(a_ptrs, mask=offs_k[None, :] < K - kk * BLOCK_K, other=0.0)
        b = tl.load(b_ptrs, mask=offs_k[:, None] < K - kk * BLOCK_K, other=0.0)
        acc = tl.dot(a, b, acc)
        a_ptrs += BLOCK_K * stride_ak
        b_ptrs += BLOCK_K * stride_bk

    c = acc.to(c_ptr.dtype.element_ty)
    offs_cm = pid_m * BLOCK_M + tl.arange(0, BLOCK_M)
    offs_cn = pid_n * BLOCK_N + tl.arange(0, BLOCK_N)
    c_ptrs = c_ptr + offs_cm[:, None] * stride_cm + offs_cn[None, :] * stride_cn
    mask = (offs_cm[:, None] < M) & (offs_cn[None, :] < N)
    tl.store(c_ptrs, c, mask=mask)

# config = {"BLOCK_K": 32, "BLOCK_M": 128, "BLOCK_N": 512, "GROUP_M": 8, "arch": "sm_100", "dtype": "fp32", "num_ctas": 2, "num_stages": 3, "num_warps": 4}
# arch = sm_100


// ===== COMPILED SASS (sm_100a) =====

	.target	sm_100a

	.elftype	@"ET_EXEC"


//--------------------- .note.nv.tkinfo           --------------------------
	.section	.note.nv.tkinfo,"",@"SHT_NOTE"
	.sectionflags	@"SHF_NOTE_NV_TKINFO"
	.tkinfo
        /*0018*/ 	.word	0x00000081
        /*0030*/ 	.string	""
        /*0030*/ 	.string	"ptxas-blackwell"
        /*0030*/ 	.string	"Cuda compilation tools, release 12.9, V12.9.86"
        /*0030*/ 	.string	"Build cuda_12.9.r12.9/compiler.36037853_0"
        /*0030*/ 	.string	"-v  -suppress-debug-info  -lineinfo  -arch sm_100a "



//--------------------- .note.nv.cuver            --------------------------
	.section	.note.nv.cuver,"",@"SHT_NOTE"
	.sectionflags	@"SHF_NOTE_NV_CUVER"
        /*0018*/ 	.short	0x0001
        /*001a*/ 	.short	0x0064
        /*001c*/ 	.short	0x0001
        /*001e*/ 	.short	0x0000
        /*0020*/ 	.short	0x0001
        /*0022*/ 	.short	0x0000


//--------------------- .nv.info                  --------------------------
	.section	.nv.info,"",@"SHT_CUDA_INFO"
	.align	4


	//----- nvinfo : EIATTR_REGCOUNT
	.align		4
        /*0000*/ 	.byte	0x04, 0x2f
        /*0002*/ 	.short	(.L_4 - .L_3)
	.align		4
.L_3:
        /*0004*/ 	.word	index@(matmul_kernel)
        /*0008*/ 	.word	0x000000ff


	//----- nvinfo : EIATTR_FRAME_SIZE
	.align		4
.L_4:
        /*000c*/ 	.byte	0x04, 0x11
        /*000e*/ 	.short	(.L_6 - .L_5)
	.align		4
.L_5:
        /*0010*/ 	.word	index@($__internal_2_$__cuda_sm10x_tcgen05_guardrail_trap_unallocated_columns_being_dealloced)
        /*0014*/ 	.word	0x00000248


	//----- nvinfo : EIATTR_FRAME_SIZE
	.align		4
.L_6:
        /*0018*/ 	.byte	0x04, 0x11
        /*001a*/ 	.short	(.L_8 - .L_7)
	.align		4
.L_7:
        /*001c*/ 	.word	index@($__internal_1_$__cuda_sm10x_tcgen05_guardrail_trap_phase_invalid_during_alloc)
        /*0020*/ 	.word	0x00000248


	//----- nvinfo : EIATTR_FRAME_SIZE
	.align		4
.L_8:
        /*0024*/ 	.byte	0x04, 0x11
        /*0026*/ 	.short	(.L_10 - .L_9)
	.align		4
.L_9:
        /*0028*/ 	.word	index@($__internal_0_$__cuda_sm10x_tcgen05_guardrail_trap_col_being_dealloced_not_returned_by_alloc)
        /*002c*/ 	.word	0x00000248


	//----- nvinfo : EIATTR_FRAME_SIZE
	.align		4
.L_10:
        /*0030*/ 	.byte	0x04, 0x11
        /*0032*/ 	.short	(.L_12 - .L_11)
	.align		4
.L_11:
        /*0034*/ 	.word	index@(matmul_kernel)
        /*0038*/ 	.word	0x00000248


	//----- nvinfo : EIATTR_MIN_STACK_SIZE
	.align		4
.L_12:
        /*003c*/ 	.byte	0x04, 0x12
        /*003e*/ 	.short	(.L_14 - .L_13)
	.align		4
.L_13:
        /*0040*/ 	.word	index@(matmul_kernel)
        /*0044*/ 	.word	0x00000248
.L_14:


//--------------------- .nv.info.matmul_kernel    --------------------------
	.section	.nv.info.matmul_kernel,"",@"SHT_CUDA_INFO"
	.sectionflags	@""
	.align	4


	//----- nvinfo : EIATTR_CUDA_API_VERSION
	.align		4
        /*0000*/ 	.byte	0x04, 0x37
        /*0002*/ 	.short	(.L_16 - .L_15)
.L_15:
        /*0004*/ 	.word	0x00000081


	//----- nvinfo : EIATTR_KPARAM_INFO
	.align		4
.L_16:
        /*0008*/ 	.byte	0x04, 0x17
        /*000a*/ 	.short	(.L_18 - .L_17)
.L_17:
        /*000c*/ 	.word	0x00000000
        /*0010*/ 	.short	0x000d
        /*0012*/ 	.short	0x0048
        /*0014*/ 	.byte	0x00, 0xf4, 0x21, 0x00


	//----- nvinfo : EIATTR_KPARAM_INFO
	.align		4
.L_18:
        /*0018*/ 	.byte	0x04, 0x17
        /*001a*/ 	.short	(.L_20 - .L_19)
.L_19:
        /*001c*/ 	.word	0x00000000
        /*0020*/ 	.short	0x000c
        /*0022*/ 	.short	0x0040
        /*0024*/ 	.byte	0x00, 0xf4, 0x21, 0x00


	//----- nvinfo : EIATTR_KPARAM_INFO
	.align		4
.L_20:
        /*0028*/ 	.byte	0x04, 0x17
        /*002a*/ 	.short	(.L_22 - .L_21)
.L_21:
        /*002c*/ 	.word	0x00000000
        /*0030*/ 	.short	0x000b
        /*0032*/ 	.short	0x0038
        /*0034*/ 	.byte	0x00, 0xf0, 0x11, 0x00


	//----- nvinfo : EIATTR_KPARAM_INFO
	.align		4
.L_22:
        /*0038*/ 	.byte	0x04, 0x17
        /*003a*/ 	.short	(.L_24 - .L_23)
.L_23:
        /*003c*/ 	.word	0x00000000
        /*0040*/ 	.short	0x000a
        /*0042*/ 	.short	0x0034
        /*0044*/ 	.byte	0x00, 0xf0, 0x11, 0x00


	//----- nvinfo : EIATTR_KPARAM_INFO
	.align		4
.L_24:
        /*0048*/ 	.byte	0x04, 0x17
        /*004a*/ 	.short	(.L_26 - .L_25)
.L_25:
        /*004c*/ 	.word	0x00000000
        /*0050*/ 	.short	0x0009
        /*0052*/ 	.short	0x0030
        /*0054*/ 	.byte	0x00, 0xf0, 0x11, 0x00


	//----- nvinfo : EIATTR_KPARAM_INFO
	.align		4
.L_26:
        /*0058*/ 	.byte	0x04, 0x17
        /*005a*/ 	.short	(.L_28 - .L_27)
.L_27:
        /*005c*/ 	.word	0x00000000
        /*0060*/ 	.short	0x0008
        /*0062*/ 	.short	0x002c
        /*0064*/ 	.byte	0x00, 0xf0, 0x11, 0x00


	//----- nvinfo : EIATTR_KPARAM_INFO
	.align		4
.L_28:
        /*0068*/ 	.byte	0x04, 0x17
        /*006a*/ 	.short	(.L_30 - .L_29)
.L_29:
        /*006c*/ 	.word	0x00000000
        /*0070*/ 	.short	0x0007
        /*0072*/ 	.short	0x0028
        /*0074*/ 	.byte	0x00, 0xf0, 0x11, 0x00


	//----- nvinfo : EIATTR_KPARAM_INFO
	.align		4
.L_30:
        /*0078*/ 	.byte	0x04, 0x17
        /*007a*/ 	.short	(.L_32 - .L_31)
.L_31:
        /*007c*/ 	.word	0x00000000
        /*0080*/ 	.short	0x0006
        /*0082*/ 	.short	0x0024
        /*0084*/ 	.byte	0x00, 0xf0, 0x11, 0x00


	//----- nvinfo : EIATTR_KPARAM_INFO
	.align		4
.L_32:
        /*0088*/ 	.byte	0x04, 0x17
        /*008a*/ 	.short	(.L_34 - .L_33)
.L_33:
        /*008c*/ 	.word	0x00000000
        /*0090*/ 	.short	0x0005
        /*0092*/ 	.short	0x0020
        /*0094*/ 	.byte	0x00, 0xf0, 0x11, 0x00


	//----- nvinfo : EIATTR_KPARAM_INFO
	.align		4
.L_34:
        /*0098*/ 	.byte	0x04, 0x17
        /*009a*/ 	.short	(.L_36 - .L_35)
.L_35:
        /*009c*/ 	.word	0x00000000
        /*00a0*/ 	.short	0x0004
        /*00a2*/ 	.short	0x001c
        /*00a4*/ 	.byte	0x00, 0xf0, 0x11, 0x00


	//----- nvinfo : EIATTR_KPARAM_INFO
	.align		4
.L_36:
        /*00a8*/ 	.byte	0x04, 0x17
        /*00aa*/ 	.short	(.L_38 - .L_37)
.L_37:
        /*00ac*/ 	.word	0x00000000
        /*00b0*/ 	.short	0x0003
        /*00b2*/ 	.short	0x0018
        /*00b4*/ 	.byte	0x00, 0xf0, 0x11, 0x00


	//----- nvinfo : EIATTR_KPARAM_INFO
	.align		4
.L_38:
        /*00b8*/ 	.byte	0x04, 0x17
        /*00ba*/ 	.short	(.L_40 - .L_39)
.L_39:
        /*00bc*/ 	.word	0x00000000
        /*00c0*/ 	.short	0x0002
        /*00c2*/ 	.short	0x0010
        /*00c4*/ 	.byte	0x00, 0xf4, 0x21, 0x00


	//----- nvinfo : EIATTR_KPARAM_INFO
	.align		4
.L_40:
        /*00c8*/ 	.byte	0x04, 0x17
        /*00ca*/ 	.short	(.L_42 - .L_41)
.L_41:
        /*00cc*/ 	.word	0x00000000
        /*00d0*/ 	.short	0x0001
        /*00d2*/ 	.short	0x0008
        /*00d4*/ 	.byte	0x00, 0xf4, 0x21, 0x00


	//----- nvinfo : EIATTR_KPARAM_INFO
	.align		4
.L_42:
        /*00d8*/ 	.byte	0x04, 0x17
        /*00da*/ 	.short	(.L_44 - .L_43)
.L_43:
        /*00dc*/ 	.word	0x00000000
        /*00e0*/ 	.short	0x0000
        /*00e2*/ 	.short	0x0000
        /*00e4*/ 	.byte	0x00, 0xf4, 0x21, 0x00


	//----- nvinfo : EIATTR_EXPLICIT_CLUSTER
	.align		4
.L_44:
        /*00e8*/ 	.byte	0x01, 0x3e
	.zero		2


	//----- nvinfo : EIATTR_CTA_PER_CLUSTER
	.align		4
        /*00ec*/ 	.byte	0x04, 0x3d
        /*00ee*/ 	.short	(.L_46 - .L_45)
.L_45:
        /*00f0*/ 	.word	0x00000002
        /*00f4*/ 	.word	0x00000001
        /*00f8*/ 	.word	0x00000001


	//----- nvinfo : EIATTR_AT_ENTRY_FRAGMENTS
	.align		4
.L_46:
        /*00fc*/ 	.byte	0x04, 0x4f
        /*00fe*/ 	.short	(.L_48 - .L_47)


	//   ....[0]....
.L_47:
        /*0100*/ 	.word	0x00000004


	//----- nvinfo : EIATTR_RESERVED_SMEM_USED
	.align		4
.L_48:
        /*0104*/ 	.byte	0x01, 0x41
	.zero		2


	//----- nvinfo : EIATTR_SPARSE_MMA_MASK
	.align		4
        /*0108*/ 	.byte	0x03, 0x50
        /*010a*/ 	.short	0x0000


	//----- nvinfo : EIATTR_TCGEN05_1CTA_USED
	.align		4
        /*010c*/ 	.byte	0x01, 0x51
	.zero		2


	//----- nvinfo : EIATTR_MAXREG_COUNT
	.align		4
        /*0110*/ 	.byte	0x03, 0x1b
        /*0112*/ 	.short	0x00ff


	//----- nvinfo : EIATTR_NUM_BARRIERS
	.align		4
        /*0114*/ 	.byte	0x02, 0x4c
        /*0116*/ 	.byte	0x01
	.zero		1


	//----- nvinfo : EIATTR_ANNOTATIONS
	.align		4
        /*0118*/ 	.byte	0x04, 0x55
        /*011a*/ 	.short	(.L_50 - .L_49)


	//   ....[0]....
.L_49:
        /*011c*/ 	.word	0x00000001
        /*0120*/ 	.byte	0xb0, 0x09, 0x00, 0x00, 0x01, 0x00, 0x00, 0x00, 0xe0, 0x09, 0x00, 0x00, 0x01, 0x00, 0x00, 0x00
        /* <DEDUP_REMOVED lines=167> */
        /*0ba0*/ 	.byte	0x20, 0xf6, 0x00, 0x00, 0x01, 0x00, 0x00, 0x00, 0x30, 0xf6, 0x00, 0x00


	//----- nvinfo : EIATTR_INT_WARP_WIDE_INSTR_OFFSETS
	.align		4
.L_50:
        /*0bac*/ 	.byte	0x04, 0x31
        /*0bae*/ 	.short	(.L_52 - .L_51)


	//   ....[0]....
.L_51:
        /*0bb0*/ 	.word	0x000055d0


	//   ....[1]....
        /*0bb4*/ 	.word	0x000055f0


	//   ....[2]....
        /*0bb8*/ 	.word	0x00005670


	//   ....[3]....
        /*0bbc*/ 	.word	0x00014f80


	//   ....[4]....
        /*0bc0*/ 	.word	0x00014fd0


	//----- nvinfo : EIATTR_COOP_GROUP_MASK_REGIDS
	.align		4
.L_52:
        /*0bc4*/ 	.byte	0x04, 0x29
        /*0bc6*/ 	.short	(.L_54 - .L_53)


	//   ....[0]....
.L_53:
        /*0bc8*/ 	.word	0xffffffff


	//   ....[1]....
        /*0bcc*/ 	.word	0xffffffff


	//   ....[2]....
        /*0bd0*/ 	.word	0xffffffff


	//   ....[3]....
        /*0bd4*/ 	.word	0xffffffff


	//----- nvinfo : EIATTR_COOP_GROUP_INSTR_OFFSETS
	.align		4
.L_54:
        /*0bd8*/ 	.byte	0x04, 0x28
        /*0bda*/ 	.short	(.L_56 - .L_55)


	//   ....[0]....
.L_55:
        /*0bdc*/ 	.word	0x00000070


	//   ....[1]....
        /*0be0*/ 	.word	0x00000330


	//   ....[2]....
        /*0be4*/ 	.word	0x00014e10


	//   ....[3]....
        /*0be8*/ 	.word	0x00015080


	//----- nvinfo : EIATTR_VRC_CTA_INIT_COUNT
	.align		4
.L_56:
        /*0bec*/ 	.byte	0x02, 0x4a
        /*0bee*/ 	.byte	0x80
	.zero		1


	//----- nvinfo : EIATTR_MBARRIER_INSTR_OFFSETS
	.align		4
        /*0bf0*/ 	.byte	0x04, 0x39
        /*0bf2*/ 	.short	(.L_58 - .L_57)


	//   ....[0]....
.L_57:
        /*0bf4*/ 	.word	0x000056e0
        /*0bf8*/ 	.word	0x000000ff
        /*0bfc*/ 	.word	0x00000000
        /*0c00*/ 	.short	0x0100
        /*0c02*/ 	.byte	0x0c
	.zero		1


	//   ....[1]....
        /*0c04*/ 	.word	0x00005790
        /*0c08*/ 	.word	0x000000ff
        /*0c0c*/ 	.word	0x00020008
        /*0c10*/ 	.short	0x0100
        /*0c12*/ 	.byte	0x0a
	.zero		1


	//   ....[2]....
        /*0c14*/ 	.word	0x0000afa0
        /*0c18*/ 	.word	0x000000ff
        /*0c1c*/ 	.word	0x00000000
        /*0c20*/ 	.short	0x010a
        /*0c22*/ 	.byte	0x0c
	.zero		1


	//   ....[3]....
        /*0c24*/ 	.word	0x0000d220
        /*0c28*/ 	.word	0x000000ff
        /*0c2c*/ 	.word	0x00000000
        /*0c30*/ 	.short	0x010a
        /*0c32*/ 	.byte	0x0c
	.zero		1


	//   ....[4]....
        /*0c34*/ 	.word	0x0000d390
        /*0c38*/ 	.word	0x000000ff
        /*0c3c*/ 	.word	0x00020000
        /*0c40*/ 	.short	0x0108
        /*0c42*/ 	.byte	0x0a
	.zero		1


	//   ....[5]....
        /*0c44*/ 	.word	0x0000d430
        /*0c48*/ 	.word	0x000000ff
        /*0c4c*/ 	.word	0x00020008
        /*0c50*/ 	.short	0x0108
        /*0c52*/ 	.byte	0x0a
	.zero		1


	//   ....[6]....
        /*0c54*/ 	.word	0x000150a0
        /*0c58*/ 	.word	0x000000ff
        /*0c5c*/ 	.word	0x00000000
        /*0c60*/ 	.short	0x010a
        /*0c62*/ 	.byte	0x0c
	.zero		1


	//   ....[7]....
        /*0c64*/ 	.word	0x000150d0
        /*0c68*/ 	.word	0x000000ff
        /*0c6c*/ 	.word	0x00000000
        /*0c70*/ 	.short	0x010a
        /*0c72*/ 	.byte	0x0c
	.zero		1


	//----- nvinfo : EIATTR_NUM_MBARRIERS
	.align		4
.L_58:
        /*0c74*/ 	.byte	0x03, 0x38
        /*0c76*/ 	.short	0x0002


	//----- nvinfo : EIATTR_EXIT_INSTR_OFFSETS
	.align		4
        /*0c78*/ 	.byte	0x04, 0x1c
        /*0c7a*/ 	.short	(.L_60 - .L_59)


	//   ....[0]....
.L_59:
        /*0c7c*/ 	.word	0x00015090


	//----- nvinfo : EIATTR_REQNTID
	.align		4
.L_60:
        /*0c80*/ 	.byte	0x04, 0x10
        /*0c82*/ 	.short	(.L_62 - .L_61)
.L_61:
        /*0c84*/ 	.word	0x00000080
        /*0c88*/ 	.word	0x00000001
        /*0c8c*/ 	.word	0x00000001


	//----- nvinfo : EIATTR_CRS_STACK_SIZE
	.align		4
.L_62:
        /*0c90*/ 	.byte	0x04, 0x1e
        /*0c92*/ 	.short	(.L_64 - .L_63)
.L_63:
        /*0c94*/ 	.word	0x00000000


	//----- nvinfo : EIATTR_CBANK_PARAM_SIZE
	.align		4
.L_64:
        /*0c98*/ 	.byte	0x03, 0x19
        /*0c9a*/ 	.short	0x0050


	//----- nvinfo : EIATTR_PARAM_CBANK
	.align		4
        /*0c9c*/ 	.byte	0x04, 0x0a
        /*0c9e*/ 	.short	(.L_66 - .L_65)
	.align		4
.L_65:
        /*0ca0*/ 	.word	index@(.nv.constant0.matmul_kernel)
        /*0ca4*/ 	.short	0x0380
        /*0ca6*/ 	.short	0x0050


	//----- nvinfo : EIATTR_SW_WAR
	.align		4
.L_66:
        /*0ca8*/ 	.byte	0x04, 0x36
        /*0caa*/ 	.short	(.L_68 - .L_67)
.L_67:
        /*0cac*/ 	.word	0x00000008
.L_68:


//--------------------- .nv.compat                --------------------------
	.section	.nv.compat,"",@"SHT_CUDA_COMPAT_INFO"
	.align	4
        /*0000*/ 	.byte	0x02, 0x02, 0x02, 0x00, 0x02, 0x05, 0x05, 0x00, 0x02, 0x03, 0x00, 0x00, 0x02, 0x06, 0x01, 0x00


//--------------------- .nv.callgraph             --------------------------
	.section	.nv.callgraph,"",@"SHT_CUDA_CALLGRAPH"
	.align	4
	.sectionentsize	8
	.align		4
        /*0000*/ 	.word	0x00000000
	.align		4
        /*0004*/ 	.word	0xffffffff
	.align		4
        /*0008*/ 	.word	0x00000000
	.align		4
        /*000c*/ 	.word	0xfffffffe
	.align		4
        /*0010*/ 	.word	0x00000000
	.align		4
        /*0014*/ 	.word	0xfffffffd
	.align		4
        /*0018*/ 	.word	0x00000000
	.align		4
        /*001c*/ 	.word	0xfffffffc


//--------------------- .text.matmul_kernel       --------------------------
	.section	.text.matmul_kernel,"ax",@progbits
	.align	128
        .global         matmul_kernel
        .type           matmul_kernel,@function
        .size           matmul_kernel,(.L_x_21 - matmul_kernel)
        .other          matmul_kernel,@"STO_CUDA_ENTRY STV_DEFAULT"
matmul_kernel:
.text.matmul_kernel:
[----:B------:R-:W1:Y:S01]  /*0000*/  LDC R1, c[0x0][0x37c] ;  /* 0x0000df00ff017b82 */ /* 0x000e620000000800 */
[----:B------:R-:W2:Y:S01]  /*0010*/  S2R R5, SR_TID.X ;  /* 0x0000000000057919 */ /* 0x000ea20000002100 */
[----:B-1----:R-:W-:Y:S01]  /*0020*/  VIADD R1, R1, 0xfffffdb8 ;  /* 0xfffffdb801017836 */ /* 0x002fe20000000000 */
[----:B--2---:R-:W-:-:S13]  /*0030*/  ISETP.GE.U32.AND P0, PT, R5, 0x20, PT ;  /* 0x000000200500780c */ /* 0x004fda0003f06070 */
[----:B------:R-:W-:Y:S02]  /*0040*/  VOTEU.ANY UP0, P0 ;  /* 0x0000000000ff7886 */ /* 0x000fe40000000100 */
[----:B------:R-:W-:Y:S05]  /*0050*/  BRA.U UP0, `(.L_x_0) ;  /* 0x0000000100b87547 */ /* 0x000fea000b800000 */
[----:B------:R-:W1:Y:S01]  /*0060*/  S2UR UR6, SR_CgaCtaId ;  /* 0x00000000000679c3 */ /* 0x000e620000008800 */
[----:B------:R-:W-:Y:S01]  /*0070*/  NOP ;  /* 0x0000000000007918 */ /* 0x000fe20000000000 */
[----:B------:R-:W-:Y:S02]  /*0080*/  UMOV UR4, 0x40 ;  /* 0x0000004000047882 */ /* 0x000fe40000000000 */
[----:B-1----:R-:W-:-:S09]  /*0090*/  ULEA UR4, UR6, UR4, 0x18 ;  /* 0x0000000406047291 */ /* 0x002fd2000f8ec0ff */
[----:B------:R-:W1:Y:S01]  /*00a0*/  LDS.U8 R0, [UR4] ;  /* 0x00000004ff007984 */ /* 0x000e620008000000 */
[----:B------:R-:W-:Y:S02]  /*00b0*/  UMOV UR4, 0x400 ;  /* 0x0000040000047882 */ /* 0x000fe40000000000 */
[----:B------:R-:W-:Y:S01]  /*00c0*/  ULEA UR4, UR6, UR4, 0x18 ;  /* 0x0000000406047291 */ /* 0x000fe2000f8ec0ff */
[----:B-1----:R-:W-:-:S13]  /*00d0*/  ISETP.NE.AND P0, PT, R0, RZ, PT ;  /* 0x000000ff0000720c */ /* 0x002fda0003f05270 */
[----:B------:R-:W-:Y:S05]  /*00e0*/  @P0 BRA `(.L_x_1) ;  /* 0x00000000007c0947 */ /* 0x000fea0003800000 */
[----:B------:R-:W-:-:S13]  /*00f0*/  ELECT P0, URZ, PT ;  /* 0x0000000000ff782f */ /* 0x000fda0003800000 */
[----:B------:R-:W-:Y:S05]  /*0100*/  @!P0 BRA `(.L_x_2) ;  /* 0x0000000000848947 */ /* 0x000fea0003800000 */
[----:B------:R-:W-:Y:S01]  /*0110*/  UMOV UR5, 0x10 ;  /* 0x0000001000057882 */ /* 0x000fe20000000000 */
[----:B------:R-:W-:Y:S02]  /*0120*/  IMAD.MOV.U32 R4, RZ, RZ, 0x1 ;  /* 0x00000001ff047424 */ /* 0x000fe400078e00ff */
[----:B------:R-:W-:Y:S02]  /*0130*/  IMAD.MOV.U32 R7, RZ, RZ, 0xffff ;  /* 0x0000ffffff077424 */ /* 0x000fe400078e00ff */
[----:B------:R-:W-:Y:S04]  /*0140*/  DEPBAR.LE SB1, 0x36 ;  /* 0x00009d800000791a */ /* 0x000fe80000000000 */
[----:B------:R-:W1:Y:S02]  /*0150*/  UTCATOMSWS.FIND_AND_SET.ALIGN UP1, UR5, UR5 ;  /* 0x00000005000575e3 */ /* 0x000e640008020800 */
[----:B-1----:R-:W-:-:S04]  /*0160*/  PLOP3.LUT P0, PT, PT, PT, UP1, 0x80, 0x8 ;  /* 0x000000000008781c */ /* 0x002fc80003f0f018 */
[----:B------:R-:W-:-:S04]  /*0170*/  SEL R0, RZ, 0xffffffff, !P0 ;  /* 0xffffffffff007807 */ /* 0x000fc80004000000 */
[----:B------:R-:W-:Y:S01]  /*0180*/  ISETP.NE.AND P0, PT, R0, RZ, PT ;  /* 0x000000ff0000720c */ /* 0x000fe20003f05270 */
[----:B------:R-:W-:-:S12]  /*0190*/  IMAD.U32 R0, RZ, RZ, UR5 ;  /* 0x00000005ff007e24 */ /* 0x000fd8000f8e00ff */
[----:B------:R-:W-:Y:S05]  /*01a0*/  @P0 BRA `(.L_x_3) ;  /* 0x0000000000240947 */ /* 0x000fea0003800000 */
.L_x_4:
[----:B------:R-:W-:Y:S05]  /*01b0*/  NANOSLEEP 0x64 ;  /* 0x000000640000795d */ /* 0x000fea0003800000 */
[----:B------:R-:W-:-:S05]  /*01c0*/  UMOV UR5, 0x10 ;  /* 0x0000001000057882 */ /* 0x000fca0000000000 */
[----:B------:R-:W-:Y:S04]  /*01d0*/  DEPBAR.LE SB1, 0x36 ;  /* 0x00009d800000791a */ /* 0x000fe80000000000 */
[----:B------:R-:W1:Y:S02]  /*01e0*/  UTCATOMSWS.FIND_AND_SET.ALIGN UP1, UR5, UR5 ;  /* 0x00000005000575e3 */ /* 0x000e640008020800 */
[----:B-1----:R-:W-:-:S04]  /*01f0*/  PLOP3.LUT P0, PT, PT, PT, UP1, 0x80, 0x8 ;  /* 0x000000000008781c */ /* 0x002fc80003f0f018 */
[----:B------:R-:W-:-:S04]  /*0200*/  SEL R0, RZ, 0xffffffff, !P0 ;  /* 0xffffffffff007807 */ /* 0x000fc80004000000 */
[----:B------:R-:W-:Y:S01]  /*0210*/  ISETP.NE.AND P0, PT, R0, RZ, PT ;  /* 0x000000ff0000720c */ /* 0x000fe20003f05270 */
[----:B------:R-:W-:-:S12]  /*0220*/  IMAD.U32 R0, RZ, RZ, UR5 ;  /* 0x00000005ff007e24 */ /* 0x000fd8000f8e00ff */
[----:B------:R-:W-:Y:S05]  /*0230*/  @!P0 BRA `(.L_x_4) ;  /* 0xfffffffc00dc8947 */ /* 0x000fea000383ffff */
.L_x_3:
[C---:B------:R-:W-:Y:S01]  /*0240*/  VIADD R3, R0.reuse, 0x10 ;  /* 0x0000001000037836 */ /* 0x040fe20000000000 */
[----:B------:R-:W-:Y:S01]  /*0250*/  UMOV UR5, 0x50 ;  /* 0x0000005000057882 */ /* 0x000fe20000000000 */
[----:B------:R-:W-:Y:S01]  /*0260*/  SHF.L.U32 R2, R7, R0, RZ ;  /* 0x0000000007027219 */ /* 0x000fe200000006ff */
[----:B------:R-:W-:Y:S01]  /*0270*/  ULEA UR5, UR6, UR5, 0x18 ;  /* 0x0000000506057291 */ /* 0x000fe2000f8ec0ff */
[----:B------:R-:W-:Y:S01]  /*0280*/  IMAD.SHL.U32 R0, R0, 0x20, RZ ;  /* 0x0000002000007824 */ /* 0x000fe200078e00ff */
[----:B------:R-:W-:-:S04]  /*0290*/  SHF.L.U32 R3, R4, R3, RZ ;  /* 0x0000000304037219 */ /* 0x000fc800000006ff */
[----:B------:R-:W-:-:S05]  /*02a0*/  LOP3.LUT R2, R3, R2, RZ, 0xfc, !PT ;  /* 0x0000000203027212 */ /* 0x000fca00078efcff */
[----:B------:R1:W-:Y:S04]  /*02b0*/  ATOMS.OR RZ, [UR5], R2 ;  /* 0x00000002ffff798c */ /* 0x0003e8000b000005 */
[----:B------:R1:W-:Y:S01]  /*02c0*/  STS [UR4], R0 ;  /* 0x00000000ff007988 */ /* 0x0003e20008000804 */
[----:B------:R-:W-:Y:S05]  /*02d0*/  BRA `(.L_x_2) ;  /* 0x0000000000107947 */ /* 0x000fea0003800000 */
.L_x_1:
[----:B------:R-:W-:Y:S01]  /*02e0*/  IMAD.MOV.U32 R0, RZ, RZ, -0x1 ;  /* 0xffffffffff007424 */ /* 0x000fe200078e00ff */
[----:B------:R-:W-:-:S04]  /*02f0*/  MOV R2, 0x320 ;  /* 0x0000032000027802 */ /* 0x000fc80000000f00 */
[----:B------:R1:W-:Y:S03]  /*0300*/  STS [UR4], R0 ;  /* 0x00000000ff007988 */ /* 0x0003e60008000804 */
[----:B-1----:R-:W-:Y:S05]  /*0310*/  CALL.REL.NOINC `($__internal_1_$__cuda_sm10x_tcgen05_guardrail_trap_phase_invalid_during_alloc) ;  /* 0x0000014c00847944 */ /* 0x002fea0003c00000 */
.L_x_2:
[----:B------:R-:W-:Y:S05]  /*0320*/  WARPSYNC.ALL ;  /* 0x0000000000007948 */ /* 0x000fea0003800000 */
[----:B------:R-:W-:Y:S01]  /*0330*/  NOP ;  /* 0x0000000000007918 */ /* 0x000fe20000000000 */
.L_x_0:
[----:B------:R-:W2:Y:S08]  /*0340*/  LDC.64 R44, c[0x0][0x398] ;  /* 0x0000e600ff2c7b82 */ /* 0x000eb00000000a00 */
[----:B------:R-:W3:Y:S02]  /*0350*/  S2UR UR5, SR_CgaSize ;  /* 0x00000000000579c3 */ /* 0x000ee40000008a00 */
[----:B---3--:R-:W-:-:S12]  /*0360*/  UIMAD UR5, UR5, -0xa0, URZ ;  /* 0xffffff60050578a4 */ /* 0x008fd8000f8e02ff */
[----:B------:R-:W3:Y:S01]  /*0370*/  LDCU UR5, c[0x0][UR5+0x2b0] ;  /* 0x00005600050577ac */ /* 0x000ee20008000800 */
[----:B------:R-:W4:Y:S01]  /*0380*/  S2R R18, SR_CgaCtaId ;  /* 0x0000000000127919 */ /* 0x000f220000008800 */
[----:B------:R-:W5:Y:S01]  /*0390*/  S2UR UR4, SR_CTAID.X ;  /* 0x00000000000479c3 */ /* 0x000f620000002500 */
[----:B-12---:R-:W-:Y:S01]  /*03a0*/  VIADD R0, R45, 0x1ff ;  /* 0x000001ff2d007836 */ /* 0x006fe20000000000 */
[----:B------:R-:W-:-:S04]  /*03b0*/  IABS R12, R44 ;  /* 0x0000002c000c7213 */ /* 0x000fc80000000000 */
[----:B------:R-:W-:Y:S02]  /*03c0*/  SHF.R.S32.HI R3, RZ, 0x1f, R0 ;  /* 0x0000001fff037819 */ /* 0x000fe40000011400 */
[----:B-----5:R-:W-:Y:S01]  /*03d0*/  I2FP.F32.U32 R6, UR4 ;  /* 0x0000000400067c45 */ /* 0x020fe20008201000 */
[----:B------:R-:W1:Y:S01]  /*03e0*/  S2UR UR4, SR_CgaCtaId ;  /* 0x00000000000479c3 */ /* 0x000e620000008800 */
[----:B------:R-:W-:Y:S01]  /*03f0*/  LEA.HI R3, R3, R0, RZ, 0x9 ;  /* 0x0000000003037211 */ /* 0x000fe200078f48ff */
[----:B----4-:R-:W-:Y:S02]  /*0400*/  IMAD.SHL.U32 R15, R18, 0x100, RZ ;  /* 0x00000100120f7824 */ /* 0x010fe400078e00ff */
[----:B---3--:R-:W-:Y:S01]  /*0410*/  FMUL R6, R6, UR5 ;  /* 0x0000000506067c20 */ /* 0x008fe20008400000 */
[----:B------:R-:W-:-:S03]  /*0420*/  SHF.R.S32.HI R3, RZ, 0x9, R3 ;  /* 0x00000009ff037819 */ /* 0x000fc60000011403 */
[----:B------:R-:W-:Y:S02]  /*0430*/  F2I.U32.TRUNC.NTZ R7, R6 ;  /* 0x0000000600077305 */ /* 0x000fe4000020f000 */
[----:B------:R-:W-:-:S05]  /*0440*/  IMAD.SHL.U32 R4, R3, 0x8, RZ ;  /* 0x0000000803047824 */ /* 0x000fca00078e00ff */
[----:B------:R-:W-:-:S04]  /*0450*/  IABS R9, R4 ;  /* 0x0000000400097213 */ /* 0x000fc80000000000 */
[----:B------:R-:W2:Y:S08]  /*0460*/  I2F.RP R0, R9 ;  /* 0x0000000900007306 */ /* 0x000eb00000209400 */
[----:B--2---:R-:W2:Y:S02]  /*0470*/  MUFU.RCP R0, R0 ;  /* 0x0000000000007308 */ /* 0x004ea40000001000 */
[----:B--2---:R-:W-:Y:S01]  /*0480*/  VIADD R2, R0, 0xffffffe ;  /* 0x0ffffffe00027836 */ /* 0x004fe20000000000 */
[----:B------:R-:W-:-:S05]  /*0490*/  IABS R0, R7 ;  /* 0x0000000700007213 */ /* 0x000fca0000000000 */
[----:B------:R2:W3:Y:S02]  /*04a0*/  F2I.FTZ.U32.TRUNC.NTZ R3, R2 ;  /* 0x0000000200037305 */ /* 0x0004e4000021f000 */
[----:B--2---:R-:W-:Y:S02]  /*04b0*/  IMAD.MOV.U32 R2, RZ, RZ, RZ ;  /* 0x000000ffff027224 */ /* 0x004fe400078e00ff */
[----:B---3--:R-:W-:-:S04]  /*04c0*/  IMAD.MOV R8, RZ, RZ, -R3 ;  /* 0x000000ffff087224 */ /* 0x008fc800078e0a03 */
[----:B------:R-:W-:Y:S01]  /*04d0*/  IMAD R11, R8, R9, RZ ;  /* 0x00000009080b7224 */ /* 0x000fe200078e02ff */
[----:B------:R-:W-:-:S03]  /*04e0*/  IABS R8, R4 ;  /* 0x0000000400087213 */ /* 0x000fc60000000000 */
[----:B------:R-:W-:-:S04]  /*04f0*/  IMAD.HI.U32 R3, R3, R11, R2 ;  /* 0x0000000b03037227 */ /* 0x000fc800078e0002 */
[----:B------:R-:W-:Y:S02]  /*0500*/  IMAD.MOV R2, RZ, RZ, -R8 ;  /* 0x000000ffff027224 */ /* 0x000fe400078e0a08 */
[----:B------:R-:W-:-:S04]  /*0510*/  IMAD.HI.U32 R3, R3, R0, RZ ;  /* 0x0000000003037227 */ /* 0x000fc800078e00ff */
[----:B------:R-:W-:Y:S01]  /*0520*/  IMAD R0, R3, R2, R0 ;  /* 0x0000000203007224 */ /* 0x000fe200078e0200 */
[----:B------:R-:W-:Y:S04]  /*0530*/  BAR.SYNC.DEFER_BLOCKING 0x0 ;  /* 0x0000000000007b1d */ /* 0x000fe80000010000 */
[----:B------:R-:W-:-:S13]  /*0540*/  ISETP.GT.U32.AND P1, PT, R9, R0, PT ;  /* 0x000000000900720c */ /* 0x000fda0003f24070 */
[----:B------:R-:W-:Y:S02]  /*0550*/  @!P1 IMAD.IADD R0, R0, 0x1, -R9 ;  /* 0x0000000100009824 */ /* 0x000fe400078e0a09 */
[----:B------:R-:W-:Y:S01]  /*0560*/  @!P1 VIADD R3, R3, 0x1 ;  /* 0x0000000103039836 */ /* 0x000fe20000000000 */
[----:B------:R-:W-:Y:S02]  /*0570*/  ISETP.NE.AND P1, PT, R4, RZ, PT ;  /* 0x000000ff0400720c */ /* 0x000fe40003f25270 */
[----:B------:R-:W-:Y:S02]  /*0580*/  ISETP.GE.U32.AND P0, PT, R0, R9, PT ;  /* 0x000000090000720c */ /* 0x000fe40003f06070 */
[----:B------:R-:W-:-:S04]  /*0590*/  LOP3.LUT R0, R7, R4, RZ, 0x3c, !PT ;  /* 0x0000000407007212 */ /* 0x000fc800078e3cff */
[----:B------:R-:W-:Y:S01]  /*05a0*/  ISETP.GE.AND P2, PT, R0, RZ, PT ;  /* 0x000000ff0000720c */ /* 0x000fe20003f46270 */
[----:B------:R-:W-:-:S06]  /*05b0*/  VIADD R0, R44, 0x7f ;  /* 0x0000007f2c007836 */ /* 0x000fcc0000000000 */
[----:B------:R-:W-:-:S04]  /*05c0*/  @P0 VIADD R3, R3, 0x1 ;  /* 0x0000000103030836 */ /* 0x000fc80000000000 */
[----:B------:R-:W-:Y:S01]  /*05d0*/  IMAD.MOV.U32 R2, RZ, RZ, R3 ;  /* 0x000000ffff027224 */ /* 0x000fe200078e0003 */
[----:B------:R-:W-:-:S03]  /*05e0*/  SHF.R.S32.HI R3, RZ, 0x1f, R0 ;  /* 0x0000001fff037819 */ /* 0x000fc60000011400 */
[----:B------:R-:W-:Y:S01]  /*05f0*/  @!P2 IMAD.MOV R2, RZ, RZ, -R2 ;  /* 0x000000ffff02a224 */ /* 0x000fe200078e0a02 */
[----:B------:R-:W-:Y:S02]  /*0600*/  @!P1 LOP3.LUT R2, RZ, R4, RZ, 0x33, !PT ;  /* 0x00000004ff029212 */ /* 0x000fe400078e33ff */
[----:B------:R-:W-:-:S03]  /*0610*/  LEA.HI R3, R3, R0, RZ, 0x7 ;  /* 0x0000000003037211 */ /* 0x000fc600078f38ff */
[----:B------:R-:W-:Y:S02]  /*0620*/  IMAD.SHL.U32 R10, R2, 0x8, RZ ;  /* 0x00000008020a7824 */ /* 0x000fe400078e00ff */
[----:B------:R-:W-:-:S03]  /*0630*/  IMAD.MOV R2, RZ, RZ, -R2 ;  /* 0x000000ffff027224 */ /* 0x000fc600078e0a02 */
[----:B------:R-:W-:Y:S01]  /*0640*/  LEA.HI.SX32 R3, R3, -R10, 0x19 ;  /* 0x8000000a03037211 */ /* 0x000fe200078fcaff */
[----:B------:R-:W-:Y:S02]  /*0650*/  IMAD R14, R4, R2, R7 ;  /* 0x00000002040e7224 */ /* 0x000fe400078e0207 */
[----:B------:R-:W-:Y:S01]  /*0660*/  IMAD.MOV.U32 R2, RZ, RZ, RZ ;  /* 0x000000ffff027224 */ /* 0x000fe200078e00ff */
[----:B------:R-:W-:Y:S02]  /*0670*/  VIMNMX R11, PT, PT, R3, 0x8, PT ;  /* 0x00000008030b7848 */ /* 0x000fe40003fe0100 */
[----:B------:R-:W-:Y:S02]  /*0680*/  IABS R9, R14 ;  /* 0x0000000e00097213 */ /* 0x000fe40000000000 */
[-C--:B------:R-:W-:Y:S02]  /*0690*/  IABS R6, R11.reuse ;  /* 0x0000000b00067213 */ /* 0x080fe40000000000 */
[----:B------:R-:W-:-:S02]  /*06a0*/  IABS R4, R11 ;  /* 0x0000000b00047213 */ /* 0x000fc40000000000 */
[----:B------:R-:W2:Y:S08]  /*06b0*/  I2F.RP R0, R6 ;  /* 0x0000000600007306 */ /* 0x000eb00000209400 */
[----:B--2---:R-:W2:Y:S02]  /*06c0*/  MUFU.RCP R0, R0 ;  /* 0x0000000000007308 */ /* 0x004ea40000001000 */
[----:B--2---:R-:W-:-:S06]  /*06d0*/  VIADD R3, R0, 0xffffffe ;  /* 0x0ffffffe00037836 */ /* 0x004fcc0000000000 */
[----:B------:R-:W2:Y:S02]  /*06e0*/  F2I.FTZ.U32.TRUNC.NTZ R3, R3 ;  /* 0x0000000300037305 */ /* 0x000ea4000021f000 */
[----:B--2---:R-:W-:-:S04]  /*06f0*/  IMAD.MOV R8, RZ, RZ, -R3 ;  /* 0x000000ffff087224 */ /* 0x004fc800078e0a03 */
[----:B------:R-:W-:-:S04]  /*0700*/  IMAD.MOV.U32 R7, RZ, RZ, R8 ;  /* 0x000000ffff077224 */ /* 0x000fc800078e0008 */
[----:B------:R-:W-:-:S04]  /*0710*/  IMAD R7, R7, R6, RZ ;  /* 0x0000000607077224 */ /* 0x000fc800078e02ff */
[----:B------:R-:W-:-:S04]  /*0720*/  IMAD.HI.U32 R2, R3, R7, R2 ;  /* 0x0000000703027227 */ /* 0x000fc800078e0002 */
[----:B------:R-:W-:Y:S02]  /*0730*/  IMAD.MOV R3, RZ, RZ, -R4 ;  /* 0x000000ffff037224 */ /* 0x000fe400078e0a04 */
[----:B------:R-:W-:Y:S01]  /*0740*/  IMAD.HI.U32 R0, R2, R9, RZ ;  /* 0x0000000902007227 */ /* 0x000fe200078e00ff */
[----:B------:R-:W2:Y:S01]  /*0750*/  I2F.RP R4, R12 ;  /* 0x0000000c00047306 */ /* 0x000ea20000209400 */
[----:B------:R-:W-:Y:S02]  /*0760*/  IABS R2, R45 ;  /* 0x0000002d00027213 */ /* 0x000fe40000000000 */
[----:B------:R-:W-:-:S05]  /*0770*/  IMAD R3, R0, R3, R9 ;  /* 0x0000000300037224 */ /* 0x000fca00078e0209 */
[----:B------:R-:W-:Y:S01]  /*0780*/  ISETP.GT.U32.AND P1, PT, R6, R3, PT ;  /* 0x000000030600720c */ /* 0x000fe20003f24070 */
[----:B------:R-:W3:Y:S08]  /*0790*/  I2F.RP R8, R2 ;  /* 0x0000000200087306 */ /* 0x000ef00000209400 */
[----:B--2---:R-:W2:Y:S04]  /*07a0*/  MUFU.RCP R4, R4 ;  /* 0x0000000400047308 */ /* 0x004ea80000001000 */
[----:B------:R-:W-:-:S02]  /*07b0*/  @!P1 IMAD.IADD R3, R3, 0x1, -R6 ;  /* 0x0000000103039824 */ /* 0x000fc400078e0a06 */
[----:B------:R-:W-:Y:S01]  /*07c0*/  @!P1 VIADD R0, R0, 0x1 ;  /* 0x0000000100009836 */ /* 0x000fe20000000000 */
[----:B------:R-:W-:Y:S01]  /*07d0*/  ISETP.NE.AND P1, PT, R11, RZ, PT ;  /* 0x000000ff0b00720c */ /* 0x000fe20003f25270 */
[----:B---3--:R-:W3:Y:S01]  /*07e0*/  MUFU.RCP R8, R8 ;  /* 0x0000000800087308 */ /* 0x008ee20000001000 */
[----:B------:R-:W-:Y:S01]  /*07f0*/  ISETP.GE.U32.AND P0, PT, R3, R6, PT ;  /* 0x000000060300720c */ /* 0x000fe20003f06070 */
[----:B------:R-:W-:Y:S01]  /*0800*/  IMAD.MOV.U32 R6, RZ, RZ, RZ ;  /* 0x000000ffff067224 */ /* 0x000fe200078e00ff */
[----:B------:R-:W-:-:S04]  /*0810*/  LOP3.LUT R3, R14, R11, RZ, 0x3c, !PT ;  /* 0x0000000b0e037212 */ /* 0x000fc800078e3cff */
[----:B------:R-:W-:Y:S02]  /*0820*/  ISETP.GE.AND P2, PT, R3, RZ, PT ;  /* 0x000000ff0300720c */ /* 0x000fe40003f46270 */
[----:B------:R-:W-:Y:S01]  /*0830*/  MOV R3, 0x400 ;  /* 0x0000040000037802 */ /* 0x000fe20000000f00 */
[----:B--2---:R-:W-:-:S03]  /*0840*/  VIADD R4, R4, 0xffffffe ;  /* 0x0ffffffe04047836 */ /* 0x004fc60000000000 */
[----:B------:R-:W-:Y:S01]  /*0850*/  R2UR UR10, R3 ;  /* 0x00000000030a72ca */ /* 0x000fe200000e0000 */
[----:B------:R-:W-:Y:S01]  /*0860*/  @P0 VIADD R0, R0, 0x1 ;  /* 0x0000000100000836 */ /* 0x000fe20000000000 */
[----:B------:R2:W4:Y:S01]  /*0870*/  F2I.FTZ.U32.TRUNC.NTZ R7, R4 ;  /* 0x0000000400077305 */ /* 0x000522000021f000 */
[----:B---3--:R-:W-:Y:S02]  /*0880*/  VIADD R8, R8, 0xffffffe ;  /* 0x0ffffffe08087836 */ /* 0x008fe40000000000 */
[----:B------:R-:W-:-:S04]  /*0890*/  IMAD.MOV.U32 R13, RZ, RZ, R0 ;  /* 0x000000ffff0d7224 */ /* 0x000fc800078e0000 */
[----:B------:R-:W-:Y:S01]  /*08a0*/  @!P2 IMAD.MOV R13, RZ, RZ, -R13 ;  /* 0x000000ffff0da224 */ /* 0x000fe200078e0a0d */
[----:B------:R-:W-:Y:S01]  /*08b0*/  @!P1 LOP3.LUT R13, RZ, R11, RZ, 0x33, !PT ;  /* 0x0000000bff0d9212 */ /* 0x000fe200078e33ff */
[----:B------:R-:W3:Y:S02]  /*08c0*/  F2I.FTZ.U32.TRUNC.NTZ R9, R8 ;  /* 0x0000000800097305 */ /* 0x000ee4000021f000 */
[----:B-1----:R-:W-:Y:S01]  /*08d0*/  ULEA UR10, UR4, UR10, 0x18 ;  /* 0x0000000a040a7291 */ /* 0x002fe2000f8ec0ff */
[----:B--2---:R-:W-:Y:S01]  /*08e0*/  SHF.R.U32.HI R4, RZ, 0x5, R5 ;  /* 0x00000005ff047819 */ /* 0x004fe20000011605 */
[----:B------:R-:W-:-:S04]  /*08f0*/  IMAD.MOV R0, RZ, RZ, -R13 ;  /* 0x000000ffff007224 */ /* 0x000fc800078e0a0d */
[----:B------:R-:W-:Y:S02]  /*0900*/  IMAD R0, R11, R0, R14 ;  /* 0x000000000b007224 */ /* 0x000fe400078e020e */
[----:B----4-:R-:W-:Y:S01]  /*0910*/  IMAD.MOV R11, RZ, RZ, -R7 ;  /* 0x000000ffff0b7224 */ /* 0x010fe200078e0a07 */
[----:B------:R-:W1:Y:S01]  /*0920*/  LDS R14, [UR10] ;  /* 0x0000000aff0e7984 */ /* 0x000e620008000800 */
[----:B------:R-:W-:Y:S01]  /*0930*/  IMAD.IADD R3, R10, 0x1, R0 ;  /* 0x000000010a037824 */ /* 0x000fe200078e0200 */
[----:B------:R-:W-:Y:S01]  /*0940*/  LOP3.LUT R0, R5, 0x7f, RZ, 0xc0, !PT ;  /* 0x0000007f05007812 */ /* 0x000fe200078ec0ff */
[----:B------:R-:W-:Y:S02]  /*0950*/  IMAD R11, R11, R12, RZ ;  /* 0x0000000c0b0b7224 */ /* 0x000fe400078e02ff */
[----:B------:R-:W-:Y:S02]  /*0960*/  IMAD.SHL.U32 R10, R13, 0x200, RZ ;  /* 0x000002000d0a7824 */ /* 0x000fe400078e00ff */
[----:B------:R-:W-:-:S02]  /*0970*/  IMAD R21, R3, 0x80, R0 ;  /* 0x0000008003157824 */ /* 0x000fc400078e0200 */
[----:B------:R-:W-:-:S03]  /*0980*/  IMAD.HI.U32 R7, R7, R11, R6 ;  /* 0x0000000b07077227 */ /* 0x000fc600078e0006 */
[----:B------:R-:W-:Y:S01]  /*0990*/  IABS R251, R21 ;  /* 0x0000001500fb7213 */ /* 0x000fe20000000000 */
[----:B------:R-:W-:Y:S01]  /*09a0*/  IMAD.IADD R6, R4, 0x1, R15 ;  /* 0x0000000104067824 */ /* 0x000fe200078e020f */
[----:B------:R-:W-:Y:S01]  /*09b0*/  STL [R1+0xd4], R21 ;  /* 0x0000d41501007387 */ /* 0x000fe20000100800 */
[----:B---3--:R-:W-:Y:S02]  /*09c0*/  IMAD.MOV R3, RZ, RZ, -R9 ;  /* 0x000000ffff037224 */ /* 0x008fe400078e0a09 */
[----:B------:R-:W-:Y:S01]  /*09d0*/  IMAD.HI.U32 R7, R7, R251, RZ ;  /* 0x000000fb07077227 */ /* 0x000fe200078e00ff */
[----:B------:R2:W-:Y:S01]  /*09e0*/  STL [R1+0xd8], R10 ;  /* 0x0000d80a01007387 */ /* 0x0005e20000100800 */
[----:B------:R-:W-:Y:S02]  /*09f0*/  LOP3.LUT R6, R10, 0x103, R6, 0xf8, !PT ;  /* 0x000001030a067812 */ /* 0x000fe400078ef806 */
[----:B------:R-:W-:Y:S02]  /*0a00*/  IMAD R3, R3, R2, RZ ;  /* 0x0000000203037224 */ /* 0x000fe400078e02ff */
[----:B------:R-:W-:Y:S01]  /*0a10*/  IMAD.MOV.U32 R8, RZ, RZ, RZ ;  /* 0x000000ffff087224 */ /* 0x000fe200078e00ff */
[----:B------:R-:W-:-:S02]  /*0a20*/  LOP3.LUT R25, R6, 0xfc, RZ, 0xfc, !PT ;  /* 0x000000fc06197812 */ /* 0x000fc400078efcff */
[C---:B------:R-:W-:Y:S01]  /*0a30*/  LOP3.LUT R19, R6.reuse, 0x4, RZ, 0xfc, !PT ;  /* 0x0000000406137812 */ /* 0x040fe200078efcff */
[----:B--2---:R-:W-:Y:S01]  /*0a40*/  IMAD.MOV R10, RZ, RZ, -R7 ;  /* 0x000000ffff0a7224 */ /* 0x004fe200078e0a07 */
[----:B------:R-:W-:Y:S01]  /*0a50*/  IABS R17, R25 ;  /* 0x0000001900117213 */ /* 0x000fe20000000000 */
[----:B------:R-:W-:Y:S01]  /*0a60*/  IMAD.HI.U32 R7, R9, R3, R8 ;  /* 0x0000000309077227 */ /* 0x000fe200078e0008 */
[----:B------:R-:W-:Y:S02]  /*0a70*/  LOP3.LUT R20, R6, 0x8, RZ, 0xfc, !PT ;  /* 0x0000000806147812 */ /* 0x000fe400078efcff */
[----:B------:R-:W-:Y:S01]  /*0a80*/  IABS R13, R19 ;  /* 0x00000013000d7213 */ /* 0x000fe20000000000 */
[----:B------:R-:W-:Y:S01]  /*0a90*/  IMAD R251, R12, R10, R251 ;  /* 0x0000000a0cfb7224 */ /* 0x000fe200078e02fb */
[----:B------:R-:W-:Y:S01]  /*0aa0*/  IABS R10, R6 ;  /* 0x00000006000a7213 */ /* 0x000fe20000000000 */
[----:B------:R-:W-:Y:S01]  /*0ab0*/  IMAD.SHL.U32 R3, R4, 0x200000, RZ ;  /* 0x0020000004037824 */ /* 0x000fe200078e00ff */
[----:B------:R-:W-:Y:S01]  /*0ac0*/  IABS R15, R20 ;  /* 0x00000014000f7213 */ /* 0x000fe20000000000 */
[----:B------:R-:W-:Y:S01]  /*0ad0*/  BAR.SYNC.DEFER_BLOCKING 0x0 ;  /* 0x0000000000007b1d */ /* 0x000fe20000010000 */
[----:B------:R-:W-:-:S02]  /*0ae0*/  ISETP.GT.U32.AND P0, PT, R12, R251, PT ;  /* 0x000000fb0c00720c */ /* 0x000fc40003f04070 */
[----:B------:R-:W-:Y:S01]  /*0af0*/  LOP3.LUT R8, R3, 0x600000, RZ, 0xc0, !PT ;  /* 0x0060000003087812 */ /* 0x000fe200078ec0ff */
[C---:B------:R-:W-:Y:S01]  /*0b00*/  IMAD.HI.U32 R3, R7.reuse, R17, RZ ;  /* 0x0000001107037227 */ /* 0x040fe200078e00ff */
[----:B-1----:R-:W-:Y:S02]  /*0b10*/  R2UR UR20, R14 ;  /* 0x000000000e1472ca */ /* 0x002fe400000e0000 */
[----:B------:R-:W-:Y:S01]  /*0b20*/  R2UR UR11, R8 ;  /* 0x00000000080b72ca */ /* 0x000fe200000e0000 */
[----:B------:R-:W-:Y:S02]  /*0b30*/  IMAD.MOV R3, RZ, RZ, -R3 ;  /* 0x000000ffff037224 */ /* 0x000fe400078e0a03 */
[----:B------:R-:W-:-:S04]  /*0b40*/  IMAD.HI.U32 R8, R7, R13, RZ ;  /* 0x0000000d07087227 */ /* 0x000fc800078e00ff */
[C---:B------:R-:W-:Y:S02]  /*0b50*/  IMAD R17, R2.reuse, R3, R17 ;  /* 0x0000000302117224 */ /* 0x040fe400078e0211 */
[----:B------:R-:W-:Y:S02]  /*0b60*/  @!P0 IMAD.IADD R251, R251, 0x1, -R12 ;  /* 0x00000001fbfb8824 */ /* 0x000fe400078e0a0c */
[C---:B------:R-:W-:Y:S01]  /*0b70*/  IMAD.HI.U32 R3, R7.reuse, R10, RZ ;  /* 0x0000000a07037227 */ /* 0x040fe200078e00ff */
[----:B------:R-:W-:Y:S02]  /*0b80*/  ISETP.GT.U32.AND P3, PT, R2, R17, PT ;  /* 0x000000110200720c */ /* 0x000fe40003f64070 */
[----:B------:R-:W-:Y:S01]  /*0b90*/  ISETP.GT.U32.AND P1, PT, R12, R251, PT ;  /* 0x000000fb0c00720c */ /* 0x000fe20003f24070 */
[----:B------:R-:W-:-:S04]  /*0ba0*/  IMAD.HI.U32 R9, R7, R15, RZ ;  /* 0x0000000f07097227 */ /* 0x000fc800078e00ff */
[----:B------:R-:W-:Y:S02]  /*0bb0*/  IMAD.MOV R11, RZ, RZ, -R3 ;  /* 0x000000ffff0b7224 */ /* 0x000fe400078e0a03 */
[----:B------:R-:W-:Y:S02]  /*0bc0*/  IMAD.MOV R14, RZ, RZ, -R8 ;  /* 0x000000ffff0e7224 */ /* 0x000fe400078e0a08 */
[----:B------:R-:W-:Y:S01]  /*0bd0*/  IMAD.MOV R16, RZ, RZ, -R9 ;  /* 0x000000ffff107224 */ /* 0x000fe200078e0a09 */
[----:B------:R-:W-:Y:S06]  /*0be0*/  BRA.U UP0, `(.L_x_5) ;  /* 0x0000000100187547 */ /* 0x000fec000b800000 */
[----:B------:R-:W-:Y:S01]  /*0bf0*/  ELECT P0, URZ, PT ;  /* 0x0000000000ff782f */ /* 0x000fe20003800000 */
[----:B------:R-:W-:Y:S01]  /*0c00*/  IMAD.MOV.U32 R3, RZ, RZ, 0x1 ;  /* 0x00000001ff037424 */ /* 0x000fe200078e00ff */
[----:B------:R-:W-:Y:S11]  /*0c10*/  UVIRTCOUNT.DEALLOC.SMPOOL 0x80 ;  /* 0x000000800000784c */ /* 0x000ff60000000000 */
[----:B------:R-:W-:-:S04]  /*0c20*/  @P0 MOV R9, 0x40 ;  /* 0x0000004000090802 */ /* 0x000fc80000000f00 */
[----:B------:R-:W-:-:S05]  /*0c30*/  @P0 LEA R18, R18, R9, 0x18 ;  /* 0x0000000912120211 */ /* 0x000fca00078ec0ff */
[----:B------:R1:W-:Y:S02]  /*0c40*/  @P0 STS.U8 [R18], R3 ;  /* 0x0000000312000388 */ /* 0x0003e40000000000 */
.L_x_5:
[----:B------:R-:W-:Y:S01]  /*0c50*/  IMAD R8, R2, R11, R10 ;  /* 0x0000000b02087224 */ /* 0x000fe200078e020a */
[----:B------:R-:W-:Y:S01]  /*0c60*/  ISETP.GE.AND P2, PT, R21, RZ, PT ;  /* 0x000000ff1500720c */ /* 0x000fe20003f46270 */
[----:B------:R-:W-:Y:S01]  /*0c70*/  @!P1 IMAD.IADD R251, R251, 0x1, -R12 ;  /* 0x00000001fbfb9824 */ /* 0x000fe200078e0a0c */
[----:B------:R-:W-:Y:S01]  /*0c80*/  ISETP.NE.AND P0, PT, R44, RZ, PT ;  /* 0x000000ff2c00720c */ /* 0x000fe20003f05270 */
[--C-:B------:R-:W-:Y:S01]  /*0c90*/  @!P3 IMAD.IADD R17, R17, 0x1, -R2.reuse ;  /* 0x000000011111b824 */ /* 0x100fe200078e0a02 */
[C---:B------:R-:W-:Y:S01]  /*0ca0*/  ISETP.GT.U32.AND P1, PT, R2.reuse, R8, PT ;  /* 0x000000080200720c */ /* 0x040fe20003f24070 */
[----:B------:R-:W-:Y:S01]  /*0cb0*/  IMAD R10, R2, R16, R15 ;  /* 0x00000010020a7224 */ /* 0x000fe200078e020f */
[----:B------:R-:W-:Y:S01]  /*0cc0*/  LOP3.LUT R15, R6, 0x10, RZ, 0xfc, !PT ;  /* 0x00000010060f7812 */ /* 0x000fe200078efcff */
[C---:B------:R-:W-:Y:S01]  /*0cd0*/  IMAD R9, R2.reuse, R14, R13 ;  /* 0x0000000e02097224 */ /* 0x040fe200078e020d */
[----:B------:R-:W-:Y:S01]  /*0ce0*/  ISETP.GT.U32.AND P3, PT, R2, R17, PT ;  /* 0x000000110200720c */ /* 0x000fe20003f64070 */
[----:B------:R-:W2:Y:S01]  /*0cf0*/  LDC.64 R212, c[0x0][0x3a8] ;  /* 0x0000ea00ffd47b82 */ /* 0x000ea20000000a00 */
[----:B------:R-:W-:Y:S01]  /*0d00*/  LOP3.LUT R14, R6, 0xc, RZ, 0xfc, !PT ;  /* 0x0000000c060e7812 */ /* 0x000fe200078efcff */
[----:B------:R-:W3:Y:S01]  /*0d10*/  LDCU UR5, c[0x0][0x3b0] ;  /* 0x00007600ff0577ac */ /* 0x000ee20008000800 */
[C---:B------:R-:W-:Y:S01]  /*0d20*/  ISETP.GT.U32.AND P6, PT, R2.reuse, R10, PT ;  /* 0x0000000a0200720c */ /* 0x040fe20003fc4070 */
[----:B------:R-:W-:Y:S01]  /*0d30*/  @!P2 IMAD.MOV R251, RZ, RZ, -R251 ;  /* 0x000000fffffba224 */ /* 0x000fe200078e0afb */
[----:B------:R-:W-:Y:S01]  /*0d40*/  IABS R12, R14 ;  /* 0x0000000e000c7213 */ /* 0x000fe20000000000 */
[----:B------:R-:W4:Y:S01]  /*0d50*/  LDCU.128 UR12, c[0x0][0x380] ;  /* 0x00007000ff0c77ac */ /* 0x000f220008000c00 */
[----:B------:R-:W-:Y:S01]  /*0d60*/  ISETP.GT.U32.AND P5, PT, R2, R9, PT ;  /* 0x000000090200720c */ /* 0x000fe20003fa4070 */
[--C-:B------:R-:W-:Y:S01]  /*0d70*/  @!P1 IMAD.IADD R8, R8, 0x1, -R2.reuse ;  /* 0x0000000108089824 */ /* 0x100fe200078e0a02 */
[----:B------:R-:W-:Y:S01]  /*0d80*/  IABS R13, R15 ;  /* 0x0000000f000d7213 */ /* 0x000fe20000000000 */
[----:B-1----:R-:W-:Y:S01]  /*0d90*/  IMAD.HI.U32 R3, R7, R12, RZ ;  /* 0x0000000c07037227 */ /* 0x002fe200078e00ff */
[----:B------:R-:W-:Y:S01]  /*0da0*/  @!P0 LOP3.LUT R251, RZ, R44, RZ, 0x33, !PT ;  /* 0x0000002cfffb8212 */ /* 0x000fe200078e33ff */
[----:B------:R-:W1:Y:S01]  /*0db0*/  LDC R82, c[0x0][0x3a0] ;  /* 0x0000e800ff527b82 */ /* 0x000e620000000800 */
[----:B------:R-:W-:Y:S01]  /*0dc0*/  ISETP.GE.AND P0, PT, R14, RZ, PT ;  /* 0x000000ff0e00720c */ /* 0x000fe20003f06270 */
[--C-:B------:R-:W-:Y:S01]  /*0dd0*/  @!P3 IMAD.IADD R17, R17, 0x1, -R2.reuse ;  /* 0x000000011111b824 */ /* 0x100fe200078e0a02 */
[----:B------:R-:W-:Y:S01]  /*0de0*/  ISETP.GT.U32.AND P3, PT, R2, R8, PT ;  /* 0x000000080200720c */ /* 0x000fe20003f64070 */
[----:B------:R-:W-:Y:S01]  /*0df0*/  IMAD.HI.U32 R11, R7, R13, RZ ;  /* 0x0000000d070b7227 */ /* 0x000fe200078e00ff */
[C---:B------:R-:W-:Y:S01]  /*0e00*/  LOP3.LUT R22, R6.reuse, 0x14, RZ, 0xfc, !PT ;  /* 0x0000001406167812 */ /* 0x040fe200078efcff */
[----:B------:R-:W5:Y:S01]  /*0e10*/  LDCU UR4, c[0x0][0x3a4] ;  /* 0x00007480ff0477ac */ /* 0x000f620008000800 */
[----:B------:R-:W-:Y:S01]  /*0e20*/  ISETP.GE.AND P1, PT, R15, RZ, PT ;  /* 0x000000ff0f00720c */ /* 0x000fe20003f26270 */
[----:B------:R-:W-:Y:S01]  /*0e30*/  IMAD.MOV R3, RZ, RZ, -R3 ;  /* 0x000000ffff037224 */ /* 0x000fe200078e0a03 */
[----:B------:R-:W-:Y:S01]  /*0e40*/  LOP3.LUT R23, R6, 0x18, RZ, 0xfc, !PT ;  /* 0x0000001806177812 */ /* 0x000fe200078efcff */
[--C-:B------:R-:W-:Y:S01]  /*0e50*/  @!P6 IMAD.IADD R10, R10, 0x1, -R2.reuse ;  /* 0x000000010a0ae824 */ /* 0x100fe200078e0a02 */
[----:B------:R-:W-:Y:S01]  /*0e60*/  IABS R15, R22 ;  /* 0x00000016000f7213 */ /* 0x000fe20000000000 */
[----:B------:R-:W-:Y:S01]  /*0e70*/  IMAD.MOV R14, RZ, RZ, -R11 ;  /* 0x000000ffff0e7224 */ /* 0x000fe200078e0a0b */
[----:B------:R-:W-:Y:S01]  /*0e80*/  LOP3.LUT R24, R6, 0x1c, RZ, 0xfc, !PT ;  /* 0x0000001c06187812 */ /* 0x000fe200078efcff */
[----:B------:R-:W-:Y:S01]  /*0e90*/  @!P5 IMAD.IADD R9, R9, 0x1, -R2 ;  /* 0x000000010909d824 */ /* 0x000fe200078e0a02 */
[C---:B------:R-:W-:Y:S01]  /*0ea0*/  ISETP.GT.U32.AND P6, PT, R2.reuse, R10, PT ;  /* 0x0000000a0200720c */ /* 0x040fe20003fc4070 */
[----:B------:R-:W-:Y:S01]  /*0eb0*/  IMAD R11, R2, R3, R12 ;  /* 0x00000003020b7224 */ /* 0x000fe200078e020c */
[----:B------:R-:W-:Y:S01]  /*0ec0*/  IABS R16, R23 ;  /* 0x0000001700107213 */ /* 0x000fe20000000000 */
[--C-:B------:R-:W-:Y:S01]  /*0ed0*/  @!P3 IMAD.IADD R8, R8, 0x1, -R2.reuse ;  /* 0x000000010808b824 */ /* 0x100fe200078e0a02 */
[C---:B------:R-:W-:Y:S01]  /*0ee0*/  ISETP.GT.U32.AND P5, PT, R2.reuse, R9, PT ;  /* 0x000000090200720c */ /* 0x040fe20003fa4070 */
[C---:B------:R-:W-:Y:S01]  /*0ef0*/  IMAD R12, R2.reuse, R14, R13 ;  /* 0x0000000e020c7224 */ /* 0x040fe200078e020d */
[----:B------:R-:W-:Y:S01]  /*0f00*/  ISETP.GT.U32.AND P3, PT, R2, R11, PT ;  /* 0x0000000b0200720c */ /* 0x000fe20003f64070 */
[----:B------:R-:W-:Y:S01]  /*0f10*/  IMAD.HI.U32 R3, R7, R15, RZ ;  /* 0x0000000f07037227 */ /* 0x000fe200078e00ff */
[----:B------:R-:W-:Y:S01]  /*0f20*/  IABS R18, R24 ;  /* 0x0000001800127213 */ /* 0x000fe20000000000 */
[----:B------:R-:W-:Y:S01]  /*0f30*/  UIADD3 UR11, UPT, UPT, UR20, UR11, URZ ;  /* 0x0000000b140b7290 */ /* 0x000fe2000fffe0ff */
[----:B------:R-:W-:Y:S01]  /*0f40*/  ISETP.GE.AND P4, PT, R19, RZ, PT ;  /* 0x000000ff1300720c */ /* 0x000fe20003f86270 */
[----:B------:R-:W-:Y:S01]  /*0f50*/  IMAD.HI.U32 R13, R7, R16, RZ ;  /* 0x00000010070d7227 */ /* 0x000fe200078e00ff */
[----:B------:R-:W-:Y:S01]  /*0f60*/  ISETP.GE.AND P2, PT, R20, RZ, PT ;  /* 0x000000ff1400720c */ /* 0x000fe20003f46270 */
[----:B------:R-:W1:Y:S01]  /*0f70*/  LDCU.64 UR18, c[0x0][0x358] ;  /* 0x00006b00ff1277ac */ /* 0x000e620008000a00 */
[----:B------:R-:W-:Y:S01]  /*0f80*/  LOP3.LUT R28, R6, 0x3c, RZ, 0xfc, !PT ;  /* 0x0000003c061c7812 */ /* 0x000fe200078efcff */
[--C-:B------:R-:W-:Y:S01]  /*0f90*/  @!P6 IMAD.IADD R10, R10, 0x1, -R2.reuse ;  /* 0x000000010a0ae824 */ /* 0x100fe200078e0a02 */
[----:B------:R-:W-:Y:S01]  /*0fa0*/  ISETP.GT.U32.AND P6, PT, R2, R12, PT ;  /* 0x0000000c0200720c */ /* 0x000fe20003fc4070 */
[--C-:B------:R-:W-:Y:S01]  /*0fb0*/  @!P5 IMAD.IADD R9, R9, 0x1, -R2.reuse ;  /* 0x000000010909d824 */ /* 0x100fe200078e0a02 */
[C---:B------:R-:W-:Y:S01]  /*0fc0*/  ISETP.GE.AND P5, PT, R6.reuse, RZ, PT ;  /* 0x000000ff0600720c */ /* 0x040fe20003fa6270 */
[----:B------:R-:W-:Y:S01]  /*0fd0*/  @!P3 IMAD.IADD R11, R11, 0x1, -R2 ;  /* 0x000000010b0bb824 */ /* 0x000fe200078e0a02 */
[----:B------:R-:W-:Y:S01]  /*0fe0*/  ISETP.GE.AND P3, PT, R25, RZ, PT ;  /* 0x000000ff1900720c */ /* 0x000fe20003f66270 */
[----:B------:R-:W-:Y:S01]  /*0ff0*/  IMAD.MOV R3, RZ, RZ, -R3 ;  /* 0x000000ffff037224 */ /* 0x000fe200078e0a03 */
[C---:B------:R-:W-:Y:S01]  /*1000*/  LOP3.LUT R25, R6.reuse, 0x20, RZ, 0xfc, !PT ;  /* 0x0000002006197812 */ /* 0x040fe200078efcff */
[C---:B------:R-:W-:Y:S01]  /*1010*/  IMAD.HI.U32 R14, R7.reuse, R18, RZ ;  /* 0x00000012070e7227 */ /* 0x040fe200078e00ff */
[C---:B------:R-:W-:Y:S01]  /*1020*/  LOP3.LUT R27, R6.reuse, 0x38, RZ, 0xfc, !PT ;  /* 0x00000038061b7812 */ /* 0x040fe200078efcff */
[----:B------:R-:W-:Y:S01]  /*1030*/  STTM.x64 tmem[UR11], RZ ;  /* 0x000000ff000079ed */ /* 0x000fe2000834000b */
[----:B------:R-:W-:Y:S01]  /*1040*/  IABS R26, R28 ;  /* 0x0000001c001a7213 */ /* 0x000fe20000000000 */
[----:B------:R-:W-:Y:S01]  /*1050*/  IMAD.MOV R19, RZ, RZ, -R13 ;  /* 0x000000ffff137224 */ /* 0x000fe200078e0a0d */
[----:B------:R-:W-:Y:S01]  /*1060*/  LOP3.LUT R35, R6, 0x48, RZ, 0xfc, !PT ;  /* 0x0000004806237812 */ /* 0x000fe200078efcff */
[----:B------:R-:W-:Y:S01]  /*1070*/  IMAD R13, R2, R3, R15 ;  /* 0x00000003020d7224 */ /* 0x000fe200078e020f */
[----:B------:R-:W-:Y:S01]  /*1080*/  LOP3.LUT R36, R6, 0x4c, RZ, 0xfc, !PT ;  /* 0x0000004c06247812 */ /* 0x000fe200078efcff */
[----:B------:R-:W-:Y:S01]  /*1090*/  IMAD.MOV R21, RZ, RZ, -R14 ;  /* 0x000000ffff157224 */ /* 0x000fe200078e0a0e */
[----:B------:R-:W-:Y:S01]  /*10a0*/  IABS R29, R35 ;  /* 0x00000023001d7213 */ /* 0x000fe20000000000 */
[----:B------:R-:W-:Y:S01]  /*10b0*/  @!P6 IMAD.IADD R12, R12, 0x1, -R2 ;  /* 0x000000010c0ce824 */ /* 0x000fe200078e0a02 */
[----:B------:R-:W-:Y:S01]  /*10c0*/  ISETP.GT.U32.AND P6, PT, R2, R11, PT ;  /* 0x0000000b0200720c */ /* 0x000fe20003fc4070 */
[----:B------:R-:W-:Y:S01]  /*10d0*/  IMAD.MOV.U32 R3, RZ, RZ, R17 ;  /* 0x000000ffff037224 */ /* 0x000fe200078e0011 */
[----:B------:R-:W-:Y:S01]  /*10e0*/  LOP3.LUT R33, R6, 0x44, RZ, 0xfc, !PT ;  /* 0x0000004406217812 */ /* 0x000fe200078efcff */
[C---:B------:R-:W-:Y:S01]  /*10f0*/  IMAD R14, R2.reuse, R19, R16 ;  /* 0x00000013020e7224 */ /* 0x040fe200078e0210 */
[----:B------:R-:W-:Y:S01]  /*1100*/  IABS R30, R36 ;  /* 0x00000024001e7213 */ /* 0x000fe20000000000 */
[C---:B------:R-:W-:Y:S01]  /*1110*/  IMAD R15, R2.reuse, R21, R18 ;  /* 0x00000015020f7224 */ /* 0x040fe200078e0212 */
[----:B------:R-:W-:Y:S01]  /*1120*/  IABS R18, R25 ;  /* 0x0000001900127213 */ /* 0x000fe20000000000 */
[----:B------:R-:W-:Y:S01]  /*1130*/  @!P5 IMAD.MOV R8, RZ, RZ, -R8 ;  /* 0x000000ffff08d224 */ /* 0x000fe200078e0a08 */
[C---:B------:R-:W-:Y:S01]  /*1140*/  ISETP.GT.U32.AND P5, PT, R2.reuse, R12, PT ;  /* 0x0000000c0200720c */ /* 0x040fe20003fa4070 */
[----:B------:R-:W-:Y:S01]  /*1150*/  @!P3 IMAD.MOV R3, RZ, RZ, -R3 ;  /* 0x000000ffff03b224 */ /* 0x000fe200078e0a03 */
[C---:B------:R-:W-:Y:S01]  /*1160*/  ISETP.GT.U32.AND P3, PT, R2.reuse, R13, PT ;  /* 0x0000000d0200720c */ /* 0x040fe20003f64070 */
[----:B------:R-:W-:Y:S01]  /*1170*/  @!P4 IMAD.MOV R9, RZ, RZ, -R9 ;  /* 0x000000ffff09c224 */ /* 0x000fe200078e0a09 */
[----:B------:R-:W-:Y:S01]  /*1180*/  ISETP.GT.U32.AND P4, PT, R2, R14, PT ;  /* 0x0000000e0200720c */ /* 0x000fe20003f84070 */
[----:B------:R-:W-:Y:S01]  /*1190*/  IMAD.HI.U32 R16, R7, R18, RZ ;  /* 0x0000001207107227 */ /* 0x000fe200078e00ff */
[C---:B------:R-:W-:Y:S01]  /*11a0*/  LOP3.LUT R21, R6.reuse, 0x24, RZ, 0xfc, !PT ;  /* 0x0000002406157812 */ /* 0x040fe200078efcff */
[----:B------:R-:W-:Y:S01]  /*11b0*/  STTM.x64 tmem[UR11+0x40], RZ ;  /* 0x000040ff000079ed */ /* 0x000fe2000834000b */
[----:B------:R-:W-:Y:S01]  /*11c0*/  LOP3.LUT R37, R6, 0x50, RZ, 0xfc, !PT ;  /* 0x0000005006257812 */ /* 0x000fe200078efcff */
[----:B------:R-:W-:Y:S01]  /*11d0*/  IMAD.MOV R19, RZ, RZ, -R16 ;  /* 0x000000ffff137224 */ /* 0x000fe200078e0a10 */
[----:B------:R-:W-:Y:S01]  /*11e0*/  IABS R20, R21 ;  /* 0x0000001500147213 */ /* 0x000fe20000000000 */
[--C-:B------:R-:W-:Y:S01]  /*11f0*/  @!P6 IMAD.IADD R11, R11, 0x1, -R2.reuse ;  /* 0x000000010b0be824 */ /* 0x100fe200078e0a02 */
[----:B------:R-:W-:Y:S01]  /*1200*/  ISETP.GT.U32.AND P6, PT, R2, R15, PT ;  /* 0x0000000f0200720c */ /* 0x000fe20003fc4070 */
[--C-:B------:R-:W-:Y:S01]  /*1210*/  @!P5 IMAD.IADD R12, R12, 0x1, -R2.reuse ;  /* 0x000000010c0cd824 */ /* 0x100fe200078e0a02 */
[----:B------:R-:W-:Y:S01]  /*1220*/  ISETP.GE.AND P5, PT, R23, RZ, PT ;  /* 0x000000ff1700720c */ /* 0x000fe20003fa6270 */
[----:B------:R-:W-:Y:S01]  /*1230*/  @!P3 IMAD.IADD R13, R13, 0x1, -R2 ;  /* 0x000000010d0db824 */ /* 0x000fe200078e0a02 */
[----:B------:R-:W-:Y:S01]  /*1240*/  ISETP.GE.AND P3, PT, R24, RZ, PT ;  /* 0x000000ff1800720c */ /* 0x000fe20003f66270 */
[----:B------:R-:W-:Y:S01]  /*1250*/  IMAD R16, R2, R19, R18 ;  /* 0x0000001302107224 */ /* 0x000fe200078e0212 */
[----:B------:R-:W-:Y:S01]  /*1260*/  LOP3.LUT R24, R6, 0x2c, RZ, 0xfc, !PT ;  /* 0x0000002c06187812 */ /* 0x000fe200078efcff */
[----:B------:R-:W-:Y:S01]  /*1270*/  @!P4 IMAD.IADD R14, R14, 0x1, -R2 ;  /* 0x000000010e0ec824 */ /* 0x000fe200078e0a02 */
[C---:B------:R-:W-:Y:S01]  /*1280*/  ISETP.GT.U32.AND P4, PT, R2.reuse, R13, PT ;  /* 0x0000000d0200720c */ /* 0x040fe20003f84070 */
[----:B------:R-:W-:Y:S01]  /*1290*/  @!P1 IMAD.MOV R12, RZ, RZ, -R12 ;  /* 0x000000ffff0c9224 */ /* 0x000fe200078e0a0c */
[----:B------:R-:W-:Y:S01]  /*12a0*/  ISETP.GT.U32.AND P1, PT, R2, R16, PT ;  /* 0x000000100200720c */ /* 0x000fe20003f24070 */
[----:B------:R-:W-:Y:S01]  /*12b0*/  @!P2 IMAD.MOV R10, RZ, RZ, -R10 ;  /* 0x000000ffff0aa224 */ /* 0x000fe200078e0a0a */
[----:B------:R-:W-:Y:S01]  /*12c0*/  ISETP.GE.AND P2, PT, R22, RZ, PT ;  /* 0x000000ff1600720c */ /* 0x000fe20003f46270 */
[--C-:B------:R-:W-:Y:S01]  /*12d0*/  @!P6 IMAD.IADD R15, R15, 0x1, -R2.reuse ;  /* 0x000000010f0fe824 */ /* 0x100fe200078e0a02 */
[----:B------:R-:W-:Y:S01]  /*12e0*/  ISETP.GT.U32.AND P6, PT, R2, R14, PT ;  /* 0x0000000e0200720c */ /* 0x000fe20003fc4070 */
[----:B------:R-:W-:Y:S01]  /*12f0*/  IMAD.HI.U32 R17, R7, R20, RZ ;  /* 0x0000001407117227 */ /* 0x000fe200078e00ff */
[----:B------:R-:W-:Y:S01]  /*1300*/  IABS R22, R24 ;  /* 0x0000001800167213 */ /* 0x000fe20000000000 */
[----:B------:R-:W-:Y:S01]  /*1310*/  STTM.x64 tmem[UR11+0x80], RZ ;  /* 0x000080ff000079ed */ /* 0x000fe2000834000b */
[----:B------:R-:W-:Y:S01]  /*1320*/  LOP3.LUT R23, R6, 0x28, RZ, 0xfc, !PT ;  /* 0x0000002806177812 */ /* 0x000fe200078efcff */
[----:B------:R-:W-:Y:S01]  /*1330*/  IMAD.MOV R17, RZ, RZ, -R17 ;  /* 0x000000ffff117224 */ /* 0x000fe200078e0a11 */
[----:B------:R-:W-:Y:S01]  /*1340*/  IABS R31, R37 ;  /* 0x00000025001f7213 */ /* 0x000fe20000000000 */
[--C-:B------:R-:W-:Y:S01]  /*1350*/  @!P4 IMAD.IADD R13, R13, 0x1, -R2.reuse ;  /* 0x000000010d0dc824 */ /* 0x100fe200078e0a02 */
[----:B------:R-:W-:Y:S01]  /*1360*/  ISETP.GE.AND P4, PT, R25, RZ, PT ;  /* 0x000000ff1900720c */ /* 0x000fe20003f86270 */
[----:B------:R-:W-:Y:S01]  /*1370*/  @!P1 IMAD.IADD R16, R16, 0x1, -R2 ;  /* 0x0000000110109824 */ /* 0x000fe200078e0a02 */
[----:B------:R-:W-:Y:S01]  /*1380*/  LOP3.LUT R25, R6, 0x30, RZ, 0xfc, !PT ;  /* 0x0000003006197812 */ /* 0x000fe200078efcff */
[----:B------:R-:W-:Y:S01]  /*1390*/  @!P2 IMAD.MOV R13, RZ, RZ, -R13 ;  /* 0x000000ffff0da224 */ /* 0x000fe200078e0a0d */
[----:B------:R-:W-:Y:S01]  /*13a0*/  ISETP.GE.AND P1, PT, R23, RZ, PT ;  /* 0x000000ff1700720c */ /* 0x000fe20003f26270 */
[C---:B------:R-:W-:Y:S01]  /*13b0*/  IMAD R17, R2.reuse, R17, R20 ;  /* 0x0000001102117224 */ /* 0x040fe200078e0214 */
[----:B------:R-:W-:Y:S01]  /*13c0*/  ISETP.GT.U32.AND P2, PT, R2, R16, PT ;  /* 0x000000100200720c */ /* 0x000fe20003f44070 */
[C---:B------:R-:W-:Y:S01]  /*13d0*/  IMAD.HI.U32 R19, R7.reuse, R22, RZ ;  /* 0x0000001607137227 */ /* 0x040fe200078e00ff */
[----:B------:R-:W-:Y:S01]  /*13e0*/  IABS R20, R23 ;  /* 0x0000001700147213 */ /* 0x000fe20000000000 */
[----:B------:R-:W-:Y:S01]  /*13f0*/  STTM.x64 tmem[UR11+0xc0], RZ ;  /* 0x0000c0ff000079ed */ /* 0x000fe2000834000b */
[----:B------:R-:W-:Y:S01]  /*1400*/  IABS R23, R25 ;  /* 0x0000001900177213 */ /* 0x000fe20000000000 */
[----:B------:R-:W-:Y:S01]  /*1410*/  @!P6 IMAD.IADD R14, R14, 0x1, -R2 ;  /* 0x000000010e0ee824 */ /* 0x000fe200078e0a02 */
[----:B------:R-:W-:Y:S01]  /*1420*/  ISETP.GT.U32.AND P6, PT, R2, R17, PT ;  /* 0x000000110200720c */ /* 0x000fe20003fc4070 */
[----:B------:R-:W-:Y:S01]  /*1430*/  IMAD.MOV R19, RZ, RZ, -R19 ;  /* 0x000000ffff137224 */ /* 0x000fe200078e0a13 */
[----:B------:R-:W-:Y:S01]  /*1440*/  LOP3.LUT R40, R6, 0x5c, RZ, 0xfc, !PT ;  /* 0x0000005c06287812 */ /* 0x000fe200078efcff */
[----:B------:R-:W-:Y:S01]  /*1450*/  @!P0 IMAD.MOV R11, RZ, RZ, -R11 ;  /* 0x000000ffff0b8224 */ /* 0x000fe200078e0a0b */
[C---:B------:R-:W-:Y:S01]  /*1460*/  ISETP.GT.U32.AND P0, PT, R2.reuse, R15, PT ;  /* 0x0000000f0200720c */ /* 0x040fe20003f04070 */
[----:B------:R-:W-:Y:S01]  /*1470*/  IMAD R19, R2, R19, R22 ;  /* 0x0000001302137224 */ /* 0x000fe200078e0216 */
[----:B------:R-:W-:Y:S01]  /*1480*/  IABS R34, R40 ;  /* 0x0000002800227213 */ /* 0x000fe20000000000 */
[--C-:B------:R-:W-:Y:S01]  /*1490*/  @!P2 IMAD.IADD R16, R16, 0x1, -R2.reuse ;  /* 0x000000011010a824 */ /* 0x100fe200078e0a02 */
[----:B------:R-:W-:Y:S01]  /*14a0*/  LOP3.LUT R38, R6, 0x54, RZ, 0xfc, !PT ;  /* 0x0000005406267812 */ /* 0x000fe200078efcff */
[----:B------:R-:W-:Y:S01]  /*14b0*/  IMAD.HI.U32 R18, R7, R20, RZ ;  /* 0x0000001407127227 */ /* 0x000fe200078e00ff */
[----:B------:R-:W-:Y:S01]  /*14c0*/  ISETP.GT.U32.AND P2, PT, R2, R19, PT ;  /* 0x000000130200720c */ /* 0x000fe20003f44070 */
[----:B------:R-:W1:Y:S01]  /*14d0*/  FENCE.VIEW.ASYNC.T ;  /* 0x00000000000073c6 */ /* 0x000e620000000200 */
[C---:B------:R-:W-:Y:S01]  /*14e0*/  LOP3.LUT R39, R6.reuse, 0x58, RZ, 0xfc, !PT ;  /* 0x0000005806277812 */ /* 0x040fe200078efcff */
[----:B------:R-:W-:Y:S01]  /*14f0*/  @!P6 IMAD.IADD R17, R17, 0x1, -R2 ;  /* 0x000000011111e824 */ /* 0x000fe200078e0a02 */
[----:B------:R-:W-:Y:S01]  /*1500*/  LOP3.LUT R41, R6, 0x60, RZ, 0xfc, !PT ;  /* 0x0000006006297812 */ /* 0x000fe200078efcff */
[----:B------:R-:W-:Y:S01]  /*1510*/  @!P5 IMAD.MOV R14, RZ, RZ, -R14 ;  /* 0x000000ffff0ed224 */ /* 0x000fe200078e0a0e */
[----:B------:R-:W-:Y:S01]  /*1520*/  IABS R32, R39 ;  /* 0x0000002700207213 */ /* 0x000fe20000000000 */
[----:B------:R-:W-:Y:S01]  /*1530*/  @!P0 IMAD.IADD R15, R15, 0x1, -R2 ;  /* 0x000000010f0f8824 */ /* 0x000fe200078e0a02 */
[----:B------:R-:W-:Y:S01]  /*1540*/  ISETP.GE.AND P0, PT, R21, RZ, PT ;  /* 0x000000ff1500720c */ /* 0x000fe20003f06270 */
[----:B------:R-:W-:Y:S01]  /*1550*/  IMAD.MOV R21, RZ, RZ, -R18 ;  /* 0x000000ffff157224 */ /* 0x000fe200078e0a12 */
[----:B------:R-:W-:Y:S01]  /*1560*/  ISETP.GT.U32.AND P6, PT, R2, R17, PT ;  /* 0x000000110200720c */ /* 0x000fe20003fc4070 */
[----:B------:R-:W-:Y:S01]  /*1570*/  @!P3 IMAD.MOV R15, RZ, RZ, -R15 ;  /* 0x000000ffff0fb224 */ /* 0x000fe200078e0a0f */
[----:B------:R-:W-:Y:S01]  /*1580*/  ISETP.GE.AND P3, PT, R24, RZ, PT ;  /* 0x000000ff1800720c */ /* 0x000fe20003f66270 */
[----:B------:R-:W-:Y:S01]  /*1590*/  IMAD R18, R2, R21, R20 ;  /* 0x0000001502127224 */ /* 0x000fe200078e0214 */
[C---:B------:R-:W-:Y:S01]  /*15a0*/  LOP3.LUT R21, R6.reuse, 0x34, RZ, 0xfc, !PT ;  /* 0x0000003406157812 */ /* 0x040fe200078efcff */
[----:B------:R-:W-:Y:S01]  /*15b0*/  @!P2 IMAD.IADD R19, R19, 0x1, -R2 ;  /* 0x000000011313a824 */ /* 0x000fe200078e0a02 */
[----:B------:R-:W-:Y:S01]  /*15c0*/  LOP3.LUT R44, R6, 0x74, RZ, 0xfc, !PT ;  /* 0x00000074062c7812 */ /* 0x000fe200078efcff */
[----:B------:R-:W-:Y:S01]  /*15d0*/  IMAD.HI.U32 R20, R7, R23, RZ ;  /* 0x0000001707147227 */ /* 0x000fe200078e00ff */
[C---:B------:R-:W-:Y:S01]  /*15e0*/  ISETP.GT.U32.AND P5, PT, R2.reuse, R18, PT ;  /* 0x000000120200720c */ /* 0x040fe20003fa4070 */
[----:B------:R-:W-:Y:S01]  /*15f0*/  UIADD3 UR21, UPT, UPT, UR20, 0x100, URZ ;  /* 0x0000010014157890 */ /* 0x000fe2000fffe0ff */
[----:B------:R-:W-:Y:S01]  /*1600*/  IABS R24, R21 ;  /* 0x0000001500187213 */ /* 0x000fe20000000000 */
[----:B------:R-:W-:Y:S01]  /*1610*/  IMAD.MOV R20, RZ, RZ, -R20 ;  /* 0x000000ffff147224 */ /* 0x000fe200078e0a14 */
[C---:B------:R-:W-:Y:S01]  /*1620*/  ISETP.GT.U32.AND P2, PT, R2.reuse, R19, PT ;  /* 0x000000130200720c */ /* 0x040fe20003f44070 */
[----:B------:R-:W-:Y:S01]  /*1630*/  @!P4 IMAD.MOV R16, RZ, RZ, -R16 ;  /* 0x000000ffff10c224 */ /* 0x000fe200078e0a10 */
[----:B------:R-:W-:Y:S01]  /*1640*/  ISETP.GE.AND P4, PT, R21, RZ, PT ;  /* 0x000000ff1500720c */ /* 0x000fe20003f86270 */
[----:B------:R-:W-:Y:S01]  /*1650*/  @!P6 IMAD.IADD R17, R17, 0x1, -R2 ;  /* 0x000000011111e824 */ /* 0x000fe200078e0a02 */
[----:B------:R-:W-:Y:S01]  /*1660*/  ISETP.GE.AND P6, PT, R25, RZ, PT ;  /* 0x000000ff1900720c */ /* 0x000fe20003fc6270 */
[----:B------:R-:W-:Y:S01]  /*1670*/  IMAD R20, R2, R20, R23 ;  /* 0x0000001402147224 */ /* 0x000fe200078e0217 */
[----:B------:R-:W-:Y:S01]  /*1680*/  IABS R25, R27 ;  /* 0x0000001b00197213 */ /* 0x000fe20000000000 */
[----:B------:R-:W-:Y:S01]  /*1690*/  IMAD.HI.U32 R21, R7, R24, RZ ;  /* 0x0000001807157227 */ /* 0x000fe200078e00ff */
[----:B------:R-:W-:-:S02]  /*16a0*/  LOP3.LUT R42, R6, 0x70, RZ, 0xfc, !PT ;  /* 0x00000070062a7812 */ /* 0x000fc400078efcff */
[----:B------:R-:W-:Y:S01]  /*16b0*/  LOP3.LUT R46, R6, 0x78, RZ, 0xfc, !PT ;  /* 0x00000078062e7812 */ /* 0x000fe200078efcff */
[----:B------:R-:W-:Y:S01]  /*16c0*/  @!P0 IMAD.MOV R17, RZ, RZ, -R17 ;  /* 0x000000ffff118224 */ /* 0x000fe200078e0a11 */
[----:B------:R-:W-:Y:S01]  /*16d0*/  ISETP.GT.U32.AND P0, PT, R2, R20, PT ;  /* 0x000000140200720c */ /* 0x000fe20003f04070 */
[----:B------:R-:W-:Y:S01]  /*16e0*/  IMAD.MOV R21, RZ, RZ, -R21 ;  /* 0x000000ffff157224 */ /* 0x000fe200078e0a15 */
[----:B------:R-:W-:Y:S01]  /*16f0*/  LOP3.LUT R47, R6, 0x7c, RZ, 0xfc, !PT ;  /* 0x0000007c062f7812 */ /* 0x000fe200078efcff */
[--C-:B------:R-:W-:Y:S01]  /*1700*/  @!P5 IMAD.IADD R18, R18, 0x1, -R2.reuse ;  /* 0x000000011212d824 */ /* 0x100fe200078e0a02 */
[----:B------:R-:W-:Y:S01]  /*1710*/  LOP3.LUT R48, R6, 0x80, RZ, 0xfc, !PT ;  /* 0x0000008006307812 */ /* 0x000fe200078efcff */
[----:B------:R-:W-:Y:S01]  /*1720*/  @!P2 IMAD.IADD R19, R19, 0x1, -R2 ;  /* 0x000000011313a824 */ /* 0x000fe200078e0a02 */
[----:B------:R-:W-:Y:S01]  /*1730*/  ISETP.GE.AND P2, PT, R28, RZ, PT ;  /* 0x000000ff1c00720c */ /* 0x000fe20003f46270 */
[C---:B------:R-:W-:Y:S01]  /*1740*/  IMAD R21, R2.reuse, R21, R24 ;  /* 0x0000001502157224 */ /* 0x040fe200078e0218 */
[----:B------:R-:W-:Y:S01]  /*1750*/  ISETP.GT.U32.AND P5, PT, R2, R18, PT ;  /* 0x000000120200720c */ /* 0x000fe20003fa4070 */
[----:B------:R-:W-:Y:S01]  /*1760*/  @!P3 IMAD.MOV R19, RZ, RZ, -R19 ;  /* 0x000000ffff13b224 */ /* 0x000fe200078e0a13 */
[----:B------:R-:W-:Y:S01]  /*1770*/  LOP3.LUT R24, R6, 0x40, RZ, 0xfc, !PT ;  /* 0x0000004006187812 */ /* 0x000fe200078efcff */
[----:B------:R-:W-:Y:S01]  /*1780*/  IMAD.HI.U32 R23, R7, R26, RZ ;  /* 0x0000001a07177227 */ /* 0x000fe200078e00ff */
[----:B------:R-:W-:-:S02]  /*1790*/  ISETP.GT.U32.AND P3, PT, R2, R21, PT ;  /* 0x000000150200720c */ /* 0x000fc40003f64070 */
[----:B------:R-:W-:Y:S01]  /*17a0*/  IABS R28, R33 ;  /* 0x00000021001c7213 */ /* 0x000fe20000000000 */
[--C-:B------:R-:W-:Y:S01]  /*17b0*/  @!P0 IMAD.IADD R20, R20, 0x1, -R2.reuse ;  /* 0x0000000114148824 */ /* 0x100fe200078e0a02 */
[C---:B------:R-:W-:Y:S01]  /*17c0*/  LOP3.LUT R49, R6.reuse, 0x84, RZ, 0xfc, !PT ;  /* 0x0000008406317812 */ /* 0x040fe200078efcff */
[----:B------:R-:W-:Y:S01]  /*17d0*/  IMAD.HI.U32 R22, R7, R25, RZ ;  /* 0x0000001907167227 */ /* 0x000fe200078e00ff */
[----:B------:R-:W-:Y:S02]  /*17e0*/  LOP3.LUT R50, R6, 0x88, RZ, 0xfc, !PT ;  /* 0x0000008806327812 */ /* 0x000fe400078efcff */
[----:B------:R-:W-:Y:S01]  /*17f0*/  ISETP.GT.U32.AND P0, PT, R2, R20, PT ;  /* 0x000000140200720c */ /* 0x000fe20003f04070 */
[--C-:B------:R-:W-:Y:S01]  /*1800*/  @!P5 IMAD.IADD R18, R18, 0x1, -R2.reuse ;  /* 0x000000011212d824 */ /* 0x100fe200078e0a02 */
[----:B------:R-:W-:Y:S01]  /*1810*/  ISETP.GE.AND P5, PT, R27, RZ, PT ;  /* 0x000000ff1b00720c */ /* 0x000fe20003fa6270 */
[----:B------:R-:W-:Y:S01]  /*1820*/  IMAD.MOV R23, RZ, RZ, -R23 ;  /* 0x000000ffff177224 */ /* 0x000fe200078e0a17 */
[----:B------:R-:W-:Y:S01]  /*1830*/  IABS R27, R24 ;  /* 0x00000018001b7213 */ /* 0x000fe20000000000 */
[----:B------:R-:W-:Y:S01]  /*1840*/  @!P3 IMAD.IADD R21, R21, 0x1, -R2 ;  /* 0x000000011515b824 */ /* 0x000fe200078e0a02 */
[----:B------:R-:W-:Y:S01]  /*1850*/  IABS R43, R49 ;  /* 0x00000031002b7213 */ /* 0x000fe20000000000 */
[----:B------:R-:W-:Y:S01]  /*1860*/  @!P1 IMAD.MOV R18, RZ, RZ, -R18 ;  /* 0x000000ffff129224 */ /* 0x000fe200078e0a12 */
[----:B------:R-:W-:Y:S01]  /*1870*/  ISETP.GE.AND P1, PT, R24, RZ, PT ;  /* 0x000000ff1800720c */ /* 0x000fe20003f26270 */
[----:B------:R-:W-:Y:S01]  /*1880*/  IMAD.HI.U32 R24, R7, R27, RZ ;  /* 0x0000001b07187227 */ /* 0x000fe200078e00ff */
[----:B------:R-:W-:-:S02]  /*1890*/  ISETP.GT.U32.AND P3, PT, R2, R21, PT ;  /* 0x000000150200720c */ /* 0x000fc40003f64070 */
[C---:B------:R-:W-:Y:S01]  /*18a0*/  LOP3.LUT R52, R6.reuse, 0x98, RZ, 0xfc, !PT ;  /* 0x0000009806347812 */ /* 0x040fe200078efcff */
[----:B------:R-:W-:Y:S01]  /*18b0*/  IMAD.MOV R22, RZ, RZ, -R22 ;  /* 0x000000ffff167224 */ /* 0x000fe200078e0a16 */
[----:B------:R-:W-:Y:S01]  /*18c0*/  LOP3.LUT R54, R6, 0x9c, RZ, 0xfc, !PT ;  /* 0x0000009c06367812 */ /* 0x000fe200078efcff */
[----:B------:R-:W-:Y:S01]  /*18d0*/  IMAD R23, R2, R23, R26 ;  /* 0x0000001702177224 */ /* 0x000fe200078e021a */
[----:B------:R-:W-:Y:S01]  /*18e0*/  LOP3.LUT R56, R6, 0xa8, RZ, 0xfc, !PT ;  /* 0x000000a806387812 */ /* 0x000fe200078efcff */
[----:B------:R-:W-:Y:S01]  /*18f0*/  @!P0 IMAD.IADD R20, R20, 0x1, -R2 ;  /* 0x0000000114148824 */ /* 0x000fe200078e0a02 */
[----:B------:R-:W-:Y:S01]  /*1900*/  IABS R53, R54 ;  /* 0x0000003600357213 */ /* 0x000fe20000000000 */
[----:B------:R-:W-:Y:S01]  /*1910*/  IMAD.MOV R24, RZ, RZ, -R24 ;  /* 0x000000ffff187224 */ /* 0x000fe200078e0a18 */
[----:B------:R-:W-:Y:S01]  /*1920*/  IABS R59, R56 ;  /* 0x00000038003b7213 */ /* 0x000fe20000000000 */
[----:B------:R-:W-:Y:S01]  /*1930*/  IMAD R22, R2, R22, R25 ;  /* 0x0000001602167224 */ /* 0x000fe200078e0219 */
[----:B------:R-:W-:Y:S01]  /*1940*/  LOP3.LUT R62, R6, 0xd0, RZ, 0xfc, !PT ;  /* 0x000000d0063e7812 */ /* 0x000fe200078efcff */
[----:B------:R-:W-:Y:S01]  /*1950*/  @!P6 IMAD.MOV R20, RZ, RZ, -R20 ;  /* 0x000000ffff14e224 */ /* 0x000fe200078e0a14 */
[C---:B------:R-:W-:Y:S01]  /*1960*/  ISETP.GT.U32.AND P6, PT, R2.reuse, R23, PT ;  /* 0x000000170200720c */ /* 0x040fe20003fc4070 */
[C---:B------:R-:W-:Y:S01]  /*1970*/  IMAD R24, R2.reuse, R24, R27 ;  /* 0x0000001802187224 */ /* 0x040fe200078e021b */
[C---:B------:R-:W-:Y:S01]  /*1980*/  ISETP.GT.U32.AND P0, PT, R2.reuse, R22, PT ;  /* 0x000000160200720c */ /* 0x040fe20003f04070 */
[----:B------:R-:W-:Y:S01]  /*1990*/  @!P3 IMAD.IADD R21, R21, 0x1, -R2 ;  /* 0x000000011515b824 */ /* 0x000fe200078e0a02 */
[----:B------:R-:W-:Y:S01]  /*19a0*/  IABS R79, R62 ;  /* 0x0000003e004f7213 */ /* 0x000fe20000000000 */
[----:B------:R-:W-:Y:S01]  /*19b0*/  IMAD.HI.U32 R26, R7, R29, RZ ;  /* 0x0000001d071a7227 */ /* 0x000fe200078e00ff */
[----:B------:R-:W-:-:S02]  /*19c0*/  ISETP.GT.U32.AND P3, PT, R2, R24, PT ;  /* 0x000000180200720c */ /* 0x000fc40003f64070 */
[C---:B------:R-:W-:Y:S01]  /*19d0*/  LOP3.LUT R60, R6.reuse, 0xcc, RZ, 0xfc, !PT ;  /* 0x000000cc063c7812 */ /* 0x040fe200078efcff */
[----:B------:R-:W-:Y:S01]  /*19e0*/  IMAD.MOV R26, RZ, RZ, -R26 ;  /* 0x000000ffff1a7224 */ /* 0x000fe200078e0a1a */
[C---:B------:R-:W-:Y:S01]  /*19f0*/  LOP3.LUT R64, R6.reuse, 0xd4, RZ, 0xfc, !PT ;  /* 0x000000d406407812 */ /* 0x040fe200078efcff */
[----:B------:R-:W-:Y:S01]  /*1a00*/  IMAD.HI.U32 R27, R7, R30, RZ ;  /* 0x0000001e071b7227 */ /* 0x000fe200078e00ff */
[----:B------:R-:W-:Y:S02]  /*1a10*/  IABS R77, R60 ;  /* 0x0000003c004d7213 */ /* 0x000fe40000000000 */
[----:B------:R-:W-:Y:S01]  /*1a20*/  IABS R81, R64 ;  /* 0x0000004000517213 */ /* 0x000fe20000000000 */
[--C-:B------:R-:W-:Y:S01]  /*1a30*/  @!P6 IMAD.IADD R23, R23, 0x1, -R2.reuse ;  /* 0x000000011717e824 */ /* 0x100fe200078e0a02 */
[----:B------:R-:W-:Y:S01]  /*1a40*/  LOP3.LUT R66, R6, 0xd8, RZ, 0xfc, !PT ;  /* 0x000000d806427812 */ /* 0x000fe200078efcff */
[--C-:B------:R-:W-:Y:S01]  /*1a50*/  @!P0 IMAD.IADD R22, R22, 0x1, -R2.reuse ;  /* 0x0000000116168824 */ /* 0x100fe200078e0a02 */
[----:B------:R-:W-:Y:S01]  /*1a60*/  LOP3.LUT R68, R6, 0xdc, RZ, 0xfc, !PT ;  /* 0x000000dc06447812 */ /* 0x000fe200078efcff */
[----:B------:R-:W-:Y:S01]  /*1a70*/  @!P3 IMAD.IADD R24, R24, 0x1, -R2 ;  /* 0x000000011818b824 */ /* 0x000fe200078e0a02 */
[C---:B------:R-:W-:Y:S01]  /*1a80*/  ISETP.GT.U32.AND P3, PT, R2.reuse, R23, PT ;  /* 0x000000170200720c */ /* 0x040fe20003f64070 */
[C---:B------:R-:W-:Y:S01]  /*1a90*/  IMAD R26, R2.reuse, R26, R29 ;  /* 0x0000001a021a7224 */ /* 0x040fe200078e021d */
[----:B------:R-:W-:Y:S01]  /*1aa0*/  ISETP.GT.U32.AND P0, PT, R2, R22, PT ;  /* 0x000000160200720c */ /* 0x000fe20003f04070 */
[----:B------:R-:W-:Y:S01]  /*1ab0*/  IMAD.HI.U32 R25, R7, R28, RZ ;  /* 0x0000001c07197227 */ /* 0x000fe200078e00ff */
[----:B------:R-:W-:-:S02]  /*1ac0*/  IABS R83, R66 ;  /* 0x0000004200537213 */ /* 0x000fc40000000000 */
[----:B------:R-:W-:Y:S01]  /*1ad0*/  ISETP.GT.U32.AND P6, PT, R2, R26, PT ;  /* 0x0000001a0200720c */ /* 0x000fe20003fc4070 */
[----:B------:R-:W-:Y:S01]  /*1ae0*/  IMAD.MOV R27, RZ, RZ, -R27 ;  /* 0x000000ffff1b7224 */ /* 0x000fe200078e0a1b */
[----:B------:R-:W-:Y:S01]  /*1af0*/  IABS R85, R68 ;  /* 0x0000004400557213 */ /* 0x000fe20000000000 */
[----:B------:R-:W-:Y:S01]  /*1b00*/  IMAD.MOV R25, RZ, RZ, -R25 ;  /* 0x000000ffff197224 */ /* 0x000fe200078e0a19 */
[----:B------:R-:W-:Y:S01]  /*1b10*/  LOP3.LUT R70, R6, 0xe0, RZ, 0xfc, !PT ;  /* 0x000000e006467812 */ /* 0x000fe200078efcff */
[C---:B------:R-:W-:Y:S01]  /*1b20*/  IMAD R27, R2.reuse, R27, R30 ;  /* 0x0000001b021b7224 */ /* 0x040fe200078e021e */
[----:B------:R-:W-:Y:S01]  /*1b30*/  IABS R30, R38 ;  /* 0x00000026001e7213 */ /* 0x000fe20000000000 */
[C---:B------:R-:W-:Y:S01]  /*1b40*/  IMAD R25, R2.reuse, R25, R28 ;  /* 0x0000001902197224 */ /* 0x040fe200078e021c */
[----:B------:R-:W-:Y:S01]  /*1b50*/  IABS R87, R70 ;  /* 0x0000004600577213 */ /* 0x000fe20000000000 */
[--C-:B------:R-:W-:Y:S01]  /*1b60*/  @!P3 IMAD.IADD R23, R23, 0x1, -R2.reuse ;  /* 0x000000011717b824 */ /* 0x100fe200078e0a02 */
[----:B------:R-:W-:Y:S01]  /*1b70*/  ISETP.GT.U32.AND P3, PT, R2, R27, PT ;  /* 0x0000001b0200720c */ /* 0x000fe20003f64070 */
[--C-:B------:R-:W-:Y:S01]  /*1b80*/  @!P0 IMAD.IADD R22, R22, 0x1, -R2.reuse ;  /* 0x0000000116168824 */ /* 0x100fe200078e0a02 */
[----:B------:R-:W-:Y:S01]  /*1b90*/  ISETP.GT.U32.AND P0, PT, R2, R25, PT ;  /* 0x000000190200720c */ /* 0x000fe20003f04070 */
[----:B------:R-:W-:Y:S01]  /*1ba0*/  @!P6 IMAD.IADD R26, R26, 0x1, -R2 ;  /* 0x000000011a1ae824 */ /* 0x000fe200078e0a02 */
[C---:B------:R-:W-:Y:S01]  /*1bb0*/  LOP3.LUT R72, R6.reuse, 0xe4, RZ, 0xfc, !PT ;  /* 0x000000e406487812 */ /* 0x040fe200078efcff */
[----:B------:R-:W-:Y:S01]  /*1bc0*/  IMAD.HI.U32 R28, R7, R31, RZ ;  /* 0x0000001f071c7227 */ /* 0x000fe200078e00ff */
[----:B------:R-:W-:-:S02]  /*1bd0*/  LOP3.LUT R74, R6, 0xe8, RZ, 0xfc, !PT ;  /* 0x000000e8064a7812 */ /* 0x000fc400078efcff */
[----:B------:R-:W-:Y:S01]  /*1be0*/  ISETP.GT.U32.AND P6, PT, R2, R26, PT ;  /* 0x0000001a0200720c */ /* 0x000fe20003fc4070 */
[----:B------:R-:W-:Y:S01]  /*1bf0*/  IMAD.MOV R28, RZ, RZ, -R28 ;  /* 0x000000ffff1c7224 */ /* 0x000fe200078e0a1c */
[----:B------:R-:W-:Y:S01]  /*1c00*/  IABS R89, R72 ;  /* 0x0000004800597213 */ /* 0x000fe20000000000 */
[----:B------:R-:W-:Y:S01]  /*1c10*/  @!P4 IMAD.MOV R21, RZ, RZ, -R21 ;  /* 0x000000ffff15c224 */ /* 0x000fe200078e0a15 */
[----:B------:R-:W-:Y:S01]  /*1c20*/  LOP3.LUT R76, R6, 0xec, RZ, 0xfc, !PT ;  /* 0x000000ec064c7812 */ /* 0x000fe200078efcff */
[--C-:B------:R-:W-:Y:S01]  /*1c30*/  @!P3 IMAD.IADD R27, R27, 0x1, -R2.reuse ;  /* 0x000000011b1bb824 */ /* 0x100fe200078e0a02 */
[----:B------:R-:W-:Y:S01]  /*1c40*/  ISETP.GE.AND P3, PT, R35, RZ, PT ;  /* 0x000000ff2300720c */ /* 0x000fe20003f66270 */
[C---:B------:R-:W-:Y:S01]  /*1c50*/  IMAD R28, R2.reuse, R28, R31 ;  /* 0x0000001c021c7224 */ /* 0x040fe200078e021f */
[----:B------:R-:W-:Y:S01]  /*1c60*/  IABS R35, R41 ;  /* 0x0000002900237213 */ /* 0x000fe20000000000 */
[----:B------:R-:W-:Y:S01]  /*1c70*/  @!P0 IMAD.IADD R25, R25, 0x1, -R2 ;  /* 0x0000000119198824 */ /* 0x000fe200078e0a02 */
[----:B------:R-:W-:Y:S01]  /*1c80*/  ISETP.GT.U32.AND P0, PT, R2, R24, PT ;  /* 0x000000180200720c */ /* 0x000fe20003f04070 */
[----:B------:R-:W-:Y:S01]  /*1c90*/  IMAD.HI.U32 R31, R7, R34, RZ ;  /* 0x00000022071f7227 */ /* 0x000fe200078e00ff */
[----:B------:R-:W-:-:S02]  /*1ca0*/  LOP3.LUT R78, R6, 0xf0, RZ, 0xfc, !PT ;  /* 0x000000f0064e7812 */ /* 0x000fc400078efcff */
[----:B------:R-:W-:Y:S01]  /*1cb0*/  ISETP.GT.U32.AND P4, PT, R2, R25, PT ;  /* 0x000000190200720c */ /* 0x000fe20003f84070 */
[----:B------:R-:W-:Y:S01]  /*1cc0*/  IMAD.MOV R31, RZ, RZ, -R31 ;  /* 0x000000ffff1f7224 */ /* 0x000fe200078e0a1f */
[C---:B------:R-:W-:Y:S01]  /*1cd0*/  LOP3.LUT R80, R6.reuse, 0xf4, RZ, 0xfc, !PT ;  /* 0x000000f406507812 */ /* 0x040fe200078efcff */
[----:B------:R-:W-:Y:S01]  /*1ce0*/  IMAD.HI.U32 R29, R7, R30, RZ ;  /* 0x0000001e071d7227 */ /* 0x000fe200078e00ff */
[----:B------:R-:W-:Y:S02]  /*1cf0*/  IABS R91, R74 ;  /* 0x0000004a005b7213 */ /* 0x000fe40000000000 */
[----:B------:R-:W-:Y:S01]  /*1d00*/  LOP3.LUT R58, R6, 0xf8, RZ, 0xfc, !PT ;  /* 0x000000f8063a7812 */ /* 0x000fe200078efcff */
[----:B------:R-:W-:Y:S01]  /*1d10*/  @!P6 IMAD.IADD R26, R26, 0x1, -R2 ;  /* 0x000000011a1ae824 */ /* 0x000fe200078e0a02 */
[----:B------:R-:W-:Y:S01]  /*1d20*/  LOP3.LUT R238, R5, 0x1f, RZ, 0xc0, !PT ;  /* 0x0000001f05ee7812 */ /* 0x000fe200078ec0ff */
[----:B------:R-:W-:Y:S01]  /*1d30*/  IMAD R31, R2, R31, R34 ;  /* 0x0000001f021f7224 */ /* 0x000fe200078e0222 */
[----:B------:R-:W-:Y:S01]  /*1d40*/  LOP3.LUT R34, R6, 0x68, RZ, 0xfc, !PT ;  /* 0x0000006806227812 */ /* 0x000fe200078efcff */
[----:B------:R-:W-:Y:S01]  /*1d50*/  IMAD.MOV R29, RZ, RZ, -R29 ;  /* 0x000000ffff1d7224 */ /* 0x000fe200078e0a1d */
[----:B------:R-:W-:Y:S01]  /*1d60*/  SHF.R.U32.HI R5, RZ, 0x1, R5 ;  /* 0x00000001ff057819 */ /* 0x000fe20000011605 */
[----:B------:R-:W-:Y:S01]  /*1d70*/  @!P3 IMAD.MOV R26, RZ, RZ, -R26 ;  /* 0x000000ffff1ab224 */ /* 0x000fe200078e0a1a */
[C---:B------:R-:W-:Y:S01]  /*1d80*/  ISETP.GT.U32.AND P3, PT, R2.reuse, R31, PT ;  /* 0x0000001f0200720c */ /* 0x040fe20003f64070 */
[----:B------:R-:W-:-:S02]  /*1d90*/  IMAD R29, R2, R29, R30 ;  /* 0x0000001d021d7224 */ /* 0x000fc400078e021e */
[----:B------:R-:W-:-:S03]  /*1da0*/  IMAD.HI.U32 R30, R7, R32, RZ ;  /* 0x00000020071e7227 */ /* 0x000fc600078e00ff */
[----:B------:R-:W-:Y:S01]  /*1db0*/  ISETP.GT.U32.AND P6, PT, R2, R29, PT ;  /* 0x0000001d0200720c */ /* 0x000fe20003fc4070 */
[--C-:B------:R-:W-:Y:S01]  /*1dc0*/  @!P0 IMAD.IADD R24, R24, 0x1, -R2.reuse ;  /* 0x0000000118188824 */ /* 0x100fe200078e0a02 */
[C---:B------:R-:W-:Y:S01]  /*1dd0*/  ISETP.GT.U32.AND P0, PT, R2.reuse, R28, PT ;  /* 0x0000001c0200720c */ /* 0x040fe20003f04070 */
[----:B------:R-:W-:Y:S01]  /*1de0*/  @!P4 IMAD.IADD R25, R25, 0x1, -R2 ;  /* 0x000000011919c824 */ /* 0x000fe200078e0a02 */
[----:B------:R-:W-:Y:S01]  /*1df0*/  ISETP.GE.AND P4, PT, R33, RZ, PT ;  /* 0x000000ff2100720c */ /* 0x000fe20003f86270 */
[----:B------:R-:W-:Y:S02]  /*1e00*/  IMAD.MOV R33, RZ, RZ, -R30 ;  /* 0x000000ffff217224 */ /* 0x000fe400078e0a1e */
[----:B------:R-:W-:Y:S02]  /*1e10*/  @!P3 IMAD.IADD R31, R31, 0x1, -R2 ;  /* 0x000000011f1fb824 */ /* 0x000fe400078e0a02 */
[C---:B------:R-:W-:Y:S02]  /*1e20*/  IMAD R30, R2.reuse, R33, R32 ;  /* 0x00000021021e7224 */ /* 0x040fe400078e0220 */
[----:B------:R-:W-:Y:S01]  /*1e30*/  IMAD.MOV.U32 R33, RZ, RZ, R35 ;  /* 0x000000ffff217224 */ /* 0x000fe200078e0023 */
[C---:B------:R-:W-:Y:S01]  /*1e40*/  ISETP.GT.U32.AND P3, PT, R2.reuse, R31, PT ;  /* 0x0000001f0200720c */ /* 0x040fe20003f64070 */
[----:B------:R-:W-:Y:S01]  /*1e50*/  @!P5 IMAD.MOV R22, RZ, RZ, -R22 ;  /* 0x000000ffff16d224 */ /* 0x000fe200078e0a16 */
[C---:B------:R-:W-:Y:S01]  /*1e60*/  ISETP.GT.U32.AND P5, PT, R2.reuse, R27, PT ;  /* 0x0000001b0200720c */ /* 0x040fe20003fa4070 */
[----:B------:R-:W-:Y:S01]  /*1e70*/  @!P1 IMAD.MOV R24, RZ, RZ, -R24 ;  /* 0x000000ffff189224 */ /* 0x000fe200078e0a18 */
[----:B------:R-:W-:Y:S01]  /*1e80*/  ISETP.GT.U32.AND P1, PT, R2, R30, PT ;  /* 0x0000001e0200720c */ /* 0x000fe20003f24070 */
[----:B------:R-:W-:Y:S01]  /*1e90*/  @!P0 IMAD.IADD R28, R28, 0x1, -R2 ;  /* 0x000000011c1c8824 */ /* 0x000fe200078e0a02 */
[----:B------:R-:W-:Y:S01]  /*1ea0*/  ISETP.GE.AND P0, PT, R36, RZ, PT ;  /* 0x000000ff2400720c */ /* 0x000fe20003f06270 */
[----:B------:R-:W-:Y:S01]  /*1eb0*/  IMAD.HI.U32 R32, R7, R33, RZ ;  /* 0x0000002107207227 */ /* 0x000fe200078e00ff */
[----:B------:R-:W-:-:S03]  /*1ec0*/  LOP3.LUT R36, R6, 0x6c, RZ, 0xfc, !PT ;  /* 0x0000006c06247812 */ /* 0x000fc600078efcff */
[----:B------:R-:W-:Y:S01]  /*1ed0*/  @!P6 IMAD.IADD R29, R29, 0x1, -R2 ;  /* 0x000000011d1de824 */ /* 0x000fe200078e0a02 */
[C---:B------:R-:W-:Y:S01]  /*1ee0*/  ISETP.GT.U32.AND P6, PT, R2.reuse, R28, PT ;  /* 0x0000001c0200720c */ /* 0x040fe20003fc4070 */
[----:B------:R-:W-:Y:S02]  /*1ef0*/  IMAD.MOV R32, RZ, RZ, -R32 ;  /* 0x000000ffff207224 */ /* 0x000fe400078e0a20 */
[----:B------:R-:W-:Y:S01]  /*1f00*/  @!P2 IMAD.MOV R23, RZ, RZ, -R23 ;  /* 0x000000ffff17a224 */ /* 0x000fe200078e0a17 */
[C---:B------:R-:W-:Y:S01]  /*1f10*/  ISETP.GT.U32.AND P2, PT, R2.reuse, R29, PT ;  /* 0x0000001d0200720c */ /* 0x040fe20003f44070 */
[----:B------:R-:W-:Y:S01]  /*1f20*/  IMAD R32, R2, R32, R33 ;  /* 0x0000002002207224 */ /* 0x000fe200078e0221 */
[----:B------:R-:W-:Y:S01]  /*1f30*/  LOP3.LUT R33, R6, 0x64, RZ, 0xfc, !PT ;  /* 0x0000006406217812 */ /* 0x000fe200078efcff */
[----:B------:R-:W-:Y:S01]  /*1f40*/  @!P4 IMAD.MOV R25, RZ, RZ, -R25 ;  /* 0x000000ffff19c224 */ /* 0x000fe200078e0a19 */
[----:B------:R-:W-:Y:S01]  /*1f50*/  ISETP.GE.AND P4, PT, R37, RZ, PT ;  /* 0x000000ff2500720c */ /* 0x000fe20003f86270 */
[--C-:B------:R-:W-:Y:S01]  /*1f60*/  @!P5 IMAD.IADD R27, R27, 0x1, -R2.reuse ;  /* 0x000000011b1bd824 */ /* 0x100fe200078e0a02 */
[----:B------:R-:W-:Y:S01]  /*1f70*/  ISETP.GE.AND P5, PT, R38, RZ, PT ;  /* 0x000000ff2600720c */ /* 0x000fe20003fa6270 */
[--C-:B------:R-:W-:Y:S01]  /*1f80*/  @!P1 IMAD.IADD R30, R30, 0x1, -R2.reuse ;  /* 0x000000011e1e9824 */ /* 0x100fe200078e0a02 */
[----:B------:R-:W-:Y:S01]  /*1f90*/  IABS R35, R33 ;  /* 0x0000002100237213 */ /* 0x000fe20000000000 */
[--C-:B------:R-:W-:Y:S01]  /*1fa0*/  @!P3 IMAD.IADD R31, R31, 0x1, -R2.reuse ;  /* 0x000000011f1fb824 */ /* 0x100fe200078e0a02 */
[C---:B------:R-:W-:Y:S01]  /*1fb0*/  ISETP.GT.U32.AND P3, PT, R2.reuse, R32, PT ;  /* 0x000000200200720c */ /* 0x040fe20003f64070 */
[----:B------:R-:W-:Y:S01]  /*1fc0*/  @!P0 IMAD.MOV R27, RZ, RZ, -R27 ;  /* 0x000000ffff1b8224 */ /* 0x000fe200078e0a1b */
[----:B------:R-:W-:Y:S01]  /*1fd0*/  ISETP.GT.U32.AND P0, PT, R2, R30, PT ;  /* 0x0000001e0200720c */ /* 0x000fe20003f04070 */
[--C-:B------:R-:W-:Y:S01]  /*1fe0*/  @!P6 IMAD.IADD R28, R28, 0x1, -R2.reuse ;  /* 0x000000011c1ce824 */ /* 0x100fe200078e0a02 */
[----:B------:R-:W-:Y:S01]  /*1ff0*/  IABS R37, R34 ;  /* 0x0000002200257213 */ /* 0x000fe20000000000 */
[----:B------:R-:W-:Y:S01]  /*2000*/  @!P2 IMAD.IADD R29, R29, 0x1, -R2 ;  /* 0x000000011d1da824 */ /* 0x000fe200078e0a02 */
[----:B------:R-:W-:Y:S01]  /*2010*/  ISETP.GE.AND P6, PT, R39, RZ, PT ;  /* 0x000000ff2700720c */ /* 0x000fe20003fc6270 */
[----:B------:R-:W-:Y:S01]  /*2020*/  @!P4 IMAD.MOV R28, RZ, RZ, -R28 ;  /* 0x000000ffff1cc224 */ /* 0x000fe200078e0a1c */
[----:B------:R-:W-:Y:S01]  /*2030*/  ISETP.GE.AND P4, PT, R33, RZ, PT ;  /* 0x000000ff2100720c */ /* 0x000fe20003f86270 */
[----:B------:R-:W-:Y:S01]  /*2040*/  @!P5 IMAD.MOV R29, RZ, RZ, -R29 ;  /* 0x000000ffff1dd224 */ /* 0x000fe200078e0a1d */
[----:B------:R-:W-:Y:S01]  /*2050*/  IABS R39, R36 ;  /* 0x0000002400277213 */ /* 0x000fe20000000000 */
[----:B------:R-:W-:Y:S01]  /*2060*/  IMAD.HI.U32 R33, R7, R35, RZ ;  /* 0x0000002307217227 */ /* 0x000fe200078e00ff */
[----:B------:R-:W-:-:S02]  /*2070*/  ISETP.GE.AND P2, PT, R40, RZ, PT ;  /* 0x000000ff2800720c */ /* 0x000fc40003f46270 */
[----:B------:R-:W-:Y:S01]  /*2080*/  ISETP.GE.AND P5, PT, R34, RZ, PT ;  /* 0x000000ff2200720c */ /* 0x000fe20003fa6270 */
[--C-:B------:R-:W-:Y:S01]  /*2090*/  @!P3 IMAD.IADD R32, R32, 0x1, -R2.reuse ;  /* 0x000000012020b824 */ /* 0x100fe200078e0a02 */
[----:B------:R-:W-:Y:S01]  /*20a0*/  IABS R40, R42 ;  /* 0x0000002a00287213 */ /* 0x000fe20000000000 */
[----:B------:R-:W-:Y:S01]  /*20b0*/  @!P0 IMAD.IADD R30, R30, 0x1, -R2 ;  /* 0x000000011e1e8824 */ /* 0x000fe200078e0a02 */
[----:B------:R-:W-:Y:S01]  /*20c0*/  ISETP.GE.AND P0, PT, R36, RZ, PT ;  /* 0x000000ff2400720c */ /* 0x000fe20003f06270 */
[----:B------:R-:W-:Y:S01]  /*20d0*/  IMAD.HI.U32 R34, R7, R37, RZ ;  /* 0x0000002507227227 */ /* 0x000fe200078e00ff */
[----:B------:R-:W-:Y:S02]  /*20e0*/  ISETP.GT.U32.AND P3, PT, R2, R32, PT ;  /* 0x000000200200720c */ /* 0x000fe40003f64070 */
[----:B------:R-:W-:Y:S01]  /*20f0*/  ISETP.GE.AND P1, PT, R41, RZ, PT ;  /* 0x000000ff2900720c */ /* 0x000fe20003f26270 */
[----:B------:R-:W-:Y:S01]  /*2100*/  IMAD.MOV R36, RZ, RZ, -R33 ;  /* 0x000000ffff247224 */ /* 0x000fe200078e0a21 */
[----:B------:R-:W-:Y:S01]  /*2110*/  IABS R41, R48 ;  /* 0x0000003000297213 */ /* 0x000fe20000000000 */
[----:B------:R-:W-:-:S04]  /*2120*/  IMAD.HI.U32 R33, R7, R39, RZ ;  /* 0x0000002707217227 */ /* 0x000fc800078e00ff */
[----:B------:R-:W-:Y:S02]  /*2130*/  IMAD.MOV R38, RZ, RZ, -R34 ;  /* 0x000000ffff267224 */ /* 0x000fe400078e0a22 */
[C---:B------:R-:W-:Y:S01]  /*2140*/  IMAD R34, R2.reuse, R36, R35 ;  /* 0x0000002402227224 */ /* 0x040fe200078e0223 */
[----:B------:R-:W-:Y:S01]  /*2150*/  IABS R36, R44 ;  /* 0x0000002c00247213 */ /* 0x000fe20000000000 */
[----:B------:R-:W-:Y:S02]  /*2160*/  IMAD.MOV R35, RZ, RZ, -R33 ;  /* 0x000000ffff237224 */ /* 0x000fe400078e0a21 */
[C---:B------:R-:W-:Y:S02]  /*2170*/  IMAD R33, R2.reuse, R38, R37 ;  /* 0x0000002602217224 */ /* 0x040fe400078e0225 */
[C---:B------:R-:W-:Y:S02]  /*2180*/  IMAD R35, R2.reuse, R35, R39 ;  /* 0x0000002302237224 */ /* 0x040fe400078e0227 */
[----:B------:R-:W-:Y:S01]  /*2190*/  @!P2 IMAD.MOV R31, RZ, RZ, -R31 ;  /* 0x000000ffff1fa224 */ /* 0x000fe200078e0a1f */
[----:B------:R-:W-:Y:S01]  /*21a0*/  ISETP.GT.U32.AND P2, PT, R2, R33, PT ;  /* 0x000000210200720c */ /* 0x000fe20003f44070 */
[----:B------:R-:W-:Y:S01]  /*21b0*/  @!P3 IMAD.IADD R32, R32, 0x1, -R2 ;  /* 0x000000012020b824 */ /* 0x000fe200078e0a02 */
[----:B------:R-:W-:Y:S01]  /*21c0*/  ISETP.GT.U32.AND P3, PT, R2, R35, PT ;  /* 0x000000230200720c */ /* 0x000fe20003f64070 */
[----:B------:R-:W-:-:S02]  /*21d0*/  IMAD.MOV.U32 R38, RZ, RZ, R36 ;  /* 0x000000ffff267224 */ /* 0x000fc400078e0024 */
[----:B------:R-:W-:-:S04]  /*21e0*/  IMAD.HI.U32 R36, R7, R40, RZ ;  /* 0x0000002807247227 */ /* 0x000fc800078e00ff */
[----:B------:R-:W-:Y:S02]  /*21f0*/  IMAD.MOV R39, RZ, RZ, -R36 ;  /* 0x000000ffff277224 */ /* 0x000fe400078e0a24 */
[----:B------:R-:W-:-:S04]  /*2200*/  IMAD.HI.U32 R37, R7, R38, RZ ;  /* 0x0000002607257227 */ /* 0x000fc800078e00ff */
[C---:B------:R-:W-:Y:S01]  /*2210*/  IMAD R36, R2.reuse, R39, R40 ;  /* 0x0000002702247224 */ /* 0x040fe200078e0228 */
[----:B------:R-:W-:Y:S01]  /*2220*/  IABS R39, R46 ;  /* 0x0000002e00277213 */ /* 0x000fe20000000000 */
[--C-:B------:R-:W-:Y:S01]  /*2230*/  @!P2 IMAD.IADD R33, R33, 0x1, -R2.reuse ;  /* 0x000000012121a824 */ /* 0x100fe200078e0a02 */
[----:B------:R-:W-:Y:S01]  /*2240*/  IABS R40, R47 ;  /* 0x0000002f00287213 */ /* 0x000fe20000000000 */
[----:B------:R-:W-:Y:S02]  /*2250*/  IMAD.MOV R37, RZ, RZ, -R37 ;  /* 0x000000ffff257224 */ /* 0x000fe400078e0a25 */
[----:B------:R-:W-:Y:S01]  /*2260*/  @!P3 IMAD.IADD R35, R35, 0x1, -R2 ;  /* 0x000000012323b824 */ /* 0x000fe200078e0a02 */
[C---:B------:R-:W-:Y:S01]  /*2270*/  ISETP.GT.U32.AND P3, PT, R2.reuse, R33, PT ;  /* 0x000000210200720c */ /* 0x040fe20003f64070 */
[----:B------:R-:W-:Y:S02]  /*2280*/  IMAD R37, R2, R37, R38 ;  /* 0x0000002502257224 */ /* 0x000fe400078e0226 */
[----:B------:R-:W-:-:S04]  /*2290*/  IMAD.HI.U32 R38, R7, R39, RZ ;  /* 0x0000002707267227 */ /* 0x000fc800078e00ff */
[----:B------:R-:W-:Y:S01]  /*22a0*/  @!P6 IMAD.MOV R30, RZ, RZ, -R30 ;  /* 0x000000ffff1ee224 */ /* 0x000fe200078e0a1e */
[C---:B------:R-:W-:Y:S01]  /*22b0*/  ISETP.GT.U32.AND P6, PT, R2.reuse, R34, PT ;  /* 0x000000220200720c */ /* 0x040fe20003fc4070 */
[----:B------:R-:W-:Y:S02]  /*22c0*/  IMAD.MOV R38, RZ, RZ, -R38 ;  /* 0x000000ffff267224 */ /* 0x000fe400078e0a26 */
[----:B------:R-:W-:Y:S01]  /*22d0*/  @!P1 IMAD.MOV R32, RZ, RZ, -R32 ;  /* 0x000000ffff209224 */ /* 0x000fe200078e0a20 */
[C---:B------:R-:W-:Y:S01]  /*22e0*/  ISETP.GT.U32.AND P1, PT, R2.reuse, R35, PT ;  /* 0x000000230200720c */ /* 0x040fe20003f24070 */
[C---:B------:R-:W-:Y:S02]  /*22f0*/  IMAD R38, R2.reuse, R38, R39 ;  /* 0x0000002602267224 */ /* 0x040fe400078e0227 */
[----:B------:R-:W-:Y:S02]  /*2300*/  @!P3 IMAD.IADD R33, R33, 0x1, -R2 ;  /* 0x000000012121b824 */ /* 0x000fe400078e0a02 */
[----:B------:R-:W-:Y:S01]  /*2310*/  IMAD.HI.U32 R39, R7, R40, RZ ;  /* 0x0000002807277227 */ /* 0x000fe200078e00ff */
[----:B------:R-:W-:-:S03]  /*2320*/  ISETP.GT.U32.AND P3, PT, R2, R38, PT ;  /* 0x000000260200720c */ /* 0x000fc60003f64070 */
[----:B------:R-:W-:Y:S01]  /*2330*/  @!P6 IMAD.IADD R34, R34, 0x1, -R2 ;  /* 0x000000012222e824 */ /* 0x000fe200078e0a02 */
[C---:B------:R-:W-:Y:S01]  /*2340*/  ISETP.GT.U32.AND P6, PT, R2.reuse, R36, PT ;  /* 0x000000240200720c */ /* 0x040fe20003fc4070 */
[----:B------:R-:W-:Y:S02]  /*2350*/  IMAD.MOV R39, RZ, RZ, -R39 ;  /* 0x000000ffff277224 */ /* 0x000fe400078e0a27 */
[----:B------:R-:W-:Y:S01]  /*2360*/  @!P5 IMAD.MOV R33, RZ, RZ, -R33 ;  /* 0x000000ffff21d224 */ /* 0x000fe200078e0a21 */
[C---:B------:R-:W-:Y:S01]  /*2370*/  ISETP.GT.U32.AND P2, PT, R2.reuse, R34, PT ;  /* 0x000000220200720c */ /* 0x040fe20003f44070 */
[----:B------:R-:W-:Y:S02]  /*2380*/  IMAD R39, R2, R39, R40 ;  /* 0x0000002702277224 */ /* 0x000fe400078e0228 */
[----:B------:R-:W-:-:S04]  /*2390*/  IMAD.HI.U32 R40, R7, R41, RZ ;  /* 0x0000002907287227 */ /* 0x000fc800078e00ff */
[----:B------:R-:W-:Y:S01]  /*23a0*/  @!P3 IMAD.IADD R38, R38, 0x1, -R2 ;  /* 0x000000012626b824 */ /* 0x000fe200078e0a02 */
[----:B------:R-:W-:Y:S01]  /*23b0*/  ISETP.GE.AND P3, PT, R46, RZ, PT ;  /* 0x000000ff2e00720c */ /* 0x000fe20003f66270 */
[----:B------:R-:W-:Y:S01]  /*23c0*/  IMAD.MOV R40, RZ, RZ, -R40 ;  /* 0x000000ffff287224 */ /* 0x000fe200078e0a28 */
[----:B------:R-:W-:Y:S01]  /*23d0*/  LOP3.LUT R46, R6, 0x94, RZ, 0xfc, !PT ;  /* 0x00000094062e7812 */ /* 0x000fe200078efcff */
[----:B------:R-:W-:Y:S01]  /*23e0*/  @!P6 IMAD.IADD R36, R36, 0x1, -R2 ;  /* 0x000000012424e824 */ /* 0x000fe200078e0a02 */
[C---:B------:R-:W-:Y:S01]  /*23f0*/  ISETP.GT.U32.AND P5, PT, R2.reuse, R38, PT ;  /* 0x000000260200720c */ /* 0x040fe20003fa4070 */
[C---:B------:R-:W-:Y:S02]  /*2400*/  IMAD R40, R2.reuse, R40, R41 ;  /* 0x0000002802287224 */ /* 0x040fe400078e0229 */
[----:B------:R-:W-:Y:S01]  /*2410*/  IMAD.HI.U32 R41, R7, R43, RZ ;  /* 0x0000002b07297227 */ /* 0x000fe200078e00ff */
[----:B------:R-:W-:-:S03]  /*2420*/  ISETP.GT.U32.AND P6, PT, R2, R36, PT ;  /* 0x000000240200720c */ /* 0x000fc60003fc4070 */
[----:B------:R-:W-:Y:S02]  /*2430*/  IMAD.MOV R41, RZ, RZ, -R41 ;  /* 0x000000ffff297224 */ /* 0x000fe400078e0a29 */
[--C-:B------:R-:W-:Y:S01]  /*2440*/  @!P2 IMAD.IADD R34, R34, 0x1, -R2.reuse ;  /* 0x000000012222a824 */ /* 0x100fe200078e0a02 */
[C---:B------:R-:W-:Y:S01]  /*2450*/  ISETP.GT.U32.AND P2, PT, R2.reuse, R37, PT ;  /* 0x000000250200720c */ /* 0x040fe20003f44070 */
[----:B------:R-:W-:Y:S02]  /*2460*/  IMAD R41, R2, R41, R43 ;  /* 0x0000002902297224 */ /* 0x000fe400078e022b */
[--C-:B------:R-:W-:Y:S02]  /*2470*/  @!P5 IMAD.IADD R38, R38, 0x1, -R2.reuse ;  /* 0x000000012626d824 */ /* 0x100fe400078e0a02 */
[--C-:B------:R-:W-:Y:S01]  /*2480*/  @!P1 IMAD.IADD R35, R35, 0x1, -R2.reuse ;  /* 0x0000000123239824 */ /* 0x100fe200078e0a02 */
[----:B------:R-:W-:Y:S01]  /*2490*/  ISETP.GT.U32.AND P5, PT, R2, R41, PT ;  /* 0x000000290200720c */ /* 0x000fe20003fa4070 */
[----:B------:R-:W-:Y:S01]  /*24a0*/  @!P6 IMAD.IADD R36, R36, 0x1, -R2 ;  /* 0x000000012424e824 */ /* 0x000fe200078e0a02 */
[----:B------:R-:W-:Y:S01]  /*24b0*/  ISETP.GT.U32.AND P6, PT, R2, R39, PT ;  /* 0x000000270200720c */ /* 0x000fe20003fc4070 */
[----:B------:R-:W-:Y:S01]  /*24c0*/  @!P0 IMAD.MOV R35, RZ, RZ, -R35 ;  /* 0x000000ffff238224 */ /* 0x000fe200078e0a23 */
[----:B------:R-:W-:Y:S01]  /*24d0*/  ISETP.GE.AND P1, PT, R42, RZ, PT ;  /* 0x000000ff2a00720c */ /* 0x000fe20003f26270 */
[----:B------:R-:W-:Y:S01]  /*24e0*/  @!P3 IMAD.MOV R38, RZ, RZ, -R38 ;  /* 0x000000ffff26b224 */ /* 0x000fe200078e0a26 */
[----:B------:R-:W-:Y:S01]  /*24f0*/  ISETP.GT.U32.AND P0, PT, R2, R40, PT ;  /* 0x000000280200720c */ /* 0x000fe20003f04070 */
[----:B------:R-:W-:Y:S01]  /*2500*/  @!P2 IMAD.IADD R37, R37, 0x1, -R2 ;  /* 0x000000012525a824 */ /* 0x000fe200078e0a02 */
[----:B------:R-:W-:Y:S01]  /*2510*/  ISETP.GE.AND P2, PT, R44, RZ, PT ;  /* 0x000000ff2c00720c */ /* 0x000fe20003f46270 */
[----:B------:R-:W-:Y:S01]  /*2520*/  @!P4 IMAD.MOV R34, RZ, RZ, -R34 ;  /* 0x000000ffff22c224 */ /* 0x000fe200078e0a22 */
[----:B------:R-:W-:Y:S01]  /*2530*/  IABS R44, R50 ;  /* 0x00000032002c7213 */ /* 0x000fe20000000000 */
[----:B--2---:R-:W-:Y:S01]  /*2540*/  IMAD R252, R238, R213, RZ ;  /* 0x000000d5eefc7224 */ /* 0x004fe200078e02ff */
[----:B------:R-:W-:Y:S01]  /*2550*/  ISETP.GT.U32.AND P4, PT, R2, R37, PT ;  /* 0x000000250200720c */ /* 0x000fe20003f84070 */
[----:B------:R-:W-:-:S02]  /*2560*/  @!P5 IMAD.IADD R41, R41, 0x1, -R2 ;  /* 0x000000012929d824 */ /* 0x000fc400078e0a02 */
[----:B------:R-:W-:Y:S02]  /*2570*/  @!P6 IMAD.IADD R39, R39, 0x1, -R2 ;  /* 0x000000012727e824 */ /* 0x000fe400078e0a02 */
[----:B------:R-:W-:Y:S01]  /*2580*/  IMAD.HI.U32 R42, R7, R44, RZ ;  /* 0x0000002c072a7227 */ /* 0x000fe200078e00ff */
[C---:B------:R-:W-:Y:S02]  /*2590*/  ISETP.GT.U32.AND P3, PT, R2.reuse, R41, PT ;  /* 0x000000290200720c */ /* 0x040fe40003f64070 */
[----:B------:R-:W-:Y:S01]  /*25a0*/  ISETP.GT.U32.AND P6, PT, R2, R39, PT ;  /* 0x000000270200720c */ /* 0x000fe20003fc4070 */
[----:B------:R-:W-:Y:S02]  /*25b0*/  IMAD.MOV R43, RZ, RZ, -R42 ;  /* 0x000000ffff2b7224 */ /* 0x000fe400078e0a2a */
[----:B------:R-:W-:Y:S01]  /*25c0*/  @!P1 IMAD.MOV R36, RZ, RZ, -R36 ;  /* 0x000000ffff249224 */ /* 0x000fe200078e0a24 */
[----:B------:R-:W-:Y:S01]  /*25d0*/  ISETP.GE.AND P1, PT, R47, RZ, PT ;  /* 0x000000ff2f00720c */ /* 0x000fe20003f26270 */
[----:B------:R-:W-:-:S02]  /*25e0*/  @!P0 IMAD.IADD R40, R40, 0x1, -R2 ;  /* 0x0000000128288824 */ /* 0x000fc400078e0a02 */
[----:B------:R-:W-:Y:S01]  /*25f0*/  IMAD R42, R2, R43, R44 ;  /* 0x0000002b022a7224 */ /* 0x000fe200078e022c */
[----:B------:R-:W-:Y:S01]  /*2600*/  LOP3.LUT R43, R6, 0x8c, RZ, 0xfc, !PT ;  /* 0x0000008c062b7812 */ /* 0x000fe200078efcff */
[--C-:B------:R-:W-:Y:S01]  /*2610*/  @!P4 IMAD.IADD R37, R37, 0x1, -R2.reuse ;  /* 0x000000012525c824 */ /* 0x100fe200078e0a02 */
[----:B------:R-:W-:Y:S01]  /*2620*/  ISETP.GT.U32.AND P0, PT, R2, R40, PT ;  /* 0x000000280200720c */ /* 0x000fe20003f04070 */
[--C-:B------:R-:W-:Y:S01]  /*2630*/  @!P3 IMAD.IADD R41, R41, 0x1, -R2.reuse ;  /* 0x000000012929b824 */ /* 0x100fe200078e0a02 */
[----:B------:R-:W-:Y:S01]  /*2640*/  LOP3.LUT R44, R6, 0x90, RZ, 0xfc, !PT ;  /* 0x00000090062c7812 */ /* 0x000fe200078efcff */
[----:B------:R-:W-:Y:S01]  /*2650*/  @!P6 IMAD.IADD R39, R39, 0x1, -R2 ;  /* 0x000000012727e824 */ /* 0x000fe200078e0a02 */
[----:B------:R-:W-:Y:S01]  /*2660*/  ISETP.GT.U32.AND P3, PT, R2, R42, PT ;  /* 0x0000002a0200720c */ /* 0x000fe20003f64070 */
[----:B------:R-:W-:Y:S01]  /*2670*/  @!P2 IMAD.MOV R37, RZ, RZ, -R37 ;  /* 0x000000ffff25a224 */ /* 0x000fe200078e0a25 */
[----:B------:R-:W-:Y:S01]  /*2680*/  ISETP.GE.AND P4, PT, R48, RZ, PT ;  /* 0x000000ff3000720c */ /* 0x000fe20003f86270 */
[----:B------:R-:W-:Y:S01]  /*2690*/  @!P1 IMAD.MOV R39, RZ, RZ, -R39 ;  /* 0x000000ffff279224 */ /* 0x000fe200078e0a27 */
[----:B------:R-:W-:Y:S01]  /*26a0*/  IABS R47, R43 ;  /* 0x0000002b002f7213 */ /* 0x000fe20000000000 */
[----:B-----5:R-:W-:Y:S01]  /*26b0*/  IMAD R251, R251, UR4, RZ ;  /* 0x00000004fbfb7c24 */ /* 0x020fe2000f8e02ff */
[----:B------:R-:W-:Y:S01]  /*26c0*/  IABS R48, R44 ;  /* 0x0000002c00307213 */ /* 0x000fe20000000000 */
[----:B------:R-:W-:Y:S01]  /*26d0*/  IMAD R232, R212, 0x24, RZ ;  /* 0x00000024d4e87824 */ /* 0x000fe200078e02ff */
[----:B------:R-:W-:Y:S01]  /*26e0*/  ISETP.GE.AND P5, PT, R43, RZ, PT ;  /* 0x000000ff2b00720c */ /* 0x000fe20003fa6270 */
[----:B------:R-:W-:Y:S01]  /*26f0*/  IMAD.HI.U32 R43, R7, R47, RZ ;  /* 0x0000002f072b7227 */ /* 0x000fe200078e00ff */
[----:B------:R-:W-:Y:S01]  /*2700*/  ISETP.GE.AND P6, PT, R49, RZ, PT ;  /* 0x000000ff3100720c */ /* 0x000fe20003fc6270 */
[----:B------:R-:W-:Y:S01]  /*2710*/  UMOV UR4, 0x1 ;  /* 0x0000000100047882 */ /* 0x000fe20000000000 */
[----:B------:R-:W-:Y:S01]  /*2720*/  ISETP.GE.AND P1, PT, R44, RZ, PT ;  /* 0x000000ff2c00720c */ /* 0x000fe20003f26270 */
[----:B------:R-:W-:Y:S01]  /*2730*/  IMAD.HI.U32 R44, R7, R48, RZ ;  /* 0x00000030072c7227 */ /* 0x000fe200078e00ff */
[----:B------:R-:W-:-:S02]  /*2740*/  ISETP.GE.AND P2, PT, R50, RZ, PT ;  /* 0x000000ff3200720c */ /* 0x000fc40003f46270 */
[----:B------:R-:W-:Y:S01]  /*2750*/  IABS R50, R46 ;  /* 0x0000002e00327213 */ /* 0x000fe20000000000 */
[----:B------:R-:W-:Y:S02]  /*2760*/  IMAD.MOV R43, RZ, RZ, -R43 ;  /* 0x000000ffff2b7224 */ /* 0x000fe400078e0a2b */
[----:B------:R-:W-:Y:S01]  /*2770*/  @!P0 IMAD.IADD R40, R40, 0x1, -R2 ;  /* 0x0000000128288824 */ /* 0x000fe200078e0a02 */
[----:B------:R-:W-:Y:S01]  /*2780*/  ISETP.GE.AND P0, PT, R46, RZ, PT ;  /* 0x000000ff2e00720c */ /* 0x000fe20003f06270 */
[----:B------:R-:W-:Y:S01]  /*2790*/  IMAD.MOV R49, RZ, RZ, -R44 ;  /* 0x000000ffff317224 */ /* 0x000fe200078e0a2c */
[----:B------:R-:W-:Y:S01]  /*27a0*/  IABS R44, R52 ;  /* 0x00000034002c7213 */ /* 0x000fe20000000000 */
[----:B------:R-:W-:Y:S02]  /*27b0*/  @!P3 IMAD.IADD R42, R42, 0x1, -R2 ;  /* 0x000000012a2ab824 */ /* 0x000fe400078e0a02 */
[C---:B------:R-:W-:Y:S02]  /*27c0*/  IMAD R43, R2.reuse, R43, R47 ;  /* 0x0000002b022b7224 */ /* 0x040fe400078e022f */
[----:B------:R-:W-:-:S02]  /*27d0*/  IMAD R47, R2, R49, R48 ;  /* 0x00000031022f7224 */ /* 0x000fc400078e0230 */
[----:B------:R-:W-:Y:S01]  /*27e0*/  @!P4 IMAD.MOV R40, RZ, RZ, -R40 ;  /* 0x000000ffff28c224 */ /* 0x000fe200078e0a28 */
[C---:B------:R-:W-:Y:S01]  /*27f0*/  ISETP.GT.U32.AND P4, PT, R2.reuse, R42, PT ;  /* 0x0000002a0200720c */ /* 0x040fe20003f84070 */
[----:B------:R-:W-:Y:S01]  /*2800*/  IMAD.HI.U32 R46, R7, R50, RZ ;  /* 0x00000032072e7227 */ /* 0x000fe200078e00ff */
[----:B------:R-:W-:-:S03]  /*2810*/  ISETP.GT.U32.AND P3, PT, R2, R43, PT ;  /* 0x0000002b0200720c */ /* 0x000fc60003f64070 */
[----:B------:R-:W-:Y:S02]  /*2820*/  IMAD.MOV.U32 R48, RZ, RZ, R44 ;  /* 0x000000ffff307224 */ /* 0x000fe400078e002c */
[----:B------:R-:W-:Y:S01]  /*2830*/  @!P6 IMAD.MOV R41, RZ, RZ, -R41 ;  /* 0x000000ffff29e224 */ /* 0x000fe200078e0a29 */
[----:B------:R-:W-:Y:S01]  /*2840*/  ISETP.GT.U32.AND P6, PT, R2, R47, PT ;  /* 0x0000002f0200720c */ /* 0x000fe20003fc4070 */
[----:B------:R-:W-:Y:S02]  /*2850*/  IMAD.MOV R51, RZ, RZ, -R46 ;  /* 0x000000ffff337224 */ /* 0x000fe400078e0a2e */
[----:B------:R-:W-:-:S04]  /*2860*/  IMAD.HI.U32 R44, R7, R48, RZ ;  /* 0x00000030072c7227 */ /* 0x000fc800078e00ff */
[----:B------:R-:W-:Y:S01]  /*2870*/  IMAD R49, R2, R51, R50 ;  /* 0x0000003302317224 */ /* 0x000fe200078e0232 */
[----:B------:R-:W-:Y:S01]  /*2880*/  LOP3.LUT R50, R6, 0xa0, RZ, 0xfc, !PT ;  /* 0x000000a006327812 */ /* 0x000fe200078efcff */
[----:B------:R-:W-:Y:S02]  /*2890*/  IMAD.MOV R51, RZ, RZ, -R44 ;  /* 0x000000ffff337224 */ /* 0x000fe400078e0a2c */
[----:B------:R-:W-:Y:S01]  /*28a0*/  @!P4 IMAD.IADD R42, R42, 0x1, -R2 ;  /* 0x000000012a2ac824 */ /* 0x000fe200078e0a02 */
[----:B------:R-:W-:Y:S01]  /*28b0*/  IABS R55, R50 ;  /* 0x0000003200377213 */ /* 0x000fe20000000000 */
[C---:B------:R-:W-:Y:S01]  /*28c0*/  IMAD R51, R2.reuse, R51, R48 ;  /* 0x0000003302337224 */ /* 0x040fe200078e0230 */
[----:B------:R-:W-:Y:S01]  /*28d0*/  ISETP.GT.U32.AND P4, PT, R2, R49, PT ;  /* 0x000000310200720c */ /* 0x000fe20003f84070 */
[--C-:B------:R-:W-:Y:S01]  /*28e0*/  @!P3 IMAD.IADD R43, R43, 0x1, -R2.reuse ;  /* 0x000000012b2bb824 */ /* 0x100fe200078e0a02 */
[----:B------:R-:W-:Y:S01]  /*28f0*/  LOP3.LUT R48, R6, 0xa4, RZ, 0xfc, !PT ;  /* 0x000000a406307812 */ /* 0x000fe200078efcff */
[----:B------:R-:W-:-:S02]  /*2900*/  @!P6 IMAD.IADD R47, R47, 0x1, -R2 ;  /* 0x000000012f2fe824 */ /* 0x000fc400078e0a02 */
[----:B------:R-:W-:Y:S01]  /*2910*/  @!P2 IMAD.MOV R42, RZ, RZ, -R42 ;  /* 0x000000ffff2aa224 */ /* 0x000fe200078e0a2a */
[C---:B------:R-:W-:Y:S01]  /*2920*/  ISETP.GT.U32.AND P2, PT, R2.reuse, R51, PT ;  /* 0x000000330200720c */ /* 0x040fe20003f44070 */
[C---:B------:R-:W-:Y:S01]  /*2930*/  IMAD.HI.U32 R46, R7.reuse, R53, RZ ;  /* 0x00000035072e7227 */ /* 0x040fe200078e00ff */
[C---:B------:R-:W-:Y:S02]  /*2940*/  ISETP.GT.U32.AND P3, PT, R2.reuse, R43, PT ;  /* 0x0000002b0200720c */ /* 0x040fe40003f64070 */
[----:B------:R-:W-:Y:S01]  /*2950*/  ISETP.GT.U32.AND P6, PT, R2, R47, PT ;  /* 0x0000002f0200720c */ /* 0x000fe20003fc4070 */
[----:B------:R-:W-:Y:S01]  /*2960*/  IMAD.HI.U32 R44, R7, R55, RZ ;  /* 0x00000037072c7227 */ /* 0x000fe200078e00ff */
[----:B------:R-:W-:-:S03]  /*2970*/  IABS R57, R48 ;  /* 0x0000003000397213 */ /* 0x000fc60000000000 */
[----:B------:R-:W-:Y:S02]  /*2980*/  IMAD.MOV R46, RZ, RZ, -R46 ;  /* 0x000000ffff2e7224 */ /* 0x000fe400078e0a2e */
[----:B------:R-:W-:Y:S02]  /*2990*/  IMAD.MOV R44, RZ, RZ, -R44 ;  /* 0x000000ffff2c7224 */ /* 0x000fe400078e0a2c */
[C---:B------:R-:W-:Y:S02]  /*29a0*/  IMAD R53, R2.reuse, R46, R53 ;  /* 0x0000002e02357224 */ /* 0x040fe400078e0235 */
[C---:B------:R-:W-:Y:S02]  /*29b0*/  IMAD R55, R2.reuse, R44, R55 ;  /* 0x0000002c02377224 */ /* 0x040fe400078e0237 */
[--C-:B------:R-:W-:Y:S02]  /*29c0*/  @!P2 IMAD.IADD R51, R51, 0x1, -R2.reuse ;  /* 0x000000013333a824 */ /* 0x100fe400078e0a02 */
[--C-:B------:R-:W-:Y:S01]  /*29d0*/  @!P3 IMAD.IADD R43, R43, 0x1, -R2.reuse ;  /* 0x000000012b2bb824 */ /* 0x100fe200078e0a02 */
[C---:B------:R-:W-:Y:S01]  /*29e0*/  ISETP.GT.U32.AND P3, PT, R2.reuse, R53, PT ;  /* 0x000000350200720c */ /* 0x040fe20003f64070 */
[----:B------:R-:W-:Y:S01]  /*29f0*/  @!P6 IMAD.IADD R47, R47, 0x1, -R2 ;  /* 0x000000012f2fe824 */ /* 0x000fe200078e0a02 */
[C---:B------:R-:W-:Y:S01]  /*2a00*/  ISETP.GT.U32.AND P6, PT, R2.reuse, R55, PT ;  /* 0x000000370200720c */ /* 0x040fe20003fc4070 */
[----:B------:R-:W-:Y:S01]  /*2a10*/  IMAD.HI.U32 R44, R7, R57, RZ ;  /* 0x00000039072c7227 */ /* 0x000fe200078e00ff */
[----:B------:R-:W-:-:S03]  /*2a20*/  ISETP.GT.U32.AND P2, PT, R2, R51, PT ;  /* 0x000000330200720c */ /* 0x000fc60003f44070 */
[----:B------:R-:W-:Y:S02]  /*2a30*/  @!P4 IMAD.IADD R49, R49, 0x1, -R2 ;  /* 0x000000013131c824 */ /* 0x000fe400078e0a02 */
[----:B------:R-:W-:Y:S01]  /*2a40*/  @!P5 IMAD.MOV R43, RZ, RZ, -R43 ;  /* 0x000000ffff2bd224 */ /* 0x000fe200078e0a2b */
[----:B------:R-:W-:Y:S01]  /*2a50*/  ISETP.GE.AND P5, PT, R52, RZ, PT ;  /* 0x000000ff3400720c */ /* 0x000fe20003fa6270 */
[----:B------:R-:W-:Y:S01]  /*2a60*/  IMAD.HI.U32 R46, R7, R59, RZ ;  /* 0x0000003b072e7227 */ /* 0x000fe200078e00ff */
[----:B------:R-:W-:Y:S02]  /*2a70*/  ISETP.GT.U32.AND P4, PT, R2, R49, PT ;  /* 0x000000310200720c */ /* 0x000fe40003f84070 */
[----:B------:R-:W-:Y:S01]  /*2a80*/  LOP3.LUT R52, R6, 0xc4, RZ, 0xfc, !PT ;  /* 0x000000c406347812 */ /* 0x000fe200078efcff */
[----:B------:R-:W-:Y:S02]  /*2a90*/  IMAD.MOV R44, RZ, RZ, -R44 ;  /* 0x000000ffff2c7224 */ /* 0x000fe400078e0a2c */
[----:B------:R-:W-:Y:S01]  /*2aa0*/  IMAD.MOV R46, RZ, RZ, -R46 ;  /* 0x000000ffff2e7224 */ /* 0x000fe200078e0a2e */
[----:B------:R-:W-:Y:S01]  /*2ab0*/  IABS R73, R52 ;  /* 0x0000003400497213 */ /* 0x000fe20000000000 */
[----:B------:R-:W-:Y:S01]  /*2ac0*/  IMAD R57, R2, R44, R57 ;  /* 0x0000002c02397224 */ /* 0x000fe200078e0239 */
[----:B------:R-:W-:Y:S01]  /*2ad0*/  LOP3.LUT R44, R6, 0xac, RZ, 0xfc, !PT ;  /* 0x000000ac062c7812 */ /* 0x000fe200078efcff */
[--C-:B------:R-:W-:Y:S01]  /*2ae0*/  @!P3 IMAD.IADD R53, R53, 0x1, -R2.reuse ;  /* 0x000000013535b824 */ /* 0x100fe200078e0a02 */
[----:B------:R-:W-:Y:S01]  /*2af0*/  ISETP.GE.AND P3, PT, R50, RZ, PT ;  /* 0x000000ff3200720c */ /* 0x000fe20003f66270 */
[C---:B------:R-:W-:Y:S01]  /*2b00*/  IMAD R59, R2.reuse, R46, R59 ;  /* 0x0000002e023b7224 */ /* 0x040fe200078e023b */
[----:B------:R-:W-:Y:S01]  /*2b10*/  IABS R61, R44 ;  /* 0x0000002c003d7213 */ /* 0x000fe20000000000 */
[--C-:B------:R-:W-:Y:S01]  /*2b20*/  @!P6 IMAD.IADD R55, R55, 0x1, -R2.reuse ;  /* 0x000000013737e824 */ /* 0x100fe200078e0a02 */
[C---:B------:R-:W-:Y:S01]  /*2b30*/  ISETP.GT.U32.AND P6, PT, R2.reuse, R53, PT ;  /* 0x000000350200720c */ /* 0x040fe20003fc4070 */
[--C-:B------:R-:W-:Y:S01]  /*2b40*/  @!P2 IMAD.IADD R51, R51, 0x1, -R2.reuse ;  /* 0x000000013333a824 */ /* 0x100fe200078e0a02 */
[C---:B------:R-:W-:Y:S01]  /*2b50*/  ISETP.GT.U32.AND P2, PT, R2.reuse, R57, PT ;  /* 0x000000390200720c */ /* 0x040fe20003f44070 */
[----:B------:R-:W-:Y:S01]  /*2b60*/  @!P1 IMAD.MOV R47, RZ, RZ, -R47 ;  /* 0x000000ffff2f9224 */ /* 0x000fe200078e0a2f */
[C---:B------:R-:W-:Y:S01]  /*2b70*/  ISETP.GT.U32.AND P1, PT, R2.reuse, R55, PT ;  /* 0x000000370200720c */ /* 0x040fe20003f24070 */
[----:B------:R-:W-:Y:S01]  /*2b80*/  @!P5 IMAD.MOV R51, RZ, RZ, -R51 ;  /* 0x000000ffff33d224 */ /* 0x000fe200078e0a33 */
[----:B------:R-:W-:Y:S01]  /*2b90*/  ISETP.GT.U32.AND P5, PT, R2, R59, PT ;  /* 0x0000003b0200720c */ /* 0x000fe20003fa4070 */
[--C-:B------:R-:W-:Y:S01]  /*2ba0*/  @!P4 IMAD.IADD R49, R49, 0x1, -R2.reuse ;  /* 0x000000013131c824 */ /* 0x100fe200078e0a02 */
[----:B------:R-:W-:Y:S01]  /*2bb0*/  ISETP.GE.AND P4, PT, R54, RZ, PT ;  /* 0x000000ff3600720c */ /* 0x000fe20003f86270 */
[----:B------:R-:W-:Y:S01]  /*2bc0*/  IMAD.SHL.U32 R237, R251, 0x4, RZ ;  /* 0x00000004fbed7824 */ /* 0x000fe200078e00ff */
[----:B------:R-:W-:Y:S01]  /*2bd0*/  LOP3.LUT R50, R6, 0xb0, RZ, 0xfc, !PT ;  /* 0x000000b006327812 */ /* 0x000fe200078efcff */
[----:B------:R-:W-:Y:S01]  /*2be0*/  @!P0 IMAD.MOV R49, RZ, RZ, -R49 ;  /* 0x000000ffff318224 */ /* 0x000fe200078e0a31 */
[----:B------:R-:W-:Y:S01]  /*2bf0*/  ISETP.GE.AND P0, PT, R48, RZ, PT ;  /* 0x000000ff3000720c */ /* 0x000fe20003f06270 */
[--C-:B------:R-:W-:Y:S01]  /*2c00*/  @!P6 IMAD.IADD R53, R53, 0x1, -R2.reuse ;  /* 0x000000013535e824 */ /* 0x100fe200078e0a02 */
[----:B------:R-:W-:Y:S01]  /*2c10*/  IABS R63, R50 ;  /* 0x00000032003f7213 */ /* 0x000fe20000000000 */
[--C-:B------:R-:W-:Y:S01]  /*2c20*/  @!P2 IMAD.IADD R57, R57, 0x1, -R2.reuse ;  /* 0x000000013939a824 */ /* 0x100fe200078e0a02 */
[----:B------:R-:W-:Y:S01]  /*2c30*/  ISETP.GE.AND P6, PT, R56, RZ, PT ;  /* 0x000000ff3800720c */ /* 0x000fe20003fc6270 */
[--C-:B------:R-:W-:Y:S01]  /*2c40*/  @!P1 IMAD.IADD R55, R55, 0x1, -R2.reuse ;  /* 0x0000000137379824 */ /* 0x100fe200078e0a02 */
[----:B------:R-:W-:Y:S01]  /*2c50*/  ISETP.GE.AND P1, PT, R44, RZ, PT ;  /* 0x000000ff2c00720c */ /* 0x000fe20003f26270 */
[----:B------:R-:W-:Y:S01]  /*2c60*/  @!P5 IMAD.IADD R59, R59, 0x1, -R2 ;  /* 0x000000013b3bd824 */ /* 0x000fe200078e0a02 */
[----:B------:R-:W-:Y:S01]  /*2c70*/  ISETP.GT.U32.AND P5, PT, R2, R57, PT ;  /* 0x000000390200720c */ /* 0x000fe20003fa4070 */
[----:B------:R-:W-:Y:S01]  /*2c80*/  IMAD.HI.U32 R44, R7, R61, RZ ;  /* 0x0000003d072c7227 */ /* 0x000fe200078e00ff */
[----:B------:R-:W-:-:S02]  /*2c90*/  LOP3.LUT R48, R6, 0xbc, RZ, 0xfc, !PT ;  /* 0x000000bc06307812 */ /* 0x000fc400078efcff */
[----:B------:R-:W-:Y:S01]  /*2ca0*/  LOP3.LUT R54, R6, 0xc8, RZ, 0xfc, !PT ;  /* 0x000000c806367812 */ /* 0x000fe200078efcff */
[----:B------:R-:W-:Y:S01]  /*2cb0*/  @!P4 IMAD.MOV R53, RZ, RZ, -R53 ;  /* 0x000000ffff35c224 */ /* 0x000fe200078e0a35 */
[----:B------:R-:W-:Y:S01]  /*2cc0*/  ISETP.GT.U32.AND P4, PT, R2, R59, PT ;  /* 0x0000003b0200720c */ /* 0x000fe20003f84070 */
[----:B------:R-:W-:Y:S01]  /*2cd0*/  IMAD.MOV R44, RZ, RZ, -R44 ;  /* 0x000000ffff2c7224 */ /* 0x000fe200078e0a2c */
[----:B------:R-:W-:Y:S01]  /*2ce0*/  IABS R69, R48 ;  /* 0x0000003000457213 */ /* 0x000fe20000000000 */
[----:B------:R-:W-:Y:S01]  /*2cf0*/  IMAD.HI.U32 R46, R7, R63, RZ ;  /* 0x0000003f072e7227 */ /* 0x000fe200078e00ff */
[----:B------:R-:W-:Y:S02]  /*2d00*/  IABS R75, R54 ;  /* 0x00000036004b7213 */ /* 0x000fe40000000000 */
[----:B------:R-:W-:Y:S01]  /*2d10*/  ISETP.GE.AND P2, PT, R50, RZ, PT ;  /* 0x000000ff3200720c */ /* 0x000fe20003f46270 */
[----:B------:R-:W-:Y:S01]  /*2d20*/  IMAD R61, R2, R44, R61 ;  /* 0x0000002c023d7224 */ /* 0x000fe200078e023d */
[C---:B------:R-:W-:Y:S01]  /*2d30*/  LOP3.LUT R44, R6.reuse, 0xb4, RZ, 0xfc, !PT ;  /* 0x000000b4062c7812 */ /* 0x040fe200078efcff */
[----:B------:R-:W-:Y:S01]  /*2d40*/  IMAD.MOV R46, RZ, RZ, -R46 ;  /* 0x000000ffff2e7224 */ /* 0x000fe200078e0a2e */
[----:B------:R-:W-:Y:S01]  /*2d50*/  LOP3.LUT R50, R6, 0xc0, RZ, 0xfc, !PT ;  /* 0x000000c006327812 */ /* 0x000fe200078efcff */
[--C-:B------:R-:W-:Y:S01]  /*2d60*/  @!P5 IMAD.IADD R57, R57, 0x1, -R2.reuse ;  /* 0x000000013939d824 */ /* 0x100fe200078e0a02 */
[C---:B------:R-:W-:Y:S01]  /*2d70*/  ISETP.GT.U32.AND P5, PT, R2.reuse, R61, PT ;  /* 0x0000003d0200720c */ /* 0x040fe20003fa4070 */
[----:B------:R-:W-:Y:S01]  /*2d80*/  IMAD R63, R2, R46, R63 ;  /* 0x0000002e023f7224 */ /* 0x000fe200078e023f */
[----:B------:R-:W-:Y:S01]  /*2d90*/  IABS R65, R44 ;  /* 0x0000002c00417213 */ /* 0x000fe20000000000 */
[----:B------:R-:W-:Y:S01]  /*2da0*/  @!P4 IMAD.IADD R59, R59, 0x1, -R2 ;  /* 0x000000013b3bc824 */ /* 0x000fe200078e0a02 */
[----:B------:R-:W-:Y:S01]  /*2db0*/  LOP3.LUT R46, R6, 0xb8, RZ, 0xfc, !PT ;  /* 0x000000b8062e7812 */ /* 0x000fe200078efcff */
[----:B------:R-:W-:Y:S01]  /*2dc0*/  @!P3 IMAD.MOV R55, RZ, RZ, -R55 ;  /* 0x000000ffff37b224 */ /* 0x000fe200078e0a37 */
[----:B------:R-:W-:Y:S01]  /*2dd0*/  ISETP.GE.AND P3, PT, R44, RZ, PT ;  /* 0x000000ff2c00720c */ /* 0x000fe20003f66270 */
[----:B------:R-:W-:Y:S01]  /*2de0*/  @!P6 IMAD.MOV R59, RZ, RZ, -R59 ;  /* 0x000000ffff3be224 */ /* 0x000fe200078e0a3b */
[----:B------:R-:W-:Y:S01]  /*2df0*/  ISETP.GT.U32.AND P6, PT, R2, R63, PT ;  /* 0x0000003f0200720c */ /* 0x000fe20003fc4070 */
[----:B------:R-:W-:Y:S01]  /*2e00*/  IMAD.HI.U32 R44, R7, R65, RZ ;  /* 0x00000041072c7227 */ /* 0x000fe200078e00ff */
[----:B------:R-:W-:-:S02]  /*2e10*/  IABS R67, R46 ;  /* 0x0000002e00437213 */ /* 0x000fc40000000000 */
[----:B------:R-:W-:Y:S01]  /*2e20*/  ISETP.GE.AND P4, PT, R46, RZ, PT ;  /* 0x000000ff2e00720c */ /* 0x000fe20003f86270 */
[----:B------:R-:W-:Y:S01]  /*2e30*/  @!P5 IMAD.IADD R61, R61, 0x1, -R2 ;  /* 0x000000013d3dd824 */ /* 0x000fe200078e0a02 */
[----:B------:R-:W-:Y:S01]  /*2e40*/  IABS R71, R50 ;  /* 0x0000003200477213 */ /* 0x000fe20000000000 */
[----:B------:R-:W-:Y:S01]  /*2e50*/  IMAD.MOV R44, RZ, RZ, -R44 ;  /* 0x000000ffff2c7224 */ /* 0x000fe200078e0a2c */
[----:B------:R-:W-:Y:S01]  /*2e60*/  IABS R56, R58 ;  /* 0x0000003a00387213 */ /* 0x000fe20000000000 */
[----:B------:R-:W-:Y:S01]  /*2e70*/  IMAD.HI.U32 R46, R7, R67, RZ ;  /* 0x00000043072e7227 */ /* 0x000fe200078e00ff */
[----:B------:R-:W-:-:S03]  /*2e80*/  ISETP.GT.U32.AND P5, PT, R2, R61, PT ;  /* 0x0000003d0200720c */ /* 0x000fc60003fa4070 */
[----:B------:R-:W-:Y:S02]  /*2e90*/  @!P6 IMAD.IADD R63, R63, 0x1, -R2 ;  /* 0x000000013f3fe824 */ /* 0x000fe400078e0a02 */
[C---:B------:R-:W-:Y:S02]  /*2ea0*/  IMAD R65, R2.reuse, R44, R65 ;  /* 0x0000002c02417224 */ /* 0x040fe400078e0241 */
[----:B------:R-:W-:Y:S01]  /*2eb0*/  IMAD.MOV R46, RZ, RZ, -R46 ;  /* 0x000000ffff2e7224 */ /* 0x000fe200078e0a2e */
[----:B------:R-:W-:Y:S01]  /*2ec0*/  ISETP.GT.U32.AND P6, PT, R2, R63, PT ;  /* 0x0000003f0200720c */ /* 0x000fe20003fc4070 */
[----:B------:R-:W-:-:S04]  /*2ed0*/  IMAD.HI.U32 R44, R7, R69, RZ ;  /* 0x00000045072c7227 */ /* 0x000fc800078e00ff */
[----:B------:R-:W-:Y:S01]  /*2ee0*/  @!P0 IMAD.MOV R57, RZ, RZ, -R57 ;  /* 0x000000ffff398224 */ /* 0x000fe200078e0a39 */
[----:B------:R-:W-:Y:S01]  /*2ef0*/  ISETP.GE.AND P0, PT, R48, RZ, PT ;  /* 0x000000ff3000720c */ /* 0x000fe20003f06270 */
[C---:B------:R-:W-:Y:S02]  /*2f00*/  IMAD R67, R2.reuse, R46, R67 ;  /* 0x0000002e02437224 */ /* 0x040fe400078e0243 */
[----:B------:R-:W-:Y:S01]  /*2f10*/  @!P5 IMAD.IADD R61, R61, 0x1, -R2 ;  /* 0x000000013d3dd824 */ /* 0x000fe200078e0a02 */
[C---:B------:R-:W-:Y:S01]  /*2f20*/  ISETP.GT.U32.AND P5, PT, R2.reuse, R65, PT ;  /* 0x000000410200720c */ /* 0x040fe20003fa4070 */
[----:B------:R-:W-:Y:S02]  /*2f30*/  IMAD.MOV R48, RZ, RZ, -R44 ;  /* 0x000000ffff307224 */ /* 0x000fe400078e0a2c */
[----:B------:R-:W-:Y:S01]  /*2f40*/  @!P1 IMAD.MOV R61, RZ, RZ, -R61 ;  /* 0x000000ffff3d9224 */ /* 0x000fe200078e0a3d */
[C---:B------:R-:W-:Y:S01]  /*2f50*/  ISETP.GT.U32.AND P1, PT, R2.reuse, R67, PT ;  /* 0x000000430200720c */ /* 0x040fe20003f24070 */
[----:B------:R-:W-:-:S02]  /*2f60*/  IMAD R69, R2, R48, R69 ;  /* 0x0000003002457224 */ /* 0x000fc400078e0245 */
[----:B------:R-:W-:Y:S02]  /*2f70*/  @!P6 IMAD.IADD R63, R63, 0x1, -R2 ;  /* 0x000000013f3fe824 */ /* 0x000fe400078e0a02 */
[----:B------:R-:W-:Y:S01]  /*2f80*/  IMAD.HI.U32 R44, R7, R73, RZ ;  /* 0x00000049072c7227 */ /* 0x000fe200078e00ff */
[----:B------:R-:W-:-:S03]  /*2f90*/  ISETP.GT.U32.AND P6, PT, R2, R69, PT ;  /* 0x000000450200720c */ /* 0x000fc60003fc4070 */
[----:B------:R-:W-:Y:S02]  /*2fa0*/  IMAD.MOV R44, RZ, RZ, -R44 ;  /* 0x000000ffff2c7224 */ /* 0x000fe400078e0a2c */
[----:B------:R-:W-:-:S04]  /*2fb0*/  IMAD.HI.U32 R46, R7, R71, RZ ;  /* 0x00000047072e7227 */ /* 0x000fc800078e00ff */
[--C-:B------:R-:W-:Y:S02]  /*2fc0*/  @!P1 IMAD.IADD R67, R67, 0x1, -R2.reuse ;  /* 0x0000000143439824 */ /* 0x100fe400078e0a02 */
[C---:B------:R-:W-:Y:S02]  /*2fd0*/  IMAD R73, R2.reuse, R44, R73 ;  /* 0x0000002c02497224 */ /* 0x040fe400078e0249 */
[----:B------:R-:W-:Y:S01]  /*2fe0*/  @!P6 IMAD.IADD R69, R69, 0x1, -R2 ;  /* 0x000000014545e824 */ /* 0x000fe200078e0a02 */
[----:B------:R-:W-:Y:S01]  /*2ff0*/  ISETP.GT.U32.AND P1, PT, R2, R67, PT ;  /* 0x000000430200720c */ /* 0x000fe20003f24070 */
[----:B------:R-:W-:-:S03]  /*3000*/  IMAD.HI.U32 R44, R7, R75, RZ ;  /* 0x0000004b072c7227 */ /* 0x000fc600078e00ff */
[C---:B------:R-:W-:Y:S01]  /*3010*/  ISETP.GT.U32.AND P6, PT, R2.reuse, R69, PT ;  /* 0x000000450200720c */ /* 0x040fe20003fc4070 */
[----:B------:R-:W-:Y:S02]  /*3020*/  IMAD.MOV R44, RZ, RZ, -R44 ;  /* 0x000000ffff2c7224 */ /* 0x000fe400078e0a2c */
[----:B------:R-:W-:Y:S02]  /*3030*/  @!P5 IMAD.IADD R65, R65, 0x1, -R2 ;  /* 0x000000014141d824 */ /* 0x000fe400078e0a02 */
[C---:B------:R-:W-:Y:S02]  /*3040*/  IMAD R75, R2.reuse, R44, R75 ;  /* 0x0000002c024b7224 */ /* 0x040fe400078e024b */
[----:B------:R-:W-:Y:S01]  /*3050*/  IMAD.MOV R46, RZ, RZ, -R46 ;  /* 0x000000ffff2e7224 */ /* 0x000fe200078e0a2e */
[C---:B------:R-:W-:Y:S01]  /*3060*/  ISETP.GT.U32.AND P5, PT, R2.reuse, R65, PT ;  /* 0x000000410200720c */ /* 0x040fe20003fa4070 */
[----:B------:R-:W-:Y:S01]  /*3070*/  @!P1 IMAD.IADD R67, R67, 0x1, -R2 ;  /* 0x0000000143439824 */ /* 0x000fe200078e0a02 */
[C---:B------:R-:W-:Y:S01]  /*3080*/  ISETP.GT.U32.AND P1, PT, R2.reuse, R73, PT ;  /* 0x000000490200720c */ /* 0x040fe20003f24070 */
[----:B------:R-:W-:-:S02]  /*3090*/  IMAD R71, R2, R46, R71 ;  /* 0x0000002e02477224 */ /* 0x000fc400078e0247 */
[----:B------:R-:W-:Y:S01]  /*30a0*/  @!P6 IMAD.IADD R69, R69, 0x1, -R2 ;  /* 0x000000014545e824 */ /* 0x000fe200078e0a02 */
[----:B------:R-:W-:Y:S01]  /*30b0*/  ISETP.GT.U32.AND P6, PT, R2, R75, PT ;  /* 0x0000004b0200720c */ /* 0x000fe20003fc4070 */
[----:B------:R-:W-:-:S04]  /*30c0*/  IMAD.HI.U32 R46, R7, R79, RZ ;  /* 0x0000004f072e7227 */ /* 0x000fc800078e00ff */
[----:B------:R-:W-:Y:S02]  /*30d0*/  IMAD.MOV R46, RZ, RZ, -R46 ;  /* 0x000000ffff2e7224 */ /* 0x000fe400078e0a2e */
[----:B------:R-:W-:-:S04]  /*30e0*/  IMAD.HI.U32 R44, R7, R77, RZ ;  /* 0x0000004d072c7227 */ /* 0x000fc800078e00ff */
[--C-:B------:R-:W-:Y:S02]  /*30f0*/  @!P1 IMAD.IADD R73, R73, 0x1, -R2.reuse ;  /* 0x0000000149499824 */ /* 0x100fe400078e0a02 */
[----:B------:R-:W-:Y:S02]  /*3100*/  @!P6 IMAD.IADD R75, R75, 0x1, -R2 ;  /* 0x000000014b4be824 */ /* 0x000fe400078e0a02 */
[C---:B------:R-:W-:Y:S01]  /*3110*/  IMAD R79, R2.reuse, R46, R79 ;  /* 0x0000002e024f7224 */ /* 0x040fe200078e024f */
[----:B------:R-:W-:Y:S01]  /*3120*/  ISETP.GT.U32.AND P6, PT, R2, R73, PT ;  /* 0x000000490200720c */ /* 0x000fe20003fc4070 */
[----:B------:R-:W-:-:S04]  /*3130*/  IMAD.HI.U32 R48, R7, R81, RZ ;  /* 0x0000005107307227 */ /* 0x000fc800078e00ff */
[----:B------:R-:W-:Y:S02]  /*3140*/  IMAD.MOV R44, RZ, RZ, -R44 ;  /* 0x000000ffff2c7224 */ /* 0x000fe400078e0a2c */
[----:B------:R-:W-:Y:S01]  /*3150*/  @!P5 IMAD.IADD R65, R65, 0x1, -R2 ;  /* 0x000000014141d824 */ /* 0x000fe200078e0a02 */
[C---:B------:R-:W-:Y:S01]  /*3160*/  ISETP.GT.U32.AND P5, PT, R2.reuse, R71, PT ;  /* 0x000000470200720c */ /* 0x040fe20003fa4070 */
[----:B------:R-:W-:Y:S02]  /*3170*/  IMAD.MOV R48, RZ, RZ, -R48 ;  /* 0x000000ffff307224 */ /* 0x000fe400078e0a30 */
[C---:B------:R-:W-:Y:S02]  /*3180*/  IMAD R77, R2.reuse, R44, R77 ;  /* 0x0000002c024d7224 */ /* 0x040fe400078e024d */
[----:B------:R-:W-:Y:S01]  /*3190*/  @!P6 IMAD.IADD R73, R73, 0x1, -R2 ;  /* 0x000000014949e824 */ /* 0x000fe200078e0a02 */
[----:B------:R-:W-:Y:S01]  /*31a0*/  ISETP.GT.U32.AND P6, PT, R2, R79, PT ;  /* 0x0000004f0200720c */ /* 0x000fe20003fc4070 */
[----:B------:R-:W-:-:S04]  /*31b0*/  IMAD.HI.U32 R44, R7, R83, RZ ;  /* 0x00000053072c7227 */ /* 0x000fc800078e00ff */
[----:B------:R-:W-:Y:S02]  /*31c0*/  IMAD R81, R2, R48, R81 ;  /* 0x0000003002517224 */ /* 0x000fe400078e0251 */
[----:B------:R-:W-:Y:S02]  /*31d0*/  IMAD.MOV R48, RZ, RZ, -R44 ;  /* 0x000000ffff307224 */ /* 0x000fe400078e0a2c */
[--C-:B------:R-:W-:Y:S01]  /*31e0*/  @!P5 IMAD.IADD R71, R71, 0x1, -R2.reuse ;  /* 0x000000014747d824 */ /* 0x100fe200078e0a02 */
[----:B------:R-:W-:Y:S01]  /*31f0*/  ISETP.GE.AND P5, PT, R50, RZ, PT ;  /* 0x000000ff3200720c */ /* 0x000fe20003fa6270 */
[C---:B------:R-:W-:Y:S01]  /*3200*/  IMAD R83, R2.reuse, R48, R83 ;  /* 0x0000003002537224 */ /* 0x040fe200078e0253 */
[----:B------:R-:W-:Y:S01]  /*3210*/  IABS R50, R76 ;  /* 0x0000004c00327213 */ /* 0x000fe20000000000 */
[----:B------:R-:W-:Y:S01]  /*3220*/  @!P6 IMAD.IADD R79, R79, 0x1, -R2 ;  /* 0x000000014f4fe824 */ /* 0x000fe200078e0a02 */
[C---:B------:R-:W-:Y:S01]  /*3230*/  ISETP.GT.U32.AND P1, PT, R2.reuse, R71, PT ;  /* 0x000000470200720c */ /* 0x040fe20003f24070 */
[----:B------:R-:W-:Y:S01]  /*3240*/  IMAD.HI.U32 R44, R7, R85, RZ ;  /* 0x00000055072c7227 */ /* 0x000fe200078e00ff */
[----:B------:R-:W-:-:S03]  /*3250*/  ISETP.GT.U32.AND P6, PT, R2, R83, PT ;  /* 0x000000530200720c */ /* 0x000fc60003fc4070 */
[----:B------:R-:W-:Y:S01]  /*3260*/  @!P2 IMAD.MOV R63, RZ, RZ, -R63 ;  /* 0x000000ffff3fa224 */ /* 0x000fe200078e0a3f */
[----:B------:R-:W-:Y:S01]  /*3270*/  ISETP.GT.U32.AND P2, PT, R2, R75, PT ;  /* 0x0000004b0200720c */ /* 0x000fe20003f44070 */
[----:B------:R-:W-:Y:S02]  /*3280*/  IMAD.MOV R44, RZ, RZ, -R44 ;  /* 0x000000ffff2c7224 */ /* 0x000fe400078e0a2c */
[----:B------:R-:W-:-:S04]  /*3290*/  IMAD.HI.U32 R46, R7, R87, RZ ;  /* 0x00000057072e7227 */ /* 0x000fc800078e00ff */
[C---:B------:R-:W-:Y:S02]  /*32a0*/  IMAD R85, R2.reuse, R44, R85 ;  /* 0x0000002c02557224 */ /* 0x040fe400078e0255 */
[--C-:B------:R-:W-:Y:S02]  /*32b0*/  @!P6 IMAD.IADD R83, R83, 0x1, -R2.reuse ;  /* 0x000000015353e824 */ /* 0x100fe400078e0a02 */
[--C-:B------:R-:W-:Y:S01]  /*32c0*/  @!P1 IMAD.IADD R71, R71, 0x1, -R2.reuse ;  /* 0x0000000147479824 */ /* 0x100fe200078e0a02 */
[C---:B------:R-:W-:Y:S01]  /*32d0*/  ISETP.GT.U32.AND P6, PT, R2.reuse, R85, PT ;  /* 0x000000550200720c */ /* 0x040fe20003fc4070 */
[----:B------:R-:W-:Y:S01]  /*32e0*/  @!P2 IMAD.IADD R75, R75, 0x1, -R2 ;  /* 0x000000014b4ba824 */ /* 0x000fe200078e0a02 */
[C---:B------:R-:W-:Y:S01]  /*32f0*/  ISETP.GT.U32.AND P1, PT, R2.reuse, R77, PT ;  /* 0x0000004d0200720c */ /* 0x040fe20003f24070 */
[----:B------:R-:W-:Y:S01]  /*3300*/  IMAD.MOV R46, RZ, RZ, -R46 ;  /* 0x000000ffff2e7224 */ /* 0x000fe200078e0a2e */
[----:B------:R-:W-:Y:S01]  /*3310*/  ISETP.GT.U32.AND P2, PT, R2, R81, PT ;  /* 0x000000510200720c */ /* 0x000fe20003f44070 */
[----:B------:R-:W-:-:S04]  /*3320*/  IMAD.HI.U32 R48, R7, R89, RZ ;  /* 0x0000005907307227 */ /* 0x000fc800078e00ff */
[C---:B------:R-:W-:Y:S02]  /*3330*/  IMAD R87, R2.reuse, R46, R87 ;  /* 0x0000002e02577224 */ /* 0x040fe400078e0257 */
[----:B------:R-:W-:Y:S02]  /*3340*/  IMAD.MOV R48, RZ, RZ, -R48 ;  /* 0x000000ffff307224 */ /* 0x000fe400078e0a30 */
[--C-:B------:R-:W-:Y:S01]  /*3350*/  @!P6 IMAD.IADD R85, R85, 0x1, -R2.reuse ;  /* 0x000000015555e824 */ /* 0x100fe200078e0a02 */
[----:B------:R-:W-:Y:S01]  /*3360*/  ISETP.GT.U32.AND P6, PT, R2, R87, PT ;  /* 0x000000570200720c */ /* 0x000fe20003fc4070 */
[--C-:B------:R-:W-:Y:S01]  /*3370*/  @!P1 IMAD.IADD R77, R77, 0x1, -R2.reuse ;  /* 0x000000014d4d9824 */ /* 0x100fe200078e0a02 */
[----:B------:R-:W-:Y:S01]  /*3380*/  ISETP.GE.AND P1, PT, R52, RZ, PT ;  /* 0x000000ff3400720c */ /* 0x000fe20003f26270 */
[----:B------:R-:W-:Y:S01]  /*3390*/  @!P2 IMAD.IADD R81, R81, 0x1, -R2 ;  /* 0x000000015151a824 */ /* 0x000fe200078e0a02 */
[----:B------:R-:W-:Y:S01]  /*33a0*/  ISETP.GE.AND P2, PT, R54, RZ, PT ;  /* 0x000000ff3600720c */ /* 0x000fe20003f46270 */
[----:B------:R-:W-:Y:S01]  /*33b0*/  IMAD.HI.U32 R6, R7, R91, RZ ;  /* 0x0000005b07067227 */ /* 0x000fe200078e00ff */
[----:B------:R-:W-:-:S02]  /*33c0*/  IABS R52, R78 ;  /* 0x0000004e00347213 */ /* 0x000fc40000000000 */
[----:B------:R-:W-:Y:S01]  /*33d0*/  IABS R54, R80 ;  /* 0x0000005000367213 */ /* 0x000fe20000000000 */
[----:B------:R-:W-:-:S04]  /*33e0*/  IMAD.HI.U32 R44, R7, R50, RZ ;  /* 0x00000032072c7227 */ /* 0x000fc800078e00ff */
[----:B------:R-:W-:Y:S01]  /*33f0*/  @!P3 IMAD.MOV R65, RZ, RZ, -R65 ;  /* 0x000000ffff41b224 */ /* 0x000fe200078e0a41 */
[C---:B------:R-:W-:Y:S01]  /*3400*/  ISETP.GT.U32.AND P3, PT, R2.reuse, R77, PT ;  /* 0x0000004d0200720c */ /* 0x040fe20003f64070 */
[----:B------:R-:W-:Y:S01]  /*3410*/  @!P4 IMAD.MOV R67, RZ, RZ, -R67 ;  /* 0x000000ffff43c224 */ /* 0x000fe200078e0a43 */
[C---:B------:R-:W-:Y:S01]  /*3420*/  ISETP.GT.U32.AND P4, PT, R2.reuse, R79, PT ;  /* 0x0000004f0200720c */ /* 0x040fe20003f84070 */
[----:B------:R-:W-:Y:S01]  /*3430*/  @!P0 IMAD.MOV R69, RZ, RZ, -R69 ;  /* 0x000000ffff458224 */ /* 0x000fe200078e0a45 */
[C---:B------:R-:W-:Y:S01]  /*3440*/  ISETP.GT.U32.AND P0, PT, R2.reuse, R81, PT ;  /* 0x000000510200720c */ /* 0x040fe20003f04070 */
[----:B------:R-:W-:Y:S01]  /*3450*/  @!P5 IMAD.MOV R71, RZ, RZ, -R71 ;  /* 0x000000ffff47d224 */ /* 0x000fe200078e0a47 */
[C---:B------:R-:W-:Y:S01]  /*3460*/  ISETP.GT.U32.AND P5, PT, R2.reuse, R83, PT ;  /* 0x000000530200720c */ /* 0x040fe20003fa4070 */
[----:B------:R-:W-:Y:S02]  /*3470*/  IMAD R89, R2, R48, R89 ;  /* 0x0000003002597224 */ /* 0x000fe400078e0259 */
[----:B------:R-:W-:-:S04]  /*3480*/  IMAD.HI.U32 R46, R7, R52, RZ ;  /* 0x00000034072e7227 */ /* 0x000fc800078e00ff */
[----:B------:R-:W-:-:S04]  /*3490*/  IMAD.HI.U32 R48, R7, R54, RZ ;  /* 0x0000003607307227 */ /* 0x000fc800078e00ff */
[----:B------:R-:W-:Y:S02]  /*34a0*/  IMAD.MOV R6, RZ, RZ, -R6 ;  /* 0x000000ffff067224 */ /* 0x000fe400078e0a06 */
[----:B------:R-:W-:Y:S02]  /*34b0*/  IMAD.MOV R93, RZ, RZ, -R44 ;  /* 0x000000ffff5d7224 */ /* 0x000fe400078e0a2c */
[----:B------:R-:W-:Y:S02]  /*34c0*/  IMAD.MOV R95, RZ, RZ, -R46 ;  /* 0x000000ffff5f7224 */ /* 0x000fe400078e0a2e */
[----:B------:R-:W-:Y:S02]  /*34d0*/  IMAD.MOV R97, RZ, RZ, -R48 ;  /* 0x000000ffff617224 */ /* 0x000fe400078e0a30 */
[----:B------:R-:W-:Y:S02]  /*34e0*/  IMAD R91, R2, R6, R91 ;  /* 0x00000006025b7224 */ /* 0x000fe400078e025b */
[----:B------:R-:W-:-:S02]  /*34f0*/  @!P6 IMAD.IADD R87, R87, 0x1, -R2 ;  /* 0x000000015757e824 */ /* 0x000fc400078e0a02 */
[----:B------:R-:W-:-:S03]  /*3500*/  IMAD.HI.U32 R6, R7, R56, RZ ;  /* 0x0000003807067227 */ /* 0x000fc600078e00ff */
[C---:B------:R-:W-:Y:S01]  /*3510*/  ISETP.GT.U32.AND P6, PT, R2.reuse, R87, PT ;  /* 0x000000570200720c */ /* 0x040fe20003fc4070 */
[C---:B------:R-:W-:Y:S02]  /*3520*/  IMAD R7, R2.reuse, R93, R50 ;  /* 0x0000005d02077224 */ /* 0x040fe400078e0232 */
[C---:B------:R-:W-:Y:S02]  /*3530*/  IMAD R93, R2.reuse, R95, R52 ;  /* 0x0000005f025d7224 */ /* 0x040fe400078e0234 */
[C---:B------:R-:W-:Y:S02]  /*3540*/  IMAD R95, R2.reuse, R97, R54 ;  /* 0x00000061025f7224 */ /* 0x040fe400078e0236 */
[----:B------:R-:W-:Y:S01]  /*3550*/  @!P1 IMAD.MOV R73, RZ, RZ, -R73 ;  /* 0x000000ffff499224 */ /* 0x000fe200078e0a49 */
[C---:B------:R-:W-:Y:S01]  /*3560*/  ISETP.GT.U32.AND P1, PT, R2.reuse, R85, PT ;  /* 0x000000550200720c */ /* 0x040fe20003f24070 */
[----:B------:R-:W-:Y:S01]  /*3570*/  @!P2 IMAD.MOV R75, RZ, RZ, -R75 ;  /* 0x000000ffff4ba224 */ /* 0x000fe200078e0a4b */
[C---:B------:R-:W-:Y:S01]  /*3580*/  ISETP.GT.U32.AND P2, PT, R2.reuse, R89, PT ;  /* 0x000000590200720c */ /* 0x040fe20003f44070 */
[--C-:B------:R-:W-:Y:S01]  /*3590*/  @!P3 IMAD.IADD R77, R77, 0x1, -R2.reuse ;  /* 0x000000014d4db824 */ /* 0x100fe200078e0a02 */
[C---:B------:R-:W-:Y:S01]  /*35a0*/  ISETP.GT.U32.AND P3, PT, R2.reuse, R91, PT ;  /* 0x0000005b0200720c */ /* 0x040fe20003f64070 */
[--C-:B------:R-:W-:Y:S01]  /*35b0*/  @!P4 IMAD.IADD R79, R79, 0x1, -R2.reuse ;  /* 0x000000014f4fc824 */ /* 0x100fe200078e0a02 */
[C---:B------:R-:W-:Y:S01]  /*35c0*/  ISETP.GT.U32.AND P4, PT, R2.reuse, R7, PT ;  /* 0x000000070200720c */ /* 0x040fe20003f84070 */
[--C-:B------:R-:W-:Y:S01]  /*35d0*/  @!P0 IMAD.IADD R81, R81, 0x1, -R2.reuse ;  /* 0x0000000151518824 */ /* 0x100fe200078e0a02 */
[C---:B------:R-:W-:Y:S01]  /*35e0*/  ISETP.GT.U32.AND P0, PT, R2.reuse, R93, PT ;  /* 0x0000005d0200720c */ /* 0x040fe20003f04070 */
[----:B------:R-:W-:Y:S01]  /*35f0*/  @!P5 IMAD.IADD R83, R83, 0x1, -R2 ;  /* 0x000000015353d824 */ /* 0x000fe200078e0a02 */
[----:B------:R-:W-:Y:S01]  /*3600*/  ISETP.GT.U32.AND P5, PT, R2, R95, PT ;  /* 0x0000005f0200720c */ /* 0x000fe20003fa4070 */
[----:B------:R-:W-:-:S02]  /*3610*/  IMAD.MOV R97, RZ, RZ, -R6 ;  /* 0x000000ffff617224 */ /* 0x000fc400078e0a06 */
[----:B------:R-:W-:Y:S01]  /*3620*/  @!P1 IMAD.IADD R85, R85, 0x1, -R2 ;  /* 0x0000000155559824 */ /* 0x000fe200078e0a02 */
[----:B------:R-:W-:Y:S01]  /*3630*/  ISETP.GE.AND P1, PT, R60, RZ, PT ;  /* 0x000000ff3c00720c */ /* 0x000fe20003f26270 */
[C---:B------:R-:W-:Y:S02]  /*3640*/  IMAD R97, R2.reuse, R97, R56 ;  /* 0x0000006102617224 */ /* 0x040fe400078e0238 */
[--C-:B------:R-:W-:Y:S02]  /*3650*/  @!P6 IMAD.IADD R87, R87, 0x1, -R2.reuse ;  /* 0x000000015757e824 */ /* 0x100fe400078e0a02 */
[--C-:B------:R-:W-:Y:S01]  /*3660*/  @!P2 IMAD.IADD R89, R89, 0x1, -R2.reuse ;  /* 0x000000015959a824 */ /* 0x100fe200078e0a02 */
[----:B------:R-:W-:Y:S01]  /*3670*/  ISETP.GT.U32.AND P6, PT, R2, R97, PT ;  /* 0x000000610200720c */ /* 0x000fe20003fc4070 */
[--C-:B------:R-:W-:Y:S01]  /*3680*/  @!P3 IMAD.IADD R91, R91, 0x1, -R2.reuse ;  /* 0x000000015b5bb824 */ /* 0x100fe200078e0a02 */
[----:B------:R-:W-:Y:S01]  /*3690*/  ISETP.GE.AND P2, PT, R62, RZ, PT ;  /* 0x000000ff3e00720c */ /* 0x000fe20003f46270 */
[--C-:B------:R-:W-:Y:S01]  /*36a0*/  @!P4 IMAD.IADD R7, R7, 0x1, -R2.reuse ;  /* 0x000000010707c824 */ /* 0x100fe200078e0a02 */
[----:B------:R-:W-:Y:S01]  /*36b0*/  ISETP.GE.AND P3, PT, R64, RZ, PT ;  /* 0x000000ff4000720c */ /* 0x000fe20003f66270 */
[--C-:B------:R-:W-:Y:S01]  /*36c0*/  @!P0 IMAD.IADD R93, R93, 0x1, -R2.reuse ;  /* 0x000000015d5d8824 */ /* 0x100fe200078e0a02 */
[----:B------:R-:W-:Y:S01]  /*36d0*/  ISETP.GE.AND P4, PT, R66, RZ, PT ;  /* 0x000000ff4200720c */ /* 0x000fe20003f86270 */
[--C-:B------:R-:W-:Y:S01]  /*36e0*/  @!P5 IMAD.IADD R95, R95, 0x1, -R2.reuse ;  /* 0x000000015f5fd824 */ /* 0x100fe200078e0a02 */
[----:B------:R-:W-:Y:S01]  /*36f0*/  ISETP.GE.AND P0, PT, R68, RZ, PT ;  /* 0x000000ff4400720c */ /* 0x000fe20003f06270 */
[----:B------:R-:W-:Y:S01]  /*3700*/  @!P1 IMAD.MOV R77, RZ, RZ, -R77 ;  /* 0x000000ffff4d9224 */ /* 0x000fe200078e0a4d */
[----:B------:R-:W-:Y:S01]  /*3710*/  ISETP.GE.AND P5, PT, R70, RZ, PT ;  /* 0x000000ff4600720c */ /* 0x000fe20003fa6270 */
[----:B-1----:R-:W-:Y:S01]  /*3720*/  VIADD R48, R82, 0xfffffffe ;  /* 0xfffffffe52307836 */ /* 0x002fe20000000000 */
[----:B------:R-:W-:Y:S01]  /*3730*/  ISETP.GT.U32.AND P1, PT, R2, R89, PT ;  /* 0x000000590200720c */ /* 0x000fe20003f24070 */
[--C-:B------:R-:W-:Y:S01]  /*3740*/  @!P6 IMAD.IADD R97, R97, 0x1, -R2.reuse ;  /* 0x000000016161e824 */ /* 0x100fe200078e0a02 */
[----:B------:R-:W-:Y:S01]  /*3750*/  ISETP.GE.AND P6, PT, R72, RZ, PT ;  /* 0x000000ff4800720c */ /* 0x000fe20003fc6270 */
        /* <DEDUP_REMOVED lines=8> */
[----:B------:R-:W-:Y:S01]  /*37e0*/  @!P5 IMAD.MOV R87, RZ, RZ, -R87 ;  /* 0x000000ffff57d224 */ /* 0x000fe200078e0a57 */
[----:B------:R-:W-:Y:S01]  /*37f0*/  ISETP.GT.U32.AND P5, PT, R2, R97, PT ;  /* 0x000000610200720c */ /* 0x000fe20003fa4070 */
[----:B------:R-:W-:Y:S01]  /*3800*/  @!P1 IMAD.IADD R89, R89, 0x1, -R2 ;  /* 0x0000000159599824 */ /* 0x000fe200078e0a02 */
[----:B------:R-:W-:Y:S01]  /*3810*/  ISETP.GE.AND P1, PT, R74, RZ, PT ;  /* 0x000000ff4a00720c */ /* 0x000fe20003f26270 */
[----:B------:R-:W-:-:S02]  /*3820*/  VIADD R50, R82, 0xfffffffd ;  /* 0xfffffffd52327836 */ /* 0x000fc40000000000 */
        /* <DEDUP_REMOVED lines=8> */
[----:B------:R-:W-:Y:S01]  /*38b0*/  @!P5 IMAD.IADD R97, R97, 0x1, -R2 ;  /* 0x000000016161d824 */ /* 0x000fe200078e0a02 */
[----:B------:R-:W-:Y:S01]  /*38c0*/  LOP3.LUT R2, RZ, R45, RZ, 0x33, !PT ;  /* 0x0000002dff027212 */ /* 0x000fe200078e33ff */
[----:B------:R-:W-:Y:S01]  /*38d0*/  @!P6 IMAD.MOV R89, RZ, RZ, -R89 ;  /* 0x000000ffff59e224 */ /* 0x000fe200078e0a59 */
[----:B------:R-:W-:Y:S01]  /*38e0*/  ISETP.NE.AND P6, PT, R45, RZ, PT ;  /* 0x000000ff2d00720c */ /* 0x000fe20003fc5270 */
[----:B------:R-:W-:Y:S01]  /*38f0*/  @!P1 IMAD.MOV R91, RZ, RZ, -R91 ;  /* 0x000000ffff5b9224 */ /* 0x000fe200078e0a5b */
[----:B----4-:R-:W-:Y:S01]  /*3900*/  LEA R211, P5, R252, UR14, 0x2 ;  /* 0x0000000efcd37c11 */ /* 0x010fe2000f8a10ff */
[----:B------:R-:W-:Y:S01]  /*3910*/  @!P2 IMAD.MOV R7, RZ, RZ, -R7 ;  /* 0x000000ffff07a224 */ /* 0x000fe200078e0a07 */
[C---:B------:R-:W-:Y:S01]  /*3920*/  SEL R9, R2.reuse, R9, !P6 ;  /* 0x0000000902097207 */ /* 0x040fe20007000000 */
[----:B------:R-:W-:Y:S01]  /*3930*/  @!P3 IMAD.MOV R93, RZ, RZ, -R93 ;  /* 0x000000ffff5db224 */ /* 0x000fe200078e0a5d */
[C---:B------:R-:W-:Y:S01]  /*3940*/  SEL R11, R2.reuse, R11, !P6 ;  /* 0x0000000b020b7207 */ /* 0x040fe20007000000 */
[----:B------:R-:W-:Y:S01]  /*3950*/  @!P4 IMAD.MOV R95, RZ, RZ, -R95 ;  /* 0x000000ffff5fc224 */ /* 0x000fe200078e0a5f */
[C---:B------:R-:W-:Y:S01]  /*3960*/  SEL R6, R2.reuse, R42, !P6 ;  /* 0x0000002a02067207 */ /* 0x040fe20007000000 */
[----:B---3--:R-:W-:Y:S01]  /*3970*/  IMAD R9, R9, UR5, RZ ;  /* 0x0000000509097c24 */ /* 0x008fe2000f8e02ff */
[C---:B------:R-:W-:Y:S01]  /*3980*/  SEL R42, R2.reuse, R3, !P6 ;  /* 0x00000003022a7207 */ /* 0x040fe20007000000 */
[----:B------:R-:W-:Y:S01]  /*3990*/  IMAD R11, R11, UR5, RZ ;  /* 0x000000050b0b7c24 */ /* 0x000fe2000f8e02ff */
[----:B------:R-:W-:Y:S01]  /*39a0*/  SEL R13, R2, R13, !P6 ;  /* 0x0000000d020d7207 */ /* 0x000fe20007000000 */
[----:B------:R-:W-:Y:S01]  /*39b0*/  @!P0 IMAD.MOV R97, RZ, RZ, -R97 ;  /* 0x000000ffff618224 */ /* 0x000fe200078e0a61 */
[----:B------:R-:W-:Y:S01]  /*39c0*/  LEA.HI.X.SX32 R3, R252, UR15, 0x2, P5 ;  /* 0x0000000ffc037c11 */ /* 0x000fe2000a8f16ff */
[----:B------:R-:W-:Y:S01]  /*39d0*/  IMAD R42, R42, UR5, RZ ;  /* 0x000000052a2a7c24 */ /* 0x000fe2000f8e02ff */
[----:B------:R-:W-:Y:S01]  /*39e0*/  LEA R140, P3, R9, R211, 0x2 ;  /* 0x000000d3098c7211 */ /* 0x000fe200078610ff */
[----:B------:R-:W-:Y:S01]  /*39f0*/  IMAD R13, R13, UR5, RZ ;  /* 0x000000050d0d7c24 */ /* 0x000fe2000f8e02ff */
[----:B------:R-:W-:Y:S01]  /*3a00*/  SEL R15, R2, R15, !P6 ;  /* 0x0000000f020f7207 */ /* 0x000fe20007000000 */
[C---:B------:R-:W-:Y:S01]  /*3a10*/  IMAD R240, R212.reuse, 0x2c, RZ ;  /* 0x0000002cd4f07824 */ /* 0x040fe200078e02ff */
[----:B------:R-:W-:Y:S01]  /*3a20*/  LEA.HI.X.SX32 R141, R9, R3, 0x2, P3 ;  /* 0x00000003098d7211 */ /* 0x000fe200018f16ff */
[----:B------:R-:W-:Y:S01]  /*3a30*/  IMAD R234, R212, 0x28, RZ ;  /* 0x00000028d4ea7824 */ /* 0x000fe200078e02ff */
        /* <DEDUP_REMOVED lines=21> */
[----:B------:R-:W-:Y:S01]  /*3b90*/  IMAD R64, R212, 0x58, RZ ;  /* 0x00000058d4407824 */ /* 0x000fe200078e02ff */
        /* <DEDUP_REMOVED lines=19> */
[----:B------:R-:W-:Y:S01]  /*3cd0*/  IMAD.SHL.U32 R213, R213, 0x20, RZ ;  /* 0x00000020d5d57824 */ /* 0x000fe200078e00ff */
[----:B------:R-:W-:Y:S01]  /*3ce0*/  LEA R156, P3, R25, R211, 0x2 ;  /* 0x000000d3199c7211 */ /* 0x000fe200078610ff */
[----:B------:R-:W-:Y:S01]  /*3cf0*/  IMAD R29, R29, UR5, RZ ;  /* 0x000000051d1d7c24 */ /* 0x000fe2000f8e02ff */
[----:B------:R-:W-:-:S02]  /*3d00*/  SEL R31, R2, R31, !P6 ;  /* 0x0000001f021f7207 */ /* 0x000fc40007000000 */
[----:B------:R-:W-:Y:S02]  /*3d10*/  LEA.HI.X.SX32 R157, R25, R3, 0x2, P3 ;  /* 0x00000003199d7211 */ /* 0x000fe400018f16ff */
[----:B------:R-:W-:Y:S01]  /*3d20*/  LEA R158, P3, R27, R211, 0x2 ;  /* 0x000000d31b9e7211 */ /* 0x000fe200078610ff */
[----:B------:R-:W-:Y:S01]  /*3d30*/  IMAD R31, R31, UR5, RZ ;  /* 0x000000051f1f7c24 */ /* 0x000fe2000f8e02ff */
[----:B------:R-:W-:Y:S02]  /*3d40*/  SEL R34, R2, R34, !P6 ;  /* 0x0000002202227207 */ /* 0x000fe40007000000 */
[----:B------:R-:W-:Y:S02]  /*3d50*/  LEA.HI.X.SX32 R159, R27, R3, 0x2, P3 ;  /* 0x000000031b9f7211 */ /* 0x000fe400018f16ff */
[----:B------:R-:W-:Y:S01]  /*3d60*/  LEA R160, P3, R29, R211, 0x2 ;  /* 0x000000d31da07211 */ /* 0x000fe200078610ff */
[----:B------:R-:W-:Y:S01]  /*3d70*/  IMAD R34, R34, UR5, RZ ;  /* 0x0000000522227c24 */ /* 0x000fe2000f8e02ff */
[----:B------:R-:W-:-:S02]  /*3d80*/  SEL R12, R2, R12, !P6 ;  /* 0x0000000c020c7207 */ /* 0x000fc40007000000 */
[----:B------:R-:W-:Y:S02]  /*3d90*/  LEA.HI.X.SX32 R161, R29, R3, 0x2, P3 ;  /* 0x000000031da17211 */ /* 0x000fe400018f16ff */
[----:B------:R-:W-:Y:S01]  /*3da0*/  SEL R35, R2, R35, !P6 ;  /* 0x0000002302237207 */ /* 0x000fe20007000000 */
[----:B------:R-:W-:Y:S01]  /*3db0*/  IMAD R58, R12, UR5, RZ ;  /* 0x000000050c3a7c24 */ /* 0x000fe2000f8e02ff */
[----:B------:R-:W-:Y:S02]  /*3dc0*/  LEA R162, P3, R31, R211, 0x2 ;  /* 0x000000d31fa27211 */ /* 0x000fe400078610ff */
[C---:B------:R-:W-:Y:S01]  /*3dd0*/  SEL R8, R2.reuse, R8, !P6 ;  /* 0x0000000802087207 */ /* 0x040fe20007000000 */
[----:B------:R-:W-:Y:S01]  /*3de0*/  IMAD R12, R35, UR5, RZ ;  /* 0x00000005230c7c24 */ /* 0x000fe2000f8e02ff */
[C---:B------:R-:W-:Y:S02]  /*3df0*/  SEL R10, R2.reuse, R10, !P6 ;  /* 0x0000000a020a7207 */ /* 0x040fe40007000000 */
[----:B------:R-:W-:Y:S01]  /*3e00*/  SEL R18, R2, R18, !P6 ;  /* 0x0000001202127207 */ /* 0x000fe20007000000 */
[----:B------:R-:W-:Y:S01]  /*3e10*/  IMAD R8, R8, UR5, RZ ;  /* 0x0000000508087c24 */ /* 0x000fe2000f8e02ff */
[----:B------:R-:W-:Y:S01]  /*3e20*/  LEA.HI.X.SX32 R163, R31, R3, 0x2, P3 ;  /* 0x000000031fa37211 */ /* 0x000fe200018f16ff */
[----:B------:R-:W-:Y:S01]  /*3e30*/  IMAD R10, R10, UR5, RZ ;  /* 0x000000050a0a7c24 */ /* 0x000fe2000f8e02ff */
[----:B------:R-:W-:Y:S01]  /*3e40*/  SEL R37, R2, R37, !P6 ;  /* 0x0000002502257207 */ /* 0x000fe20007000000 */
[----:B------:R-:W-:Y:S01]  /*3e50*/  IMAD R54, R18, UR5, RZ ;  /* 0x0000000512367c24 */ /* 0x000fe2000f8e02ff */
[----:B------:R-:W-:Y:S01]  /*3e60*/  LEA R164, P3, R34, R211, 0x2 ;  /* 0x000000d322a47211 */ /* 0x000fe200078610ff */
[----:B------:R-:W-:Y:S01]  /*3e70*/  STL [R1+0xc8], R8 ;  /* 0x0000c80801007387 */ /* 0x000fe20000100800 */
[C---:B------:R-:W-:Y:S01]  /*3e80*/  SEL R14, R2.reuse, R14, !P6 ;  /* 0x0000000e020e7207 */ /* 0x040fe20007000000 */
[----:B------:R-:W-:Y:S01]  /*3e90*/  IMAD R18, R37, UR5, RZ ;  /* 0x0000000525127c24 */ /* 0x000fe2000f8e02ff */
[----:B------:R-:W-:Y:S01]  /*3ea0*/  SEL R16, R2, R16, !P6 ;  /* 0x0000001002107207 */ /* 0x000fe20007000000 */
[----:B------:R-:W-:Y:S01]  /*3eb0*/  STL [R1+0xc4], R9 ;  /* 0x0000c40901007387 */ /* 0x000fe20000100800 */
[----:B------:R-:W-:Y:S01]  /*3ec0*/  LEA.HI.X.SX32 R165, R34, R3, 0x2, P3 ;  /* 0x0000000322a57211 */ /* 0x000fe200018f16ff */
[----:B------:R-:W-:Y:S01]  /*3ed0*/  IMAD R14, R14, UR5, RZ ;  /* 0x000000050e0e7c24 */ /* 0x000fe2000f8e02ff */
[----:B------:R-:W-:Y:S01]  /*3ee0*/  SEL R39, R2, R39, !P6 ;  /* 0x0000002702277207 */ /* 0x000fe20007000000 */
[----:B------:R-:W-:Y:S01]  /*3ef0*/  STL [R1+0xc0], R10 ;  /* 0x0000c00a01007387 */ /* 0x000fe20000100800 */
[-C--:B------:R-:W-:Y:S01]  /*3f00*/  LEA R166, P3, R12, R211.reuse, 0x2 ;  /* 0x000000d30ca67211 */ /* 0x080fe200078610ff */
[----:B------:R-:W-:Y:S01]  /*3f10*/  IMAD R16, R16, UR5, RZ ;  /* 0x0000000510107c24 */ /* 0x000fe2000f8e02ff */
[----:B------:R-:W-:Y:S01]  /*3f20*/  SEL R20, R2, R20, !P6 ;  /* 0x0000001402147207 */ /* 0x000fe20007000000 */
[----:B------:R1:W-:Y:S01]  /*3f30*/  STL [R1+0xbc], R11 ;  /* 0x0000bc0b01007387 */ /* 0x0003e20000100800 */
[----:B------:R-:W-:Y:S01]  /*3f40*/  LEA R76, P1, R8, R211, 0x2 ;  /* 0x000000d3084c7211 */ /* 0x000fe200078210ff */
[----:B------:R-:W2:Y:S01]  /*3f50*/  LDC R37, c[0x0][0x3a0] ;  /* 0x0000e800ff257b82 */ /* 0x000ea20000000800 */
[----:B------:R-:W-:Y:S01]  /*3f60*/  LEA.HI.X.SX32 R167, R12, R3, 0x2, P3 ;  /* 0x000000030ca77211 */ /* 0x000fe200018f16ff */
[----:B------:R-:W-:Y:S01]  /*3f70*/  STL [R1+0xb8], R58 ;  /* 0x0000b83a01007387 */ /* 0x000fe20000100800 */
[----:B------:R-:W-:Y:S01]  /*3f80*/  SEL R22, R2, R22, !P6 ;  /* 0x0000001602167207 */ /* 0x000fe20007000000 */
[----:B------:R-:W-:Y:S01]  /*3f90*/  IMAD R20, R20, UR5, RZ ;  /* 0x0000000514147c24 */ /* 0x000fe2000f8e02ff */
[----:B------:R-:W-:Y:S01]  /*3fa0*/  SEL R41, R2, R41, !P6 ;  /* 0x0000002902297207 */ /* 0x000fe20007000000 */
[----:B------:R-:W-:Y:S01]  /*3fb0*/  STL [R1+0xb4], R13 ;  /* 0x0000b40d01007387 */ /* 0x000fe20000100800 */
[----:B------:R-:W-:Y:S01]  /*3fc0*/  LEA R168, P3, R18, R211, 0x2 ;  /* 0x000000d312a87211 */ /* 0x000fe200078610ff */
[----:B-1----:R-:W-:Y:S01]  /*3fd0*/  IMAD R11, R39, UR5, RZ ;  /* 0x00000005270b7c24 */ /* 0x002fe2000f8e02ff */
[C---:B------:R-:W-:Y:S01]  /*3fe0*/  SEL R250, R2.reuse, R77, !P6 ;  /* 0x0000004d02fa7207 */ /* 0x040fe20007000000 */
[----:B------:R-:W-:Y:S01]  /*3ff0*/  STL [R1+0xb0], R14 ;  /* 0x0000b00e01007387 */ /* 0x000fe20000100800 */
[----:B------:R-:W-:Y:S01]  /*4000*/  SEL R24, R2, R24, !P6 ;  /* 0x0000001802187207 */ /* 0x000fe20007000000 */
[----:B------:R-:W-:Y:S01]  /*4010*/  IMAD R22, R22, UR5, RZ ;  /* 0x0000000516167c24 */ /* 0x000fe2000f8e02ff */
[----:B------:R-:W-:Y:S01]  /*4020*/  LEA.HI.X.SX32 R77, R8, R3, 0x2, P1 ;  /* 0x00000003084d7211 */ /* 0x000fe200008f16ff */
[----:B------:R1:W-:Y:S01]  /*4030*/  STL [R1+0xac], R15 ;  /* 0x0000ac0f01007387 */ /* 0x0003e20000100800 */
[----:B------:R-:W-:Y:S01]  /*4040*/  LEA R78, P1, R10, R211, 0x2 ;  /* 0x000000d30a4e7211 */ /* 0x000fe200078210ff */
[----:B------:R-:W-:Y:S01]  /*4050*/  IMAD R8, R41, UR5, RZ ;  /* 0x0000000529087c24 */ /* 0x000fe2000f8e02ff */
[----:B------:R-:W-:Y:S01]  /*4060*/  SEL R26, R2, R26, !P6 ;  /* 0x0000001a021a7207 */ /* 0x000fe20007000000 */
[----:B------:R-:W-:Y:S01]  /*4070*/  STL [R1+0xa8], R16 ;  /* 0x0000a81001007387 */ /* 0x000fe20000100800 */
[----:B------:R-:W-:Y:S01]  /*4080*/  LEA.HI.X.SX32 R169, R18, R3, 0x2, P3 ;  /* 0x0000000312a97211 */ /* 0x000fe200018f16ff */
[----:B------:R-:W-:Y:S01]  /*4090*/  IMAD R24, R24, UR5, RZ ;  /* 0x0000000518187c24 */ /* 0x000fe2000f8e02ff */
[----:B------:R-:W-:Y:S01]  /*40a0*/  SEL R46, R2, R43, !P6 ;  /* 0x0000002b022e7207 */ /* 0x000fe20007000000 */
[----:B------:R-:W-:Y:S01]  /*40b0*/  STL [R1+0xa4], R56 ;  /* 0x0000a43801007387 */ /* 0x000fe20000100800 */
[C---:B------:R-:W-:Y:S01]  /*40c0*/  LEA R170, P3, R11.reuse, R211, 0x2 ;  /* 0x000000d30baa7211 */ /* 0x040fe200078610ff */
[----:B------:R-:W-:Y:S01]  /*40d0*/  IMAD R26, R26, UR5, RZ ;  /* 0x000000051a1a7c24 */ /* 0x000fe2000f8e02ff */
[C---:B------:R-:W-:Y:S01]  /*40e0*/  SEL R28, R2.reuse, R28, !P6 ;  /* 0x0000001c021c7207 */ /* 0x040fe20007000000 */
[----:B------:R-:W-:Y:S01]  /*40f0*/  STL [R1+0xa0], R54 ;  /* 0x0000a03601007387 */ /* 0x000fe20000100800 */
[----:B------:R-:W-:Y:S01]  /*4100*/  SEL R249, R2, R79, !P6 ;  /* 0x0000004f02f97207 */ /* 0x000fe20007000000 */
[----:B-1----:R-:W-:Y:S01]  /*4110*/  IMAD R15, R6, UR5, RZ ;  /* 0x00000005060f7c24 */ /* 0x002fe2000f8e02ff */
[----:B------:R-:W-:Y:S01]  /*4120*/  LEA.HI.X.SX32 R79, R10, R3, 0x2, P1 ;  /* 0x000000030a4f7211 */ /* 0x000fe200008f16ff */
[----:B------:R-:W-:Y:S01]  /*4130*/  STL [R1+0x9c], R52 ;  /* 0x00009c3401007387 */ /* 0x000fe20000100800 */
[----:B------:R-:W-:Y:S01]  /*4140*/  SEL R30, R2, R30, !P6 ;  /* 0x0000001e021e7207 */ /* 0x000fe20007000000 */
[----:B------:R-:W-:Y:S01]  /*4150*/  IMAD R10, R46, UR5, RZ ;  /* 0x000000052e0a7c24 */ /* 0x000fe2000f8e02ff */
[----:B------:R-:W-:Y:S01]  /*4160*/  SEL R236, R2, R7, !P6 ;  /* 0x0000000702ec7207 */ /* 0x000fe20007000000 */
[----:B------:R-:W-:Y:S01]  /*4170*/  STL [R1+0x98], R20 ;  /* 0x0000981401007387 */ /* 0x000fe20000100800 */
[----:B------:R-:W-:Y:S01]  /*4180*/  LEA R80, P1, R58, R211, 0x2 ;  /* 0x000000d33a507211 */ /* 0x000fe200078210ff */
[----:B------:R-:W-:Y:S01]  /*4190*/  VIADD R7, R82, 0xffffffff ;  /* 0xffffffff52077836 */ /* 0x000fe20000000000 */
[----:B------:R-:W-:Y:S01]  /*41a0*/  LEA.HI.X.SX32 R171, R11, R3, 0x2, P3 ;  /* 0x000000030bab7211 */ /* 0x000fe200018f16ff */
[----:B------:R-:W-:Y:S01]  /*41b0*/  STL [R1+0x94], R21 ;  /* 0x0000941501007387 */ /* 0x000fe20000100800 */
[----:B------:R-:W-:Y:S01]  /*41c0*/  SEL R32, R2, R32, !P6 ;  /* 0x0000002002207207 */ /* 0x000fe20007000000 */
[----:B------:R-:W-:Y:S01]  /*41d0*/  IMAD R28, R28, UR5, RZ ;  /* 0x000000051c1c7c24 */ /* 0x000fe2000f8e02ff */
[----:B------:R-:W-:Y:S01]  /*41e0*/  SEL R49, R2, R49, !P6 ;  /* 0x0000003102317207 */ /* 0x000fe20007000000 */
[----:B------:R-:W-:Y:S01]  /*41f0*/  STL [R1+0x90], R22 ;  /* 0x0000901601007387 */ /* 0x000fe20000100800 */
[----:B------:R-:W-:Y:S01]  /*4200*/  LEA R172, P3, R8, R211, 0x2 ;  /* 0x000000d308ac7211 */ /* 0x000fe200078610ff */
[----:B------:R-:W-:Y:S01]  /*4210*/  IMAD R30, R30, UR5, RZ ;  /* 0x000000051e1e7c24 */ /* 0x000fe2000f8e02ff */
[C---:B------:R-:W-:Y:S01]  /*4220*/  SEL R33, R2.reuse, R33, !P6 ;  /* 0x0000002102217207 */ /* 0x040fe20007000000 */
[----:B------:R-:W-:Y:S01]  /*4230*/  STL [R1+0x8c], R23 ;  /* 0x00008c1701007387 */ /* 0x000fe20000100800 */
[----:B------:R-:W-:Y:S01]  /*4240*/  SEL R36, R2, R36, !P6 ;  /* 0x0000002402247207 */ /* 0x000fe20007000000 */
[----:B------:R-:W-:Y:S01]  /*4250*/  IMAD R32, R32, UR5, RZ ;  /* 0x0000000520207c24 */ /* 0x000fe2000f8e02ff */
[C---:B------:R-:W-:Y:S01]  /*4260*/  SEL R38, R2.reuse, R38, !P6 ;  /* 0x0000002602267207 */ /* 0x040fe20007000000 */
[----:B------:R-:W-:Y:S01]  /*4270*/  STL [R1+0x88], R24 ;  /* 0x0000881801007387 */ /* 0x000fe20000100800 */
[C---:B------:R-:W-:Y:S01]  /*4280*/  SEL R40, R2.reuse, R40, !P6 ;  /* 0x0000002802287207 */ /* 0x040fe20007000000 */
[----:B------:R-:W-:Y:S01]  /*4290*/  IMAD R33, R33, UR5, RZ ;  /* 0x0000000521217c24 */ /* 0x000fe2000f8e02ff */
[C---:B------:R-:W-:Y:S01]  /*42a0*/  SEL R47, R2.reuse, R47, !P6 ;  /* 0x0000002f022f7207 */ /* 0x040fe20007000000 */
[----:B------:R-:W-:Y:S01]  /*42b0*/  STL [R1+0x84], R25 ;  /* 0x0000841901007387 */ /* 0x000fe20000100800 */
[----:B------:R-:W-:Y:S01]  /*42c0*/  SEL R51, R2, R51, !P6 ;  /* 0x0000003302337207 */ /* 0x000fe20007000000 */
        /* <DEDUP_REMOVED lines=38> */
[----:B------:R1:W-:Y:S01]  /*4530*/  STL [R1+0x5c], R12 ;  /* 0x00005c0c01007387 */ /* 0x0003e20000100800 */
[----:B------:R-:W-:Y:S01]  /*4540*/  SEL R44, R2, R95, !P6 ;  /* 0x0000005f022c7207 */ /* 0x000fe20007000000 */
[----:B------:R-:W-:Y:S01]  /*4550*/  IMAD R246, R246, UR5, RZ ;  /* 0x00000005f6f67c24 */ /* 0x000fe2000f8e02ff */
[----:B------:R-:W-:Y:S01]  /*4560*/  SEL R43, R2, R97, !P6 ;  /* 0x00000061022b7207 */ /* 0x000fe20007000000 */
[----:B------:R-:W-:Y:S01]  /*4570*/  VIADD R2, R82, 0xffffffe0 ;  /* 0xffffffe052027836 */ /* 0x000fe20000000000 */
[----:B------:R-:W-:Y:S01]  /*4580*/  LEA.HI.X.SX32 R81, R58, R3, 0x2, P1 ;  /* 0x000000033a517211 */ /* 0x000fe200008f16ff */
[----:B------:R-:W-:Y:S01]  /*4590*/  STL [R1+0x58], R19 ;  /* 0x0000581301007387 */ /* 0x000fe20000100800 */
[----:B------:R-:W-:Y:S01]  /*45a0*/  LEA R82, P1, R14, R211, 0x2 ;  /* 0x000000d30e527211 */ /* 0x000fe200078210ff */
[----:B------:R-:W-:Y:S01]  /*45b0*/  IMAD R245, R245, UR5, RZ ;  /* 0x00000005f5f57c24 */ /* 0x000fe2000f8e02ff */
[----:B------:R-:W-:Y:S01]  /*45c0*/  ISETP.GE.U32.AND P5, PT, R7, 0x7fffffe0, PT ;  /* 0x7fffffe00700780c */ /* 0x000fe20003fa6070 */
[----:B------:R-:W-:Y:S01]  /*45d0*/  IMAD R7, R49, UR5, RZ ;  /* 0x0000000531077c24 */ /* 0x000fe2000f8e02ff */
[----:B------:R-:W-:Y:S01]  /*45e0*/  LEA.HI.X.SX32 R173, R8, R3, 0x2, P3 ;  /* 0x0000000308ad7211 */ /* 0x000fe200018f16ff */
[----:B------:R-:W-:Y:S01]  /*45f0*/  STL [R1+0x54], R18 ;  /* 0x0000541201007387 */ /* 0x000fe20000100800 */
[----:B------:R-:W-:Y:S01]  /*4600*/  LEA R174, P3, R10, R211, 0x2 ;  /* 0x000000d30aae7211 */ /* 0x000fe200078610ff */
[----:B-1----:R-:W-:Y:S01]  /*4610*/  IMAD R12, R55, UR5, RZ ;  /* 0x00000005370c7c24 */ /* 0x002fe2000f8e02ff */
[----:B------:R-:W-:Y:S01]  /*4620*/  LEA.HI.X.SX32 R83, R14, R3, 0x2, P1 ;  /* 0x000000030e537211 */ /* 0x000fe200008f16ff */
[----:B------:R-:W-:Y:S01]  /*4630*/  STL [R1+0x50], R17 ;  /* 0x0000501101007387 */ /* 0x000fe20000100800 */
[----:B------:R-:W-:Y:S01]  /*4640*/  LEA R84, P1, R16, R211, 0x2 ;  /* 0x000000d310547211 */ /* 0x000fe200078210ff */
[----:B------:R-:W-:Y:S01]  /*4650*/  IMAD R14, R47, UR5, RZ ;  /* 0x000000052f0e7c24 */ /* 0x000fe2000f8e02ff */
[----:B------:R-:W-:Y:S01]  /*4660*/  LEA.HI.X.SX32 R175, R10, R3, 0x2, P3 ;  /* 0x000000030aaf7211 */ /* 0x000fe200018f16ff */
[----:B------:R1:W-:Y:S01]  /*4670*/  STL [R1+0x4c], R11 ;  /* 0x00004c0b01007387 */ /* 0x0003e20000100800 */
[C---:B------:R-:W-:Y:S01]  /*4680*/  LEA R176, P3, R7.reuse, R211, 0x2 ;  /* 0x000000d307b07211 */ /* 0x040fe200078610ff */
[----:B------:R-:W-:Y:S01]  /*4690*/  IMAD R244, R244, UR5, RZ ;  /* 0x00000005f4f47c24 */ /* 0x000fe2000f8e02ff */
[-C--:B------:R-:W-:Y:S01]  /*46a0*/  LEA.HI.X.SX32 R85, R16, R3.reuse, 0x2, P1 ;  /* 0x0000000310557211 */ /* 0x080fe200008f16ff */
[----:B------:R-:W-:Y:S01]  /*46b0*/  IMAD R16, R40, UR5, RZ ;  /* 0x0000000528107c24 */ /* 0x000fe2000f8e02ff */
[----:B------:R-:W-:Y:S01]  /*46c0*/  LEA.HI.X.SX32 R177, R7, R3, 0x2, P3 ;  /* 0x0000000307b17211 */ /* 0x000fe200018f16ff */
[----:B------:R-:W-:Y:S01]  /*46d0*/  IMAD R239, R239, UR5, RZ ;  /* 0x00000005efef7c24 */ /* 0x000fe2000f8e02ff */
[-C--:B------:R-:W-:Y:S01]  /*46e0*/  LEA R178, P3, R9, R211.reuse, 0x2 ;  /* 0x000000d309b27211 */ /* 0x080fe200078610ff */
[----:B------:R-:W-:Y:S01]  /*46f0*/  IMAD R45, R45, UR5, RZ ;  /* 0x000000052d2d7c24 */ /* 0x000fe2000f8e02ff */
[----:B------:R-:W-:Y:S01]  /*4700*/  STL [R1+0x48], R16 ;  /* 0x0000481001007387 */ /* 0x000fe20000100800 */
[----:B------:R-:W-:Y:S01]  /*4710*/  LEA R86, P1, R54, R211, 0x2 ;  /* 0x000000d336567211 */ /* 0x000fe200078210ff */
[----:B-1----:R-:W-:Y:S01]  /*4720*/  IMAD R11, R59, UR5, RZ ;  /* 0x000000053b0b7c24 */ /* 0x002fe2000f8e02ff */
[----:B------:R-:W-:Y:S01]  /*4730*/  LEA.HI.X.SX32 R179, R9, R3, 0x2, P3 ;  /* 0x0000000309b37211 */ /* 0x000fe200018f16ff */
[----:B------:R1:W-:Y:S01]  /*4740*/  STL [R1+0x44], R8 ;  /* 0x0000440801007387 */ /* 0x0003e20000100800 */
[----:B------:R-:W-:Y:S01]  /*4750*/  LEA R180, P3, R6, R211, 0x2 ;  /* 0x000000d306b47211 */ /* 0x000fe200078610ff */
[----:B------:R-:W-:Y:S01]  /*4760*/  IMAD R44, R44, UR5, RZ ;  /* 0x000000052c2c7c24 */ /* 0x000fe2000f8e02ff */
[-C--:B------:R-:W-:Y:S01]  /*4770*/  LEA.HI.X.SX32 R87, R54, R3.reuse, 0x2, P1 ;  /* 0x0000000336577211 */ /* 0x080fe200008f16ff */
[----:B------:R-:W-:Y:S01]  /*4780*/  STL [R1+0x40], R15 ;  /* 0x0000400f01007387 */ /* 0x000fe20000100800 */
[----:B------:R-:W-:Y:S01]  /*4790*/  LEA.HI.X.SX32 R181, R6, R3, 0x2, P3 ;  /* 0x0000000306b57211 */ /* 0x000fe200018f16ff */
[----:B------:R-:W-:Y:S01]  /*47a0*/  IMAD R43, R43, UR5, RZ ;  /* 0x000000052b2b7c24 */ /* 0x000fe2000f8e02ff */
[----:B------:R-:W-:Y:S01]  /*47b0*/  LEA R88, P1, R20, R211, 0x2 ;  /* 0x000000d314587211 */ /* 0x000fe200078210ff */
[----:B------:R3:W-:Y:S01]  /*47c0*/  STL [R1+0x3c], R10 ;  /* 0x00003c0a01007387 */ /* 0x0007e20000100800 */
[----:B------:R-:W-:Y:S01]  /*47d0*/  IMAD.SHL.U32 R25, R212, 0x4, RZ ;  /* 0x00000004d4197824 */ /* 0x000fe200078e00ff */
[----:B------:R-:W-:Y:S01]  /*47e0*/  IADD3 R214, P0, PT, R237, UR12, RZ ;  /* 0x0000000cedd67c10 */ /* 0x000fe2000ff1e0ff */
[----:B-1----:R-:W-:Y:S01]  /*47f0*/  IMAD R8, R61, UR5, RZ ;  /* 0x000000053d087c24 */ /* 0x002fe2000f8e02ff */
[----:B------:R-:W-:Y:S01]  /*4800*/  STL [R1+0x38], R14 ;  /* 0x0000380e01007387 */ /* 0x000fe20000100800 */
[----:B------:R-:W-:Y:S01]  /*4810*/  LEA.HI.X.SX32 R89, R20, R3, 0x2, P1 ;  /* 0x0000000314597211 */ /* 0x000fe200008f16ff */
[----:B------:R-:W-:Y:S01]  /*4820*/  IMAD R20, R212, 0x9, RZ ;  /* 0x00000009d4147824 */ /* 0x000fe200078e02ff */
[-C--:B------:R-:W-:Y:S01]  /*4830*/  LEA R90, P1, R22, R211.reuse, 0x2 ;  /* 0x000000d3165a7211 */ /* 0x080fe200078210ff */
[----:B------:R1:W-:Y:S01]  /*4840*/  STL [R1+0x34], R7 ;  /* 0x0000340701007387 */ /* 0x0003e20000100800 */
[----:B------:R-:W-:Y:S01]  /*4850*/  LEA R182, P3, R8, R211, 0x2 ;  /* 0x000000d308b67211 */ /* 0x000fe200078610ff */
[----:B---3--:R-:W-:Y:S01]  /*4860*/  IMAD R10, R63, UR5, RZ ;  /* 0x000000053f0a7c24 */ /* 0x008fe2000f8e02ff */
[-C--:B------:R-:W-:Y:S01]  /*4870*/  LEA.HI.X.SX32 R91, R22, R3.reuse, 0x2, P1 ;  /* 0x00000003165b7211 */ /* 0x080fe200008f16ff */
[----:B------:R-:W-:Y:S01]  /*4880*/  STL [R1+0x30], R13 ;  /* 0x0000300d01007387 */ /* 0x000fe20000100800 */
[----:B------:R-:W-:Y:S01]  /*4890*/  LEA.HI.X.SX32 R183, R8, R3, 0x2, P3 ;  /* 0x0000000308b77211 */ /* 0x000fe200018f16ff */
[----:B------:R-:W-:Y:S01]  /*48a0*/  IMAD R22, R212, 0x7, RZ ;  /* 0x00000007d4167824 */ /* 0x000fe200078e02ff */
[C---:B------:R-:W-:Y:S01]  /*48b0*/  LEA R92, P1, R24.reuse, R211, 0x2 ;  /* 0x000000d3185c7211 */ /* 0x040fe200078210ff */
[----:B------:R3:W-:Y:S01]  /*48c0*/  STL [R1+0x2c], R9 ;  /* 0x00002c0901007387 */ /* 0x0007e20000100800 */
[----:B------:R-:W-:Y:S01]  /*48d0*/  LEA.HI.X.SX32 R215, R251, UR13, 0x2, P0 ;  /* 0x0000000dfbd77c11 */ /* 0x000fe200080f16ff */
[----:B-1----:R-:W-:Y:S01]  /*48e0*/  IMAD R7, R65, UR5, RZ ;  /* 0x0000000541077c24 */ /* 0x002fe2000f8e02ff */
[----:B------:R-:W-:Y:S01]  /*48f0*/  LEA.HI.X.SX32 R93, R24, R3, 0x2, P1 ;  /* 0x00000003185d7211 */ /* 0x000fe200008f16ff */
[----:B------:R-:W-:Y:S01]  /*4900*/  STL [R1+0x28], R12 ;  /* 0x0000280c01007387 */ /* 0x000fe20000100800 */
[-C--:B------:R-:W-:Y:S01]  /*4910*/  LEA R94, P1, R26, R211.reuse, 0x2 ;  /* 0x000000d31a5e7211 */ /* 0x080fe200078210ff */
[----:B------:R-:W-:Y:S01]  /*4920*/  IMAD R24, R212, 0x5, RZ ;  /* 0x00000005d4187824 */ /* 0x000fe200078e02ff */
[----:B------:R-:W-:Y:S01]  /*4930*/  LEA R184, P3, R7, R211, 0x2 ;  /* 0x000000d307b87211 */ /* 0x000fe200078610ff */
[----:B------:R1:W-:Y:S01]  /*4940*/  STL [R1+0x24], R6 ;  /* 0x0000240601007387 */ /* 0x0003e20000100800 */
[-C--:B------:R-:W-:Y:S01]  /*4950*/  LEA.HI.X.SX32 R95, R26, R3.reuse, 0x2, P1 ;  /* 0x000000031a5f7211 */ /* 0x080fe200008f16ff */
[----:B---3--:R-:W-:Y:S01]  /*4960*/  IMAD R9, R67, UR5, RZ ;  /* 0x0000000543097c24 */ /* 0x008fe2000f8e02ff */
[----:B------:R-:W-:Y:S01]  /*4970*/  LEA.HI.X.SX32 R185, R7, R3, 0x2, P3 ;  /* 0x0000000307b97211 */ /* 0x000fe200018f16ff */
[----:B------:R-:W-:Y:S01]  /*4980*/  STL [R1+0x20], R11 ;  /* 0x0000200b01007387 */ /* 0x000fe20000100800 */
[----:B------:R-:W-:Y:S01]  /*4990*/  LEA R96, P1, R28, R211, 0x2 ;  /* 0x000000d31c607211 */ /* 0x000fe200078210ff */
[----:B------:R-:W-:Y:S01]  /*49a0*/  IMAD R26, R212, 0x3, RZ ;  /* 0x00000003d41a7824 */ /* 0x000fe200078e02ff */
[----:B------:R-:W-:Y:S01]  /*49b0*/  ISETP.GE.U32.AND P0, PT, R2, 0x7fffffc1, PT ;  /* 0x7fffffc10200780c */ /* 0x000fe20003f06070 */
[----:B------:R3:W-:Y:S01]  /*49c0*/  STL [R1+0x1c], R8 ;  /* 0x00001c0801007387 */ /* 0x0007e20000100800 */
[----:B------:R-:W-:Y:S01]  /*49d0*/  LEA.HI.X.SX32 R97, R28, R3, 0x2, P1 ;  /* 0x000000031c617211 */ /* 0x000fe200008f16ff */
[----:B-1----:R-:W-:Y:S01]  /*49e0*/  IMAD R6, R69, UR5, RZ ;  /* 0x0000000545067c24 */ /* 0x002fe2000f8e02ff */
[-C--:B------:R-:W-:Y:S01]  /*49f0*/  LEA R98, P1, R30, R211.reuse, 0x2 ;  /* 0x000000d31e627211 */ /* 0x080fe200078210ff */
[----:B------:R-:W-:Y:S01]  /*4a00*/  STL [R1+0x18], R10 ;  /* 0x0000180a01007387 */ /* 0x000fe20000100800 */
[----:B------:R-:W-:Y:S01]  /*4a10*/  IMAD R18, R212, 0xb, RZ ;  /* 0x0000000bd4127824 */ /* 0x000fe200078e02ff */
[----:B------:R-:W-:Y:S01]  /*4a20*/  ISETP.GE.U32.AND P2, PT, R50, 0x7fffffde, PT ;  /* 0x7fffffde3200780c */ /* 0x000fe20003f46070 */
[----:B------:R-:W-:Y:S01]  /*4a30*/  IMAD R46, R212, 0x34, RZ ;  /* 0x00000034d42e7824 */ /* 0x000fe200078e02ff */
[----:B------:R1:W-:Y:S01]  /*4a40*/  STL [R1+0x14], R7 ;  /* 0x0000140701007387 */ /* 0x0003e20000100800 */
[----:B------:R-:W-:Y:S01]  /*4a50*/  LEA R186, P3, R6, R211, 0x2 ;  /* 0x000000d306ba7211 */ /* 0x000fe200078610ff */
[----:B---3--:R-:W-:Y:S01]  /*4a60*/  IMAD R8, R71, UR5, RZ ;  /* 0x0000000547087c24 */ /* 0x008fe2000f8e02ff */
[-C--:B------:R-:W-:Y:S01]  /*4a70*/  LEA.HI.X.SX32 R99, R30, R3.reuse, 0x2, P1 ;  /* 0x000000031e637211 */ /* 0x080fe200008f16ff */
[----:B------:R-:W-:Y:S01]  /*4a80*/  STL [R1+0x10], R9 ;  /* 0x0000100901007387 */ /* 0x000fe20000100800 */
[----:B------:R-:W-:Y:S01]  /*4a90*/  LEA.HI.X.SX32 R187, R6, R3, 0x2, P3 ;  /* 0x0000000306bb7211 */ /* 0x000fe200018f16ff */
[----:B------:R-:W-:Y:S01]  /*4aa0*/  IMAD R50, R212, 0x3c, RZ ;  /* 0x0000003cd4327824 */ /* 0x000fe200078e02ff */
[-C--:B------:R-:W-:Y:S01]  /*4ab0*/  LEA R100, P1, R32, R211.reuse, 0x2 ;  /* 0x000000d320647211 */ /* 0x080fe200078210ff */
[----:B------:R3:W-:Y:S01]  /*4ac0*/  STL [R1+0xc], R6 ;  /* 0x00000c0601007387 */ /* 0x0007e20000100800 */
[----:B------:R-:W-:Y:S01]  /*4ad0*/  LEA R124, P4, R8, R211, 0x2 ;  /* 0x000000d3087c7211 */ /* 0x000fe200078810ff */
[----:B-1----:R-:W-:Y:S01]  /*4ae0*/  IMAD R7, R73, UR5, RZ ;  /* 0x0000000549077c24 */ /* 0x002fe2000f8e02ff */
[----:B------:R-:W-:Y:S01]  /*4af0*/  LEA.HI.X.SX32 R101, R32, R3, 0x2, P1 ;  /* 0x0000000320657211 */ /* 0x000fe200008f16ff */
[----:B------:R-:W-:Y:S01]  /*4b00*/  STL [R1+0x8], R8 ;  /* 0x0000080801007387 */ /* 0x000fe20000100800 */
[-C--:B------:R-:W-:Y:S01]  /*4b10*/  LEA R102, P1, R33, R211.reuse, 0x2 ;  /* 0x000000d321667211 */ /* 0x080fe200078210ff */
[C---:B------:R-:W-:Y:S01]  /*4b20*/  IMAD R54, R212.reuse, 0x44, RZ ;  /* 0x00000044d4367824 */ /* 0x040fe200078e02ff */
[----:B------:R-:W-:Y:S01]  /*4b30*/  LEA R188, P3, R7, R211, 0x2 ;  /* 0x000000d307bc7211 */ /* 0x000fe200078610ff */
[----:B------:R1:W-:Y:S01]  /*4b40*/  STL [R1+0x4], R7 ;  /* 0x0000040701007387 */ /* 0x0003e20000100800 */
[-C--:B------:R-:W-:Y:S01]  /*4b50*/  LEA.HI.X.SX32 R103, R33, R3.reuse, 0x2, P1 ;  /* 0x0000000321677211 */ /* 0x080fe200008f16ff */
[----:B---3--:R-:W-:Y:S01]  /*4b60*/  IMAD R6, R75, UR5, RZ ;  /* 0x000000054b067c24 */ /* 0x008fe2000f8e02ff */
[----:B------:R-:W-:Y:S01]  /*4b70*/  LEA.HI.X.SX32 R189, R7, R3, 0x2, P3 ;  /* 0x0000000307bd7211 */ /* 0x000fe200018f16ff */
[C---:B------:R-:W-:Y:S01]  /*4b80*/  IMAD R23, R212.reuse, 0x6, RZ ;  /* 0x00000006d4177824 */ /* 0x040fe200078e02ff */
[CC--:B------:R-:W-:Y:S01]  /*4b90*/  LEA R104, P1, R19.reuse, R211.reuse, 0x2 ;  /* 0x000000d313687211 */ /* 0x0c0fe200078210ff */
[----:B------:R-:W-:Y:S01]  /*4ba0*/  IMAD R58, R212, 0x4c, RZ ;  /* 0x0000004cd43a7824 */ /* 0x000fe200078e02ff */
[----:B------:R-:W-:Y:S01]  /*4bb0*/  LEA R126, P3, R6, R211, 0x2 ;  /* 0x000000d3067e7211 */ /* 0x000fe200078610ff */
[----:B------:R3:W-:Y:S01]  /*4bc0*/  STL [R1], R6 ;  /* 0x0000000601007387 */ /* 0x0007e20000100800 */
[-C--:B------:R-:W-:Y:S01]  /*4bd0*/  LEA.HI.X.SX32 R105, R19, R3.reuse, 0x2, P1 ;  /* 0x0000000313697211 */ /* 0x080fe200008f16ff */
[----:B-1----:R-:W-:Y:S01]  /*4be0*/  IMAD R7, R212, 0xc, RZ ;  /* 0x0000000cd4077824 */ /* 0x002fe200078e02ff */
[----:B------:R-:W-:Y:S01]  /*4bf0*/  LEA.HI.X.SX32 R127, R6, R3, 0x2, P3 ;  /* 0x00000003067f7211 */ /* 0x000fe200018f16ff */
[----:B------:R-:W-:Y:S01]  /*4c00*/  STL [R1+0x118], R25 ;  /* 0x0001181901007387 */ /* 0x000fe20000100800 */
[-C--:B------:R-:W-:Y:S01]  /*4c10*/  LEA R190, P3, R250, R211.reuse, 0x2 ;  /* 0x000000d3fabe7211 */ /* 0x080fe200078610ff */
[C---:B------:R-:W-:Y:S01]  /*4c20*/  IMAD.SHL.U32 R21, R212.reuse, 0x8, RZ ;  /* 0x00000008d4157824 */ /* 0x040fe200078e00ff */
[----:B------:R-:W-:Y:S01]  /*4c30*/  LEA R106, P1, R17, R211, 0x2 ;  /* 0x000000d3116a7211 */ /* 0x000fe200078210ff */
[----:B------:R-:W-:Y:S01]  /*4c40*/  IMAD R19, R212, 0xa, RZ ;  /* 0x0000000ad4137824 */ /* 0x000fe200078e02ff */
[----:B------:R-:W-:Y:S01]  /*4c50*/  LEA.HI.X.SX32 R191, R250, R3, 0x2, P3 ;  /* 0x00000003fabf7211 */ /* 0x000fe200018f16ff */
[C---:B---3--:R-:W-:Y:S01]  /*4c60*/  IMAD.SHL.U32 R6, R212.reuse, 0x10, RZ ;  /* 0x00000010d4067824 */ /* 0x048fe200078e00ff */
[----:B------:R-:W-:Y:S01]  /*4c70*/  LEA R128, P3, R249, R211, 0x2 ;  /* 0x000000d3f9807211 */ /* 0x000fe200078610ff */
[C---:B------:R-:W-:Y:S01]  /*4c80*/  IMAD R56, R212.reuse, 0x48, RZ ;  /* 0x00000048d4387824 */ /* 0x040fe200078e02ff */
[-C--:B------:R-:W-:Y:S01]  /*4c90*/  LEA.HI.X.SX32 R107, R17, R3.reuse, 0x2, P1 ;  /* 0x00000003116b7211 */ /* 0x080fe200008f16ff */
[----:B------:R-:W-:Y:S01]  /*4ca0*/  IMAD R17, R212, 0xd, RZ ;  /* 0x0000000dd4117824 */ /* 0x000fe200078e02ff */
[----:B------:R-:W-:Y:S01]  /*4cb0*/  LEA.HI.X.SX32 R129, R249, R3, 0x2, P3 ;  /* 0x00000003f9817211 */ /* 0x000fe200018f16ff */
[----:B------:R-:W-:Y:S01]  /*4cc0*/  UIADD3 UR12, UPT, UPT, UR10, 0x20000, URZ ;  /* 0x000200000a0c7890 */ /* 0x000fe2000fffe0ff */
[----:B------:R-:W-:Y:S01]  /*4cd0*/  BAR.SYNC.DEFER_BLOCKING 0x0 ;  /* 0x0000000000007b1d */ /* 0x000fe20000010000 */
[-C--:B------:R-:W-:Y:S01]  /*4ce0*/  LEA R192, P3, R248, R211.reuse, 0x2 ;  /* 0x000000d3f8c07211 */ /* 0x080fe200078610ff */
[----:B------:R-:W-:Y:S01]  /*4cf0*/  IMAD.SHL.U32 R39, R212, 0x20, RZ ;  /* 0x00000020d4277824 */ /* 0x000fe200078e00ff */
[----:B------:R-:W-:-:S02]  /*4d00*/  LEA R108, P1, R16, R211, 0x2 ;  /* 0x000000d3106c7211 */ /* 0x000fc400078210ff */
[----:B------:R-:W-:Y:S02]  /*4d10*/  LEA.HI.X.SX32 R193, R248, R3, 0x2, P3 ;  /* 0x00000003f8c17211 */ /* 0x000fe400018f16ff */
[C---:B------:R-:W-:Y:S02]  /*4d20*/  LEA R130, P3, R247.reuse, R211, 0x2 ;  /* 0x000000d3f7827211 */ /* 0x040fe400078610ff */
[-C--:B------:R-:W-:Y:S01]  /*4d30*/  LEA.HI.X.SX32 R109, R16, R3.reuse, 0x2, P1 ;  /* 0x00000003106d7211 */ /* 0x080fe200008f16ff */
[----:B------:R-:W-:Y:S01]  /*4d40*/  IMAD R16, R212, 0xe, RZ ;  /* 0x0000000ed4107824 */ /* 0x000fe200078e02ff */
[----:B------:R-:W-:Y:S02]  /*4d50*/  LEA.HI.X.SX32 R131, R247, R3, 0x2, P3 ;  /* 0x00000003f7837211 */ /* 0x000fe400018f16ff */
[-C--:B------:R-:W-:Y:S02]  /*4d60*/  LEA R194, P3, R246, R211.reuse, 0x2 ;  /* 0x000000d3f6c27211 */ /* 0x080fe400078610ff */
[----:B------:R-:W-:-:S02]  /*4d70*/  LEA R110, P1, R15, R211, 0x2 ;  /* 0x000000d30f6e7211 */ /* 0x000fc400078210ff */
[----:B------:R-:W-:Y:S02]  /*4d80*/  LEA.HI.X.SX32 R195, R246, R3, 0x2, P3 ;  /* 0x00000003f6c37211 */ /* 0x000fe400018f16ff */
[----:B------:R-:W-:Y:S02]  /*4d90*/  LEA R132, P3, R245, R211, 0x2 ;  /* 0x000000d3f5847211 */ /* 0x000fe400078610ff */
[-C--:B------:R-:W-:Y:S01]  /*4da0*/  LEA.HI.X.SX32 R111, R15, R3.reuse, 0x2, P1 ;  /* 0x000000030f6f7211 */ /* 0x080fe200008f16ff */
[----:B------:R-:W-:Y:S01]  /*4db0*/  IMAD R15, R212, 0xf, RZ ;  /* 0x0000000fd40f7824 */ /* 0x000fe200078e02ff */
[----:B------:R-:W-:Y:S02]  /*4dc0*/  LEA.HI.X.SX32 R133, R245, R3, 0x2, P3 ;  /* 0x00000003f5857211 */ /* 0x000fe400018f16ff */
[-C--:B------:R-:W-:Y:S02]  /*4dd0*/  LEA R196, P3, R244, R211.reuse, 0x2 ;  /* 0x000000d3f4c47211 */ /* 0x080fe400078610ff */
        /* <DEDUP_REMOVED lines=10> */
[----:B------:R-:W-:Y:S01]  /*4e80*/  LEA.HI.X.SX32 R115, R13, R3, 0x2, P1 ;  /* 0x000000030d737211 */ /* 0x000fe200008f16ff */
[----:B------:R-:W-:Y:S01]  /*4e90*/  IMAD R13, R212, 0x12, RZ ;  /* 0x00000012d40d7824 */ /* 0x000fe200078e02ff */
[----:B------:R-:W-:Y:S02]  /*4ea0*/  LEA R116, P1, R12, R211, 0x2 ;  /* 0x000000d30c747211 */ /* 0x000fe400078210ff */
[----:B------:R-:W-:Y:S02]  /*4eb0*/  LEA.HI.X.SX32 R137, R45, R3, 0x2, P3 ;  /* 0x000000032d897211 */ /* 0x000fe400018f16ff */
[----:B------:R-:W-:-:S02]  /*4ec0*/  LEA R200, P3, R44, R211, 0x2 ;  /* 0x000000d32cc87211 */ /* 0x000fc400078610ff */
[----:B------:R-:W-:Y:S01]  /*4ed0*/  LEA.HI.X.SX32 R117, R12, R3, 0x2, P1 ;  /* 0x000000030c757211 */ /* 0x000fe200008f16ff */
[----:B------:R-:W-:Y:S01]  /*4ee0*/  IMAD R12, R212, 0x13, RZ ;  /* 0x00000013d40c7824 */ /* 0x000fe200078e02ff */
[----:B------:R-:W-:Y:S02]  /*4ef0*/  LEA R118, P1, R11, R211, 0x2 ;  /* 0x000000d30b767211 */ /* 0x000fe400078210ff */
[----:B------:R-:W-:Y:S02]  /*4f00*/  LEA.HI.X.SX32 R201, R44, R3, 0x2, P3 ;  /* 0x000000032cc97211 */ /* 0x000fe400018f16ff */
[----:B------:R-:W-:Y:S02]  /*4f10*/  LEA R138, P3, R43, R211, 0x2 ;  /* 0x000000d32b8a7211 */ /* 0x000fe400078610ff */
[----:B------:R-:W-:Y:S01]  /*4f20*/  LEA.HI.X.SX32 R119, R11, R3, 0x2, P1 ;  /* 0x000000030b777211 */ /* 0x000fe200008f16ff */
[----:B------:R-:W-:Y:S01]  /*4f30*/  IMAD R11, R212, 0x14, RZ ;  /* 0x00000014d40b7824 */ /* 0x000fe200078e02ff */
[----:B------:R-:W-:-:S02]  /*4f40*/  LEA R120, P1, R10, R211, 0x2 ;  /* 0x000000d30a787211 */ /* 0x000fc400078210ff */
[----:B------:R-:W-:Y:S02]  /*4f50*/  LEA.HI.X.SX32 R139, R43, R3, 0x2, P3 ;  /* 0x000000032b8b7211 */ /* 0x000fe400018f16ff */
[----:B------:R-:W-:Y:S02]  /*4f60*/  LEA R210, P3, R42, R211, 0x2 ;  /* 0x000000d32ad27211 */ /* 0x000fe400078610ff */
[----:B------:R-:W-:Y:S01]  /*4f70*/  LEA.HI.X.SX32 R121, R10, R3, 0x2, P1 ;  /* 0x000000030a797211 */ /* 0x000fe200008f16ff */
[----:B------:R-:W-:Y:S01]  /*4f80*/  IMAD R10, R212, 0x15, RZ ;  /* 0x00000015d40a7824 */ /* 0x000fe200078e02ff */
[----:B------:R-:W-:Y:S02]  /*4f90*/  LEA R122, P1, R9, R211, 0x2 ;  /* 0x000000d3097a7211 */ /* 0x000fe400078210ff */
[----:B------:R-:W-:Y:S02]  /*4fa0*/  LEA.HI.X.SX32 R211, R42, R3, 0x2, P3 ;  /* 0x000000032ad37211 */ /* 0x000fe400018f16ff */
[----:B------:R-:W-:-:S02]  /*4fb0*/  IADD3 R216, P3, PT, R25, R214, RZ ;  /* 0x000000d619d87210 */ /* 0x000fc40007f7e0ff */
[----:B------:R-:W-:Y:S01]  /*4fc0*/  LEA.HI.X.SX32 R123, R9, R3, 0x2, P1 ;  /* 0x00000003097b7211 */ /* 0x000fe200008f16ff */
[C---:B------:R-:W-:Y:S01]  /*4fd0*/  IMAD.SHL.U32 R9, R212.reuse, 0x2, RZ ;  /* 0x00000002d4097824 */ /* 0x040fe200078e00ff */
[-C--:B------:R-:W-:Y:S02]  /*4fe0*/  LEA.HI.X.SX32 R217, R212, R215.reuse, 0x2, P3 ;  /* 0x000000d7d4d97211 */ /* 0x080fe400018f16ff */
[----:B------:R-:W-:Y:S02]  /*4ff0*/  IADD3 R220, P3, PT, R7, R214, RZ ;  /* 0x000000d607dc7210 */ /* 0x000fe40007f7e0ff */
[----:B------:R-:W-:Y:S01]  /*5000*/  ISETP.GE.AND P1, PT, R238, R2, PT ;  /* 0x00000002ee00720c */ /* 0x000fe20003f26270 */
[----:B------:R-:W-:Y:S01]  /*5010*/  IMAD R2, R212, 0x1c, RZ ;  /* 0x0000001cd4027824 */ /* 0x000fe200078e02ff */
[----:B------:R-:W-:Y:S01]  /*5020*/  LEA.HI.X.SX32 R221, R26, R215, 0x2, P3 ;  /* 0x000000d71add7211 */ /* 0x000fe200018f16ff */
[----:B------:R1:W-:Y:S01]  /*5030*/  STL [R1+0x154], R9 ;  /* 0x0001540901007387 */ /* 0x0003e20000100800 */
[----:B------:R-:W-:-:S02]  /*5040*/  IADD3 R224, P3, PT, R11, R214, RZ ;  /* 0x000000d60be07210 */ /* 0x000fc40007f7e0ff */
[----:B------:R-:W-:Y:S01]  /*5050*/  LEA.HI.X.SX32 R125, R8, R3, 0x2, P4 ;  /* 0x00000003087d7211 */ /* 0x000fe200020f16ff */
[----:B------:R-:W-:Y:S01]  /*5060*/  IMAD R8, R212, 0x18, RZ ;  /* 0x00000018d4087824 */ /* 0x000fe200078e02ff */
[-C--:B------:R-:W-:Y:S01]  /*5070*/  LEA.HI.X.SX32 R225, R24, R215.reuse, 0x2, P3 ;  /* 0x000000d718e17211 */ /* 0x080fe200018f16ff */
[----:B------:R-:W-:Y:S01]  /*5080*/  STL [R1+0x150], R26 ;  /* 0x0001501a01007387 */ /* 0x000fe20000100800 */
[-C--:B------:R-:W-:Y:S01]  /*5090*/  IADD3 R228, P3, PT, R2, R214.reuse, RZ ;  /* 0x000000d602e47210 */ /* 0x080fe20007f7e0ff */
[C---:B------:R-:W-:Y:S01]  /*50a0*/  IMAD R3, R212.reuse, 0x17, RZ ;  /* 0x00000017d4037824 */ /* 0x040fe200078e02ff */
[-C--:B------:R-:W-:Y:S01]  /*50b0*/  LEA R218, P4, R212, R214.reuse, 0x3 ;  /* 0x000000d6d4da7211 */ /* 0x080fe200078818ff */
[----:B------:R3:W-:Y:S01]  /*50c0*/  STL [R1+0x100], R7 ;  /* 0x0001000701007387 */ /* 0x0007e20000100800 */
[-C--:B------:R-:W-:Y:S02]  /*50d0*/  LEA.HI.X.SX32 R229, R22, R215.reuse, 0x2, P3 ;  /* 0x000000d716e57211 */ /* 0x080fe400018f16ff */
[-C--:B------:R-:W-:Y:S01]  /*50e0*/  IADD3 R232, P3, PT, R232, R214.reuse, RZ ;  /* 0x000000d6e8e87210 */ /* 0x080fe20007f7e0ff */
[----:B------:R-:W-:Y:S01]  /*50f0*/  STL [R1+0x14c], R24 ;  /* 0x00014c1801007387 */ /* 0x000fe20000100800 */
[-C--:B------:R-:W-:Y:S01]  /*5100*/  LEA.HI.X.SX32 R219, R9, R215.reuse, 0x2, P4 ;  /* 0x000000d709db7211 */ /* 0x080fe200020f16ff */
[----:B-1----:R-:W-:Y:S01]  /*5110*/  IMAD R9, R212, 0x16, RZ ;  /* 0x00000016d4097824 */ /* 0x002fe200078e02ff */
[----:B------:R-:W-:Y:S01]  /*5120*/  LEA.HI.X.SX32 R233, R20, R215, 0x2, P3 ;  /* 0x000000d714e97211 */ /* 0x000fe200018f16ff */
[----:B------:R-:W-:Y:S01]  /*5130*/  STL [R1+0xf0], R11 ;  /* 0x0000f00b01007387 */ /* 0x000fe20000100800 */
[----:B------:R-:W-:-:S02]  /*5140*/  IADD3 R240, P3, PT, R240, R214, RZ ;  /* 0x000000d6f0f07210 */ /* 0x000fc40007f7e0ff */
[-C--:B------:R-:W-:Y:S01]  /*5150*/  LEA R222, P4, R212, R214.reuse, 0x4 ;  /* 0x000000d6d4de7211 */ /* 0x080fe200078820ff */
[----:B------:R-:W-:Y:S01]  /*5160*/  STL [R1+0x148], R23 ;  /* 0x0001481701007387 */ /* 0x000fe20000100800 */
[-C--:B------:R-:W-:Y:S02]  /*5170*/  LEA.HI.X.SX32 R241, R18, R215.reuse, 0x2, P3 ;  /* 0x000000d712f17211 */ /* 0x080fe400018f16ff */
[-C--:B------:R-:W-:Y:S01]  /*5180*/  IADD3 R46, P3, PT, R46, R214.reuse, RZ ;  /* 0x000000d62e2e7210 */ /* 0x080fe20007f7e0ff */
[----:B------:R-:W-:Y:S01]  /*5190*/  STL [R1+0xe4], R8 ;  /* 0x0000e40801007387 */ /* 0x000fe20000100800 */
[-C--:B------:R-:W-:Y:S02]  /*51a0*/  LEA.HI.X.SX32 R223, R25, R215.reuse, 0x2, P4 ;  /* 0x000000d719df7211 */ /* 0x080fe400020f16ff */
[----:B------:R-:W-:Y:S01]  /*51b0*/  LEA.HI.X.SX32 R47, R17, R215, 0x2, P3 ;  /* 0x000000d7112f7211 */ /* 0x000fe200018f16ff */
[----:B------:R-:W-:Y:S01]  /*51c0*/  STL [R1+0x144], R22 ;  /* 0x0001441601007387 */ /* 0x000fe20000100800 */
[----:B------:R-:W-:-:S02]  /*51d0*/  IADD3 R50, P3, PT, R50, R214, RZ ;  /* 0x000000d632327210 */ /* 0x000fc40007f7e0ff */
[-C--:B------:R-:W-:Y:S01]  /*51e0*/  IADD3 R226, P4, PT, R8, R214.reuse, RZ ;  /* 0x000000d608e27210 */ /* 0x080fe20007f9e0ff */
[----:B------:R-:W-:Y:S01]  /*51f0*/  STL [R1+0xe0], R2 ;  /* 0x0000e00201007387 */ /* 0x000fe20000100800 */
[-C--:B------:R-:W-:Y:S02]  /*5200*/  LEA.HI.X.SX32 R51, R15, R215.reuse, 0x2, P3 ;  /* 0x000000d70f337211 */ /* 0x080fe400018f16ff */
[-C--:B------:R-:W-:Y:S01]  /*5210*/  IADD3 R54, P3, PT, R54, R214.reuse, RZ ;  /* 0x000000d636367210 */ /* 0x080fe20007f7e0ff */
[----:B------:R-:W-:Y:S01]  /*5220*/  STL [R1+0x140], R21 ;  /* 0x0001401501007387 */ /* 0x000fe20000100800 */
[-C--:B------:R-:W-:Y:S02]  /*5230*/  LEA.HI.X.SX32 R227, R23, R215.reuse, 0x2, P4 ;  /* 0x000000d717e37211 */ /* 0x080fe400020f16ff */
[----:B------:R-:W-:Y:S01]  /*5240*/  LEA R230, P4, R212, R214, 0x5 ;  /* 0x000000d6d4e67211 */ /* 0x000fe200078828ff */
[----:B------:R-:W-:Y:S01]  /*5250*/  STL [R1+0x13c], R20 ;  /* 0x00013c1401007387 */ /* 0x000fe20000100800 */
[----:B------:R-:W-:-:S02]  /*5260*/  LEA.HI.X.SX32 R55, R14, R215, 0x2, P3 ;  /* 0x000000d70e377211 */ /* 0x000fc400018f16ff */
[-C--:B------:R-:W-:Y:S01]  /*5270*/  IADD3 R58, P3, PT, R58, R214.reuse, RZ ;  /* 0x000000d63a3a7210 */ /* 0x080fe20007f7e0ff */
[----:B------:R-:W-:Y:S01]  /*5280*/  STL [R1+0x138], R19 ;  /* 0x0001381301007387 */ /* 0x000fe20000100800 */
[-C--:B------:R-:W-:Y:S02]  /*5290*/  LEA.HI.X.SX32 R231, R21, R215.reuse, 0x2, P4 ;  /* 0x000000d715e77211 */ /* 0x080fe400020f16ff */
[-C--:B------:R-:W-:Y:S01]  /*52a0*/  IADD3 R234, P4, PT, R234, R214.reuse, RZ ;  /* 0x000000d6eaea7210 */ /* 0x080fe20007f9e0ff */
[----:B------:R-:W-:Y:S01]  /*52b0*/  STL [R1+0x134], R18 ;  /* 0x0001341201007387 */ /* 0x000fe20000100800 */
[-C--:B------:R-:W-:Y:S02]  /*52c0*/  LEA.HI.X.SX32 R59, R12, R215.reuse, 0x2, P3 ;  /* 0x000000d70c3b7211 */ /* 0x080fe400018f16ff */
[----:B------:R-:W-:Y:S01]  /*52d0*/  IADD3 R62, P3, PT, R62, R214, RZ ;  /* 0x000000d63e3e7210 */ /* 0x000fe20007f7e0ff */
[----:B------:R-:W-:Y:S01]  /*52e0*/  STL [R1+0x130], R17 ;  /* 0x0001301101007387 */ /* 0x000fe20000100800 */
[----:B------:R-:W-:-:S02]  /*52f0*/  LEA.HI.X.SX32 R235, R19, R215, 0x2, P4 ;  /* 0x000000d713eb7211 */ /* 0x000fc400020f16ff */
[-C--:B------:R-:W-:Y:S01]  /*5300*/  IADD3 R242, P4, PT, R242, R214.reuse, RZ ;  /* 0x000000d6f2f27210 */ /* 0x080fe20007f9e0ff */
[----:B------:R-:W-:Y:S01]  /*5310*/  STL [R1+0x12c], R16 ;  /* 0x00012c1001007387 */ /* 0x000fe20000100800 */
[-C--:B------:R-:W-:Y:S02]  /*5320*/  LEA.HI.X.SX32 R63, R10, R215.reuse, 0x2, P3 ;  /* 0x000000d70a3f7211 */ /* 0x080fe400018f16ff */
[----:B------:R-:W-:Y:S01]  /*5330*/  IADD3 R66, P3, PT, R66, R214, RZ ;  /* 0x000000d642427210 */ /* 0x000fe20007f7e0ff */
[----:B------:R-:W-:Y:S01]  /*5340*/  STL [R1+0x128], R15 ;  /* 0x0001280f01007387 */ /* 0x000fe20000100800 */
[----:B------:R-:W-:Y:S01]  /*5350*/  ISETP.GE.U32.AND P6, PT, R48, 0x7fffffdf, PT ;  /* 0x7fffffdf3000780c */ /* 0x000fe20003fc6070 */
[C---:B------:R-:W-:Y:S01]  /*5360*/  IMAD R48, R212.reuse, 0x38, RZ ;  /* 0x00000038d4307824 */ /* 0x040fe200078e02ff */
[-C--:B------:R-:W-:Y:S01]  /*5370*/  LEA.HI.X.SX32 R243, R7, R215.reuse, 0x2, P4 ;  /* 0x000000d707f37211 */ /* 0x080fe200020f16ff */
[----:B------:R1:W-:Y:S01]  /*5380*/  STL [R1+0x124], R6 ;  /* 0x0001240601007387 */ /* 0x0003e20000100800 */
[----:B---3--:R-:W-:Y:S01]  /*5390*/  IMAD R7, R212, 0x19, RZ ;  /* 0x00000019d4077824 */ /* 0x008fe200078e02ff */
[----:B------:R-:W-:-:S02]  /*53a0*/  LEA.HI.X.SX32 R67, R3, R215, 0x2, P3 ;  /* 0x000000d703437211 */ /* 0x000fc400018f16ff */
[----:B------:R-:W-:Y:S01]  /*53b0*/  STL [R1+0x120], R14 ;  /* 0x0001200e01007387 */ /* 0x000fe20000100800 */
[-C--:B------:R-:W-:Y:S02]  /*53c0*/  IADD3 R70, P3, PT, R70, R214.reuse, RZ ;  /* 0x000000d646467210 */ /* 0x080fe40007f7e0ff */
[-C--:B------:R-:W-:Y:S01]  /*53d0*/  IADD3 R48, P4, PT, R48, R214.reuse, RZ ;  /* 0x000000d630307210 */ /* 0x080fe20007f9e0ff */
[----:B------:R-:W-:Y:S01]  /*53e0*/  STL [R1+0x11c], R13 ;  /* 0x00011c0d01007387 */ /* 0x000fe20000100800 */
[-C--:B------:R-:W-:Y:S02]  /*53f0*/  LEA.HI.X.SX32 R71, R7, R215.reuse, 0x2, P3 ;  /* 0x000000d707477211 */ /* 0x080fe400018f16ff */
[-C--:B------:R-:W-:Y:S01]  /*5400*/  IADD3 R74, P3, PT, R74, R214.reuse, RZ ;  /* 0x000000d64a4a7210 */ /* 0x080fe20007f7e0ff */
[----:B------:R-:W-:Y:S01]  /*5410*/  STL [R1+0x114], R12 ;  /* 0x0001140c01007387 */ /* 0x000fe20000100800 */
[----:B------:R-:W-:Y:S02]  /*5420*/  LEA.HI.X.SX32 R49, R16, R215, 0x2, P4 ;  /* 0x000000d710317211 */ /* 0x000fe400020f16ff */
[----:B------:R-:W-:Y:S01]  /*5430*/  LEA R52, P4, R212, R214, 0x6 ;  /* 0x000000d6d4347211 */ /* 0x000fe200078830ff */
[----:B------:R-:W-:Y:S01]  /*5440*/  STL [R1+0x110], R10 ;  /* 0x0001100a01007387 */ /* 0x000fe20000100800 */
[----:B------:R-:W-:-:S02]  /*5450*/  LEA R32, R0, UR10, 0x7 ;  /* 0x0000000a00207c11 */ /* 0x000fc4000f8e38ff */
[-C--:B------:R-:W-:Y:S01]  /*5460*/  LEA.HI.X.SX32 R53, R6, R215.reuse, 0x2, P4 ;  /* 0x000000d706357211 */ /* 0x080fe200020f16ff */
[----:B------:R-:W-:Y:S01]  /*5470*/  STL [R1+0x10c], R9 ;  /* 0x00010c0901007387 */ /* 0x000fe20000100800 */
[-C--:B------:R-:W-:Y:S01]  /*5480*/  IADD3 R56, P4, PT, R56, R214.reuse, RZ ;  /* 0x000000d638387210 */ /* 0x080fe20007f9e0ff */
[----:B-1----:R-:W-:Y:S02]  /*5490*/  IMAD R6, R212, 0x1a, RZ ;  /* 0x0000001ad4067824 */ /* 0x002fe400078e02ff */
[----:B------:R1:W-:Y:S01]  /*54a0*/  STL [R1+0x108], R3 ;  /* 0x0001080301007387 */ /* 0x0003e20000100800 */
[-C--:B------:R-:W-:Y:S02]  /*54b0*/  LEA.HI.X.SX32 R57, R13, R215.reuse, 0x2, P4 ;  /* 0x000000d70d397211 */ /* 0x080fe400020f16ff */
[-C--:B------:R-:W-:Y:S01]  /*54c0*/  IADD3 R60, P4, PT, R60, R214.reuse, RZ ;  /* 0x000000d63c3c7210 */ /* 0x080fe20007f9e0ff */
[----:B------:R2:W-:Y:S03]  /*54d0*/  STL [R1+0x104], R7 ;  /* 0x0001040701007387 */ /* 0x0005e60000100800 */
[----:B------:R-:W-:Y:S01]  /*54e0*/  LEA.HI.X.SX32 R61, R11, R215, 0x2, P4 ;  /* 0x000000d70b3d7211 */ /* 0x000fe200020f16ff */
[----:B------:R-:W-:Y:S01]  /*54f0*/  STL [R1+0xfc], R6 ;  /* 0x0000fc0601007387 */ /* 0x000fe20000100800 */
[----:B------:R-:W-:Y:S01]  /*5500*/  IADD3 R64, P4, PT, R64, R214, RZ ;  /* 0x000000d640407210 */ /* 0x000fe20007f9e0ff */
[----:B-1----:R-:W-:-:S03]  /*5510*/  IMAD R3, R212, 0x1b, RZ ;  /* 0x0000001bd4037824 */ /* 0x002fc600078e02ff */
[-C--:B------:R-:W-:Y:S01]  /*5520*/  LEA.HI.X.SX32 R65, R9, R215.reuse, 0x2, P4 ;  /* 0x000000d709417211 */ /* 0x080fe200020f16ff */
[----:B--2---:R-:W-:Y:S01]  /*5530*/  VIADD R7, R37, 0x1f ;  /* 0x0000001f25077836 */ /* 0x004fe20000000000 */
[----:B------:R-:W-:Y:S01]  /*5540*/  LEA.HI.X.SX32 R75, R3, R215, 0x2, P3 ;  /* 0x000000d7034b7211 */ /* 0x000fe200018f16ff */
[----:B------:R1:W-:Y:S01]  /*5550*/  STL [R1+0xf8], R3 ;  /* 0x0000f80301007387 */ /* 0x0003e20000100800 */
[----:B------:R-:W-:Y:S02]  /*5560*/  ISETP.NE.U32.AND P3, PT, R0, RZ, PT ;  /* 0x000000ff0000720c */ /* 0x000fe40003f65070 */
[----:B------:R-:W-:-:S04]  /*5570*/  IADD3 R68, P4, PT, R68, R214, RZ ;  /* 0x000000d644447210 */ /* 0x000fc80007f9e0ff */
[----:B------:R-:W-:Y:S01]  /*5580*/  LEA.HI.X.SX32 R69, R8, R215, 0x2, P4 ;  /* 0x000000d708457211 */ /* 0x000fe200020f16ff */
[----:B------:R-:W-:Y:S01]  /*5590*/  VIADD R8, R37, 0xffffffc0 ;  /* 0xffffffc025087836 */ /* 0x000fe20000000000 */
[----:B------:R-:W-:Y:S01]  /*55a0*/  IADD3 R72, P4, PT, R72, R214, RZ ;  /* 0x000000d648487210 */ /* 0x000fe20007f9e0ff */
[----:B-1----:R-:W-:-:S03]  /*55b0*/  IMAD R3, R212, 0x1f, RZ ;  /* 0x0000001fd4037824 */ /* 0x002fc600078e02ff */
[----:B------:R-:W-:Y:S01]  /*55c0*/  LEA.HI.X.SX32 R73, R6, R215, 0x2, P4 ;  /* 0x000000d706497211 */ /* 0x000fe200020f16ff */
[----:B------:R-:W-:Y:S01]  /*55d0*/  VOTEU.ALL UP1, P3 ;  /* 0x0000000000ff7886 */ /* 0x000fe20001820000 */
[----:B------:R-:W-:Y:S01]  /*55e0*/  IADD3 R202, P4, PT, R202, R214, RZ ;  /* 0x000000d6caca7210 */ /* 0x000fe20007f9e0ff */
[----:B------:R-:W-:Y:S01]  /*55f0*/  VOTEU.ALL UP2, P3 ;  /* 0x0000000000ff7886 */ /* 0x000fe20001840000 */
[----:B------:R-:W-:Y:S02]  /*5600*/  VIADD R6, R37, 0xffffffe3 ;  /* 0xffffffe325067836 */ /* 0x000fe40000000000 */
[----:B------:R-:W-:-:S04]  /*5610*/  @!UP1 UIADD3 UR6, UPT, UPT, -UR4, 0x100000, URZ ;  /* 0x0010000004069890 */ /* 0x000fc8000fffe1ff */
[----:B------:R-:W-:Y:S02]  /*5620*/  @!UP1 USHF.L.U32 UR7, UR6, 0xb, URZ ;  /* 0x0000000b06079899 */ /* 0x000fe400080006ff */
[----:B------:R-:W-:Y:S02]  /*5630*/  @!UP1 USHF.L.U32 UR6, UR6, 0x1, URZ ;  /* 0x0000000106069899 */ /* 0x000fe400080006ff */
[----:B------:R-:W-:-:S04]  /*5640*/  @!UP1 UIADD3 UR4, UPT, UPT, -UR4, 0x100000, URZ ;  /* 0x0010000004049890 */ /* 0x000fc8000fffe1ff */
[----:B------:R-:W-:Y:S02]  /*5650*/  @!UP1 USHF.L.U32 UR5, UR4, 0xb, URZ ;  /* 0x0000000b04059899 */ /* 0x000fe400080006ff */
[----:B------:R-:W-:Y:S01]  /*5660*/  @!UP1 USHF.L.U32 UR4, UR4, 0x1, URZ ;  /* 0x0000000104049899 */ /* 0x000fe200080006ff */
[----:B------:R-:W-:Y:S01]  /*5670*/  VOTEU.ALL UP1, P3 ;  /* 0x0000000000ff7886 */ /* 0x000fe20001820000 */
[----:B------:R-:W-:Y:S01]  /*5680*/  LEA.HI.X.SX32 R203, R2, R215, 0x2, P4 ;  /* 0x000000d702cb7211 */ /* 0x000fe200020f16ff */
[----:B------:R-:W-:Y:S01]  /*5690*/  IMAD R2, R212, 0x1d, RZ ;  /* 0x0000001dd4027824 */ /* 0x000fe200078e02ff */
[----:B------:R-:W-:-:S04]  /*56a0*/  IADD3 R204, P4, PT, R204, R214, RZ ;  /* 0x000000d6cccc7210 */ /* 0x000fc80007f9e0ff */
[----:B------:R1:W-:Y:S01]  /*56b0*/  STL [R1+0xf4], R2 ;  /* 0x0000f40201007387 */ /* 0x0003e20000100800 */
[----:B------:R-:W-:-:S03]  /*56c0*/  LEA.HI.X.SX32 R205, R2, R215, 0x2, P4 ;  /* 0x000000d702cd7211 */ /* 0x000fc600020f16ff */
[----:B------:R-:W2:Y:S02]  /*56d0*/  FENCE.VIEW.ASYNC.S ;  /* 0x00000000000073c6 */ /* 0x000ea40000000000 */
[----:B--2---:R2:W3:Y:S02]  /*56e0*/  @!UP1 SYNCS.EXCH.64 URZ, [UR12], UR6 ;  /* 0x000000060cff95b2 */ /* 0x0044e40008000100 */
[----:B---3--:R-:W-:Y:S01]  /*56f0*/  BAR.SYNC.DEFER_BLOCKING 0x0 ;  /* 0x0000000000007b1d */ /* 0x008fe20000010000 */
[----:B------:R-:W-:Y:S01]  /*5700*/  IADD3 R206, P4, PT, R206, R214, RZ ;  /* 0x000000d6cece7210 */ /* 0x000fe20007f9e0ff */
[----:B-1----:R-:W-:-:S05]  /*5710*/  IMAD R2, R212, 0x1e, RZ ;  /* 0x0000001ed4027824 */ /* 0x002fca00078e02ff */
[----:B------:R1:W-:Y:S01]  /*5720*/  STL [R1+0xec], R2 ;  /* 0x0000ec0201007387 */ /* 0x0003e20000100800 */
[----:B------:R-:W-:Y:S02]  /*5730*/  LEA.HI.X.SX32 R207, R2, R215, 0x2, P4 ;  /* 0x000000d702cf7211 */ /* 0x000fe400020f16ff */
[----:B------:R-:W-:-:S04]  /*5740*/  IADD3 R208, P4, PT, R208, R214, RZ ;  /* 0x000000d6d0d07210 */ /* 0x000fc80007f9e0ff */
[----:B------:R-:W-:Y:S02]  /*5750*/  LEA.HI.X.SX32 R209, R3, R215, 0x2, P4 ;  /* 0x000000d703d17211 */ /* 0x000fe400020f16ff */
[----:B------:R-:W-:Y:S01]  /*5760*/  SEL R3, RZ, 0x4, P1 ;  /* 0x00000004ff037807 */ /* 0x000fe20000800000 */
[----:B-1----:R-:W-:Y:S01]  /*5770*/  VIADD R2, R37, 0xfffffffc ;  /* 0xfffffffc25027836 */ /* 0x002fe20000000000 */
[----:B------:R-:W-:Y:S01]  /*5780*/  ISETP.GT.AND P1, PT, R7, 0x3f, PT ;  /* 0x0000003f0700780c */ /* 0x000fe20003f24270 */
[----:B------:R2:W1:Y:S02]  /*5790*/  @!UP2 SYNCS.EXCH.64 URZ, [UR10+0x20008], UR4 ;  /* 0x020008040affa5b2 */ /* 0x0004640008000100 */
[----:B------:R-:W-:Y:S01]  /*57a0*/  @!PT LDS RZ, [RZ] ;  /* 0x00000000fffff984 */ /* 0x000fe20000000800 */
[----:B------:R-:W-:Y:S01]  /*57b0*/  @!PT LDS RZ, [RZ] ;  /* 0x00000000fffff984 */ /* 0x000fe20000000800 */
[----:B------:R-:W-:Y:S01]  /*57c0*/  @!PT LDS RZ, [RZ] ;  /* 0x00000000fffff984 */ /* 0x000fe20000000800 */
[----:B-1----:R1:W-:Y:S01]  /*57d0*/  LDGSTS.E [R32+0x18000], desc[UR18][R214.64], !P5 ;  /* 0x18000000d6207fae */ /* 0x0023e2000e9a1012 */
[----:B------:R-:W-:Y:S01]  /*57e0*/  ISETP.GE.U32.AND P4, PT, R2, 0x7fffffdd, PT ;  /* 0x7fffffdd0200780c */ /* 0x000fe20003f86070 */
[----:B------:R-:W-:Y:S01]  /*57f0*/  VIADD R2, R37, 0xfffffffb ;  /* 0xfffffffb25027836 */ /* 0x000fe20000000000 */
[----:B------:R-:W-:Y:S01]  /*5800*/  SEL R3, R3, RZ, P1 ;  /* 0x000000ff03037207 */ /* 0x000fe20000800000 */
[----:B------:R3:W-:Y:S03]  /*5810*/  LDGSTS.E [R32+0x18004], desc[UR18][R216.64], !P6 ;  /* 0x18004000d8207fae */ /* 0x0007e6000f1a1012 */
[----:B------:R-:W-:Y:S01]  /*5820*/  ISETP.GE.U32.AND P5, PT, R2, 0x7fffffdc, PT ;  /* 0x7fffffdc0200780c */ /* 0x000fe20003fa6070 */
[----:B------:R-:W-:Y:S01]  /*5830*/  VIADD R2, R37, 0xfffffffa ;  /* 0xfffffffa25027836 */ /* 0x000fe20000000000 */
[----:B------:R4:W-:Y:S01]  /*5840*/  LDGSTS.E [R32+0x18008], desc[UR18][R218.64], !P2 ;  /* 0x18008000da207fae */ /* 0x0009e2000d1a1012 */
[----:B------:R-:W-:Y:S01]  /*5850*/  ISETP.NE.U32.AND P1, PT, R3, RZ, PT ;  /* 0x000000ff0300720c */ /* 0x000fe20003f25070 */
[----:B------:R-:W-:-:S02]  /*5860*/  VIADD R3, R37, 0xffffffdf ;  /* 0xffffffdf25037836 */ /* 0x000fc40000000000 */
[----:B------:R-:W-:Y:S01]  /*5870*/  ISETP.GE.U32.AND P6, PT, R2, 0x7fffffdb, PT ;  /* 0x7fffffdb0200780c */ /* 0x000fe20003fc6070 */
[----:B------:R-:W-:Y:S01]  /*5880*/  VIADD R2, R37, 0xfffffff9 ;  /* 0xfffffff925027836 */ /* 0x000fe20000000000 */
[----:B------:R5:W-:Y:S01]  /*5890*/  LDGSTS.E [R32+0x1800c], desc[UR18][R220.64], !P4 ;  /* 0x1800c000dc207fae */ /* 0x000be2000e1a1012 */
[----:B-1----:R-:W-:-:S03]  /*58a0*/  IMAD.WIDE R214, R39, 0x4, R214 ;  /* 0x0000000427d67825 */ /* 0x002fc600078e02d6 */
[----:B------:R-:W-:Y:S01]  /*58b0*/  ISETP.GE.U32.AND P2, PT, R2, 0x7fffffda, PT ;  /* 0x7fffffda0200780c */ /* 0x000fe20003f46070 */
[----:B------:R-:W-:Y:S01]  /*58c0*/  VIADD R2, R37, 0xfffffff8 ;  /* 0xfffffff825027836 */ /* 0x000fe20000000000 */
[----:B------:R1:W-:Y:S01]  /*58d0*/  LDGSTS.E [R32+0x18010], desc[UR18][R222.64], !P5 ;  /* 0x18010000de207fae */ /* 0x0003e2000e9a1012 */
[----:B---3--:R-:W-:-:S03]  /*58e0*/  IMAD.WIDE R216, R39, 0x4, R216 ;  /* 0x0000000427d87825 */ /* 0x008fc600078e02d8 */
[----:B------:R-:W-:Y:S01]  /*58f0*/  ISETP.GE.U32.AND P4, PT, R2, 0x7fffffd9, PT ;  /* 0x7fffffd90200780c */ /* 0x000fe20003f86070 */
[----:B------:R-:W-:Y:S01]  /*5900*/  VIADD R2, R37, 0xfffffff7 ;  /* 0xfffffff725027836 */ /* 0x000fe20000000000 */
[----:B------:R3:W-:Y:S01]  /*5910*/  LDGSTS.E [R32+0x18014], desc[UR18][R224.64], !P6 ;  /* 0x18014000e0207fae */ /* 0x0007e2000f1a1012 */
[----:B----4-:R-:W-:-:S03]  /*5920*/  IMAD.WIDE R218, R39, 0x4, R218 ;  /* 0x0000000427da7825 */ /* 0x010fc600078e02da */
[----:B------:R-:W-:Y:S01]  /*5930*/  ISETP.GE.U32.AND P5, PT, R2, 0x7fffffd8, PT ;  /* 0x7fffffd80200780c */ /* 0x000fe20003fa6070 */
[----:B------:R-:W-:Y:S01]  /*5940*/  VIADD R2, R37, 0xfffffff6 ;  /* 0xfffffff625027836 */ /* 0x000fe20000000000 */
[----:B------:R4:W-:Y:S01]  /*5950*/  LDGSTS.E [R32+0x18018], desc[UR18][R226.64], !P2 ;  /* 0x18018000e2207fae */ /* 0x0009e2000d1a1012 */
[----:B-----5:R-:W-:-:S03]  /*5960*/  IMAD.WIDE R220, R39, 0x4, R220 ;  /* 0x0000000427dc7825 */ /* 0x020fc600078e02dc */
        /* <DEDUP_REMOVED lines=71> */
[----:B------:R-:W-:Y:S01]  /*5de0*/  ISETP.GT.AND P5, PT, R7, 0x1f, PT ;  /* 0x0000001f0700780c */ /* 0x000fe20003fa4270 */
[C---:B---3--:R-:W-:Y:S02]  /*5df0*/  IMAD.WIDE R62, R39.reuse, 0x4, R62 ;  /* 0x00000004273e7825 */ /* 0x048fe400078e023e */
[----:B------:R-:W-:Y:S01]  /*5e00*/  ISETP.GE.U32.AND P4, PT, R2, 0x7fffffc5, PT ;  /* 0x7fffffc50200780c */ /* 0x000fe20003f86070 */
[----:B------:R3:W-:Y:S01]  /*5e10*/  LDGSTS.E [R32+0x18064], desc[UR18][R70.64], !P6 ;  /* 0x1806400046207fae */ /* 0x0007e2000f1a1012 */
[----:B------:R-:W-:Y:S01]  /*5e20*/  ISETP.GE.AND P6, PT, R238, R37, PT ;  /* 0x00000025ee00720c */ /* 0x000fe20003fc6270 */
[----:B----4-:R-:W-:Y:S01]  /*5e30*/  IMAD.WIDE R64, R39, 0x4, R64 ;  /* 0x0000000427407825 */ /* 0x010fe200078e0240 */
[----:B------:R-:W-:-:S03]  /*5e40*/  SEL R2, RZ, 0x4, !P5 ;  /* 0x00000004ff027807 */ /* 0x000fc60006800000 */
[----:B------:R4:W-:Y:S01]  /*5e50*/  LDGSTS.E [R32+0x18068], desc[UR18][R72.64], !P2 ;  /* 0x1806800048207fae */ /* 0x0009e2000d1a1012 */
[----:B------:R-:W-:Y:S01]  /*5e60*/  SEL R2, R2, RZ, !P6 ;  /* 0x000000ff02027207 */ /* 0x000fe20007000000 */
[----:B-----5:R-:W-:Y:S01]  /*5e70*/  IMAD.WIDE R66, R39, 0x4, R66 ;  /* 0x0000000427427825 */ /* 0x020fe200078e0242 */
[----:B------:R-:W-:Y:S02]  /*5e80*/  ISETP.GE.U32.AND P6, PT, R6, 0x7fffffc4, PT ;  /* 0x7fffffc40600780c */ /* 0x000fe40003fc6070 */
[----:B------:R-:W-:Y:S01]  /*5e90*/  ISETP.NE.U32.AND P2, PT, R2, RZ, PT ;  /* 0x000000ff0200720c */ /* 0x000fe20003f45070 */
[----:B------:R-:W-:Y:S01]  /*5ea0*/  VIADD R2, R37, 0xffffffe2 ;  /* 0xffffffe225027836 */ /* 0x000fe20000000000 */
[----:B------:R5:W-:Y:S01]  /*5eb0*/  LDGSTS.E [R32+0x1806c], desc[UR18][R74.64], !P4 ;  /* 0x1806c0004a207fae */ /* 0x000be2000e1a1012 */
[----:B-1----:R-:W-:-:S03]  /*5ec0*/  IMAD.WIDE R68, R39, 0x4, R68 ;  /* 0x0000000427447825 */ /* 0x002fc600078e0244 */
[----:B------:R-:W-:Y:S01]  /*5ed0*/  ISETP.GE.U32.AND P4, PT, R2, 0x7fffffc3, PT ;  /* 0x7fffffc30200780c */ /* 0x000fe20003f86070 */
[----:B------:R-:W-:Y:S02]  /*5ee0*/  VIADD R2, R37, 0xffffffe1 ;  /* 0xffffffe125027836 */ /* 0x000fe40000000000 */
[C---:B---3--:R-:W-:Y:S02]  /*5ef0*/  IMAD.WIDE R70, R39.reuse, 0x4, R70 ;  /* 0x0000000427467825 */ /* 0x048fe400078e0246 */
[----:B------:R1:W-:Y:S01]  /*5f00*/  LDGSTS.E [R32+0x18070], desc[UR18][R202.64], !P6 ;  /* 0x18070000ca207fae */ /* 0x0003e2000f1a1012 */
[----:B------:R-:W-:Y:S01]  /*5f10*/  ISETP.GE.U32.AND P6, PT, R2, 0x7fffffc2, PT ;  /* 0x7fffffc20200780c */ /* 0x000fe20003fc6070 */
[----:B------:R-:W-:Y:S02]  /*5f20*/  IMAD.SHL.U32 R2, R0, 0x4, RZ ;  /* 0x0000000400027824 */ /* 0x000fe400078e00ff */
[----:B----4-:R-:W-:-:S03]  /*5f30*/  IMAD.WIDE R72, R39, 0x4, R72 ;  /* 0x0000000427487825 */ /* 0x010fc600078e0248 */
[----:B------:R-:W-:Y:S01]  /*5f40*/  LOP3.LUT R2, R2, 0x30, R5, 0x78, !PT ;  /* 0x0000003002027812 */ /* 0x000fe200078e7805 */
[----:B------:R3:W-:Y:S01]  /*5f50*/  LDGSTS.E [R32+0x18074], desc[UR18][R204.64], !P4 ;  /* 0x18074000cc207fae */ /* 0x0007e2000e1a1012 */
[----:B------:R-:W-:Y:S01]  /*5f60*/  ISETP.GE.U32.AND P4, PT, R3, 0x7fffffc0, PT ;  /* 0x7fffffc00300780c */ /* 0x000fe20003f86070 */
[----:B------:R-:W-:Y:S01]  /*5f70*/  VIADD R3, R37, 0xffffffde ;  /* 0xffffffde25037836 */ /* 0x000fe20000000000 */
[C---:B------:R-:W-:Y:S01]  /*5f80*/  LOP3.LUT R238, R2.reuse, 0x40, RZ, 0x3c, !PT ;  /* 0x0000004002ee7812 */ /* 0x040fe200078e3cff */
[----:B------:R-:W-:Y:S02]  /*5f90*/  VIADD R41, R2, UR10 ;  /* 0x0000000a02297c36 */ /* 0x000fe40008000000 */
[----:B------:R4:W-:Y:S01]  /*5fa0*/  LDGSTS.E [R32+0x18078], desc[UR18][R206.64], !P6 ;  /* 0x18078000ce207fae */ /* 0x0009e2000f1a1012 */
[----:B------:R-:W-:Y:S01]  /*5fb0*/  ISETP.GE.U32.AND P6, PT, R3, 0x7fffffbf, PT ;  /* 0x7fffffbf0300780c */ /* 0x000fe20003fc6070 */
[----:B------:R-:W-:Y:S02]  /*5fc0*/  VIADD R40, R238, UR10 ;  /* 0x0000000aee287c36 */ /* 0x000fe40008000000 */
[----:B------:R2:W-:Y:S01]  /*5fd0*/  LDGSTS.E [R32+0x1807c], desc[UR18][R208.64], !P0 ;  /* 0x1807c000d0207fae */ /* 0x0005e2000c1a1012 */
[----:B------:R-:W-:-:S02]  /*5fe0*/  VIADD R3, R37, 0xffffffdd ;  /* 0xffffffdd25037836 */ /* 0x000fc40000000000 */
[----:B-----5:R-:W-:Y:S01]  /*5ff0*/  IMAD.WIDE R74, R39, 0x4, R74 ;  /* 0x00000004274a7825 */ /* 0x020fe200078e024a */
[----:B------:R-:W0:Y:S02]  /*6000*/  LDGDEPBAR ;  /* 0x00000000000079af */ /* 0x000e240000000000 */
[----:B------:R-:W-:Y:S01]  /*6010*/  ISETP.GE.U32.AND P0, PT, R3, 0x7fffffbe, PT ;  /* 0x7fffffbe0300780c */ /* 0x000fe20003f06070 */
[----:B------:R-:W-:Y:S01]  /*6020*/  VIADD R3, R37, 0xffffffdc ;  /* 0xffffffdc25037836 */ /* 0x000fe20000000000 */
[----:B------:R5:W-:Y:S01]  /*6030*/  LDGSTS.E [R41], desc[UR18][R76.64], P2 ;  /* 0x000000004c297fae */ /* 0x000be200091a1012 */
[----:B-1----:R-:W-:-:S03]  /*6040*/  IMAD.WIDE R202, R39, 0x4, R202 ;  /* 0x0000000427ca7825 */ /* 0x002fc600078e02ca */
[----:B------:R1:W-:Y:S01]  /*6050*/  LDGSTS.E [R41+0x400], desc[UR18][R78.64], P2 ;  /* 0x004000004e297fae */ /* 0x0003e200091a1012 */
[----:B---3--:R-:W-:-:S03]  /*6060*/  IMAD.WIDE R204, R39, 0x4, R204 ;  /* 0x0000000427cc7825 */ /* 0x008fc600078e02cc */
[----:B------:R3:W-:Y:S01]  /*6070*/  LDGSTS.E [R41+0x800], desc[UR18][R80.64], P2 ;  /* 0x0080000050297fae */ /* 0x0007e200091a1012 */
[----:B----4-:R-:W-:-:S03]  /*6080*/  IMAD.WIDE R206, R39, 0x4, R206 ;  /* 0x0000000427ce7825 */ /* 0x010fc600078e02ce */
[----:B------:R4:W-:Y:S01]  /*6090*/  LDGSTS.E [R41+0xc00], desc[UR18][R82.64], P2 ;  /* 0x00c0000052297fae */ /* 0x0009e200091a1012 */
[----:B--2---:R-:W-:-:S03]  /*60a0*/  IMAD.WIDE R208, R39, 0x4, R208 ;  /* 0x0000000427d07825 */ /* 0x004fc600078e02d0 */
[----:B------:R2:W-:Y:S01]  /*60b0*/  LDGSTS.E [R41+0x1000], desc[UR18][R84.64], P2 ;  /* 0x0100000054297fae */ /* 0x0005e200091a1012 */
[----:B-----5:R-:W-:-:S03]  /*60c0*/  IMAD.WIDE R76, R213, 0x4, R76 ;  /* 0x00000004d54c7825 */ /* 0x020fc600078e024c */
[----:B------:R5:W-:Y:S01]  /*60d0*/  LDGSTS.E [R41+0x1400], desc[UR18][R86.64], P2 ;  /* 0x0140000056297fae */ /* 0x000be200091a1012 */
        /* <DEDUP_REMOVED lines=116> */
[----:B------:R-:W-:Y:S01]  /*6820*/  ISETP.GE.U32.AND P2, PT, R3, 0x7fffffbd, PT ;  /* 0x7fffffbd0300780c */ /* 0x000fe20003f46070 */
[----:B------:R-:W-:Y:S02]  /*6830*/  VIADD R3, R37, 0xffffffdb ;  /* 0xffffffdb25037836 */ /* 0x000fe40000000000 */
[----:B------:R-:W0:Y:S01]  /*6840*/  LDGDEPBAR ;  /* 0x00000000000079af */ /* 0x000e220000000000 */
[C---:B--2---:R-:W-:Y:S01]  /*6850*/  IMAD.WIDE R194, R213.reuse, 0x4, R194 ;  /* 0x00000004d5c27825 */ /* 0x044fe200078e02c2 */
[----:B------:R-:W-:Y:S03]  /*6860*/  BAR.SYNC.DEFER_BLOCKING 0x0 ;  /* 0x0000000000007b1d */ /* 0x000fe60000010000 */
[----:B-----5:R-:W-:-:S04]  /*6870*/  IMAD.WIDE R196, R213, 0x4, R196 ;  /* 0x00000004d5c47825 */ /* 0x020fc800078e02c4 */
[----:B-1----:R-:W-:-:S04]  /*6880*/  IMAD.WIDE R198, R213, 0x4, R198 ;  /* 0x00000004d5c67825 */ /* 0x002fc800078e02c6 */
[----:B---3--:R-:W-:-:S04]  /*6890*/  IMAD.WIDE R200, R213, 0x4, R200 ;  /* 0x00000004d5c87825 */ /* 0x008fc800078e02c8 */
[----:B----4-:R-:W-:Y:S01]  /*68a0*/  IMAD.WIDE R210, R213, 0x4, R210 ;  /* 0x00000004d5d27825 */ /* 0x010fe200078e02d2 */
[----:B------:R-:W-:Y:S01]  /*68b0*/  @!PT LDS RZ, [RZ] ;  /* 0x00000000fffff984 */ /* 0x000fe20000000800 */
[----:B------:R-:W-:Y:S01]  /*68c0*/  @!PT LDS RZ, [RZ] ;  /* 0x00000000fffff984 */ /* 0x000fe20000000800 */
[----:B------:R-:W-:Y:S01]  /*68d0*/  @!PT LDS RZ, [RZ] ;  /* 0x00000000fffff984 */ /* 0x000fe20000000800 */
[----:B------:R1:W-:Y:S01]  /*68e0*/  LDGSTS.E [R32+0x1c000], desc[UR18][R214.64], !P4 ;  /* 0x1c000000d6207fae */ /* 0x0003e2000e1a1012 */
[----:B------:R-:W-:Y:S02]  /*68f0*/  ISETP.GE.U32.AND P4, PT, R3, 0x7fffffbc, PT ;  /* 0x7fffffbc0300780c */ /* 0x000fe40003f86070 */
[----:B------:R-:W-:Y:S01]  /*6900*/  VIADD R3, R37, 0xffffffda ;  /* 0xffffffda25037836 */ /* 0x000fe20000000000 */
[----:B------:R1:W-:Y:S04]  /*6910*/  LDGSTS.E [R32+0x1c004], desc[UR18][R216.64], !P6 ;  /* 0x1c004000d8207fae */ /* 0x0003e8000f1a1012 */
[----:B------:R-:W-:Y:S01]  /*6920*/  ISETP.GE.U32.AND P6, PT, R3, 0x7fffffbb, PT ;  /* 0x7fffffbb0300780c */ /* 0x000fe20003fc6070 */
        /* <DEDUP_REMOVED lines=75> */
[----:B------:R1:W-:Y:S01]  /*6de0*/  LDGSTS.E [R32+0x1c06c], desc[UR18][R74.64], !P2 ;  /* 0x1c06c0004a207fae */ /* 0x0003e2000d1a1012 */
[----:B------:R-:W-:-:S03]  /*6df0*/  ISETP.GE.U32.AND P2, PT, R8, 0x7fffffa1, PT ;  /* 0x7fffffa10800780c */ /* 0x000fc60003f46070 */
[----:B------:R1:W-:Y:S04]  /*6e00*/  LDGSTS.E [R32+0x1c070], desc[UR18][R202.64], !P4 ;  /* 0x1c070000ca207fae */ /* 0x0003e8000e1a1012 */
[----:B------:R1:W-:Y:S04]  /*6e10*/  LDGSTS.E [R32+0x1c074], desc[UR18][R204.64], !P6 ;  /* 0x1c074000cc207fae */ /* 0x0003e8000f1a1012 */
[----:B------:R1:W-:Y:S01]  /*6e20*/  LDGSTS.E [R32+0x1c078], desc[UR18][R206.64], !P0 ;  /* 0x1c078000ce207fae */ /* 0x0003e2000c1a1012 */
[----:B------:R-:W-:-:S03]  /*6e30*/  ISETP.NE.U32.AND P0, PT, R4, RZ, PT ;  /* 0x000000ff0400720c */ /* 0x000fc60003f05070 */
[----:B------:R1:W-:Y:S04]  /*6e40*/  LDGSTS.E [R32+0x1c07c], desc[UR18][R208.64], !P2 ;  /* 0x1c07c000d0207fae */ /* 0x0003e8000d1a1012 */
[----:B------:R-:W0:Y:S04]  /*6e50*/  LDGDEPBAR ;  /* 0x00000000000079af */ /* 0x000e280000000000 */
[----:B------:R1:W-:Y:S04]  /*6e60*/  LDGSTS.E [R41+0x8000], desc[UR18][R76.64], P1 ;  /* 0x080000004c297fae */ /* 0x0003e800089a1012 */
        /* <DEDUP_REMOVED lines=62> */
[----:B------:R1:W-:Y:S01]  /*7250*/  LDGSTS.E [R40+0xfe00], desc[UR18][R210.64], P1 ;  /* 0x0fe00000d2287fae */ /* 0x0003e200089a1012 */
[----:B------:R-:W-:-:S03]  /*7260*/  ISETP.LT.OR P1, PT, R7, 0x20, P0 ;  /* 0x000000200700780c */ /* 0x000fc60000721670 */
[----:B------:R-:W0:Y:S01]  /*7270*/  LDGDEPBAR ;  /* 0x00000000000079af */ /* 0x000e220000000000 */
[----:B------:R-:W-:-:S04]  /*7280*/  DEPBAR.LE SB0, 0x2 ;  /* 0x000080800000791a */ /* 0x000fc80000000000 */
[----:B------:R-:W-:Y:S06]  /*7290*/  BAR.SYNC.DEFER_BLOCKING 0x0 ;  /* 0x0000000000007b1d */ /* 0x000fec0000010000 */
[----:B-1----:R-:W-:Y:S05]  /*72a0*/  @!P5 BRA `(.L_x_6) ;  /* 0x000000000024d947 */ /* 0x002fea0003800000 */
[----:B------:R-:W-:Y:S04]  /*72b0*/  LDS.128 R4, [R32+0x18000] ;  /* 0x0180000020047984 */ /* 0x000fe80000000c00 */
[----:B------:R-:W-:Y:S04]  /*72c0*/  LDS.128 R8, [R32+0x18010] ;  /* 0x0180100020087984 */ /* 0x000fe80000000c00 */
[----:B------:R-:W-:Y:S04]  /*72d0*/  LDS.128 R12, [R32+0x18020] ;  /* 0x01802000200c7984 */ /* 0x000fe80000000c00 */
[----:B------:R-:W-:Y:S04]  /*72e0*/  LDS.128 R16, [R32+0x18030] ;  /* 0x0180300020107984 */ /* 0x000fe80000000c00 */
[----:B------:R-:W-:Y:S04]  /*72f0*/  LDS.128 R20, [R32+0x18040] ;  /* 0x0180400020147984 */ /* 0x000fe80000000c00 */
[----:B------:R-:W-:Y:S04]  /*7300*/  LDS.128 R24, [R32+0x18050] ;  /* 0x0180500020187984 */ /* 0x000fe80000000c00 */
[----:B------:R-:W-:Y:S04]  /*7310*/  LDS.128 R28, [R32+0x18060] ;  /* 0x01806000201c7984 */ /* 0x000fe80000000c00 */
[----:B------:R-:W1:Y:S02]  /*7320*/  LDS.128 R32, [R32+0x18070] ;  /* 0x0180700020207984 */ /* 0x000e640000000c00 */
[----:B-1----:R1:W-:Y:S02]  /*7330*/  STTM.x32 tmem[UR11+0x100], R4 ;  /* 0x00010004000079ed */ /* 0x0023e400082c000b */
.L_x_6:
[----:B------:R-:W2:Y:S01]  /*7340*/  FENCE.VIEW.ASYNC.T ;  /* 0x00000000000073c6 */ /* 0x000ea20000000200 */
[----:B-1----:R-:W-:Y:S01]  /*7350*/  SHF.R.S32.HI R8, RZ, 0x1f, R39 ;  /* 0x0000001fff087819 */ /* 0x002fe20000011427 */
[----:B------:R-:W-:Y:S01]  /*7360*/  IMAD.SHL.U32 R3, R39, 0x4, RZ ;  /* 0x0000000427037824 */ /* 0x000fe200078e00ff */
[----:B--2---:R-:W-:Y:S06]  /*7370*/  BAR.SYNC.DEFER_BLOCKING 0x0 ;  /* 0x0000000000007b1d */ /* 0x004fec0000010000 */
[----:B------:R-:W-:Y:S05]  /*7380*/  @P1 BRA `(.L_x_7) ;  /* 0x0000000000701947 */ /* 0x000fea0003800000 */
[----:B------:R-:W-:Y:S01]  /*7390*/  USHF.R.U32.HI UR6, URZ, 0x4, UR10 ;  /* 0x00000004ff067899 */ /* 0x000fe2000801160a */
[----:B------:R-:W-:Y:S01]  /*73a0*/  UMOV UR4, URZ ;  /* 0x000000ff00047c82 */ /* 0x000fe20008000000 */
[----:B------:R-:W-:Y:S02]  /*73b0*/  UIADD3 UR8, UPT, UPT, UR20, 0x108, URZ ;  /* 0x0000010814087890 */ /* 0x000fe4000fffe0ff */
[----:B------:R-:W-:Y:S02]  /*73c0*/  USGXT.U32 UR6, UR6, 0xe ;  /* 0x0000000e0606789a */ /* 0x000fe40008000000 */
[----:B------:R-:W-:Y:S02]  /*73d0*/  UIADD3 UR9, UPT, UPT, UR20, 0x110, URZ ;  /* 0x0000011014097890 */ /* 0x000fe4000fffe0ff */
[----:B------:R-:W-:Y:S02]  /*73e0*/  UIADD3 UR22, UP1, UPT, UR6, 0x2, URZ ;  /* 0x0000000206167890 */ /* 0x000fe4000ff3e0ff */
[----:B------:R-:W-:-:S02]  /*73f0*/  UIADD3 UR13, UPT, UPT, UR20, 0x118, URZ ;  /* 0x00000118140d7890 */ /* 0x000fc4000fffe0ff */
[----:B------:R-:W-:Y:S01]  /*7400*/  UIADD3.X UR23, UPT, UPT, UR4, 0x40004040, URZ, UP1, !UPT ;  /* 0x4000404004177890 */ /* 0x000fe20008ffe4ff */
[----:B------:R-:W-:Y:S01]  /*7410*/  UMOV UR24, 0x0 ;  /* 0x0000000000187882 */ /* 0x000fe20000000000 */
[----:B------:R-:W-:Y:S02]  /*7420*/  UMOV UR25, 0x8400910 ;  /* 0x0840091000197882 */ /* 0x000fe40000000000 */
[----:B------:R-:W-:Y:S02]  /*7430*/  UIADD3.64 UR14, UPT, UPT, UR22, 0x2, URZ ;  /* 0x00000002160e7897 */ /* 0x000fe4000fffe0ff */
[----:B------:R-:W-:Y:S01]  /*7440*/  UIADD3.64 UR16, UPT, UPT, UR22, 0x4, URZ ;  /* 0x0000000416107897 */ /* 0x000fe2000fffe0ff */
[----:B------:R-:W-:Y:S01]  /*7450*/  UMOV UR7, 0x40004040 ;  /* 0x4000404000077882 */ /* 0x000fe20000000000 */
[----:B------:R-:W-:Y:S01]  /*7460*/  UMOV UR26, 0x0 ;  /* 0x00000000001a7882 */ /* 0x000fe20000000000 */
[----:B------:R-:W-:Y:S01]  /*7470*/  UMOV UR27, 0x8400910 ;  /* 0x08400910001b7882 */ /* 0x000fe20000000000 */
[----:B------:R-:W-:Y:S01]  /*7480*/  UMOV UR28, 0x0 ;  /* 0x00000000001c7882 */ /* 0x000fe20000000000 */
[----:B------:R-:W-:Y:S01]  /*7490*/  UMOV UR29, 0x8400910 ;  /* 0x08400910001d7882 */ /* 0x000fe20000000000 */
[----:B------:R-:W-:Y:S01]  /*74a0*/  UMOV UR4, UR12 ;  /* 0x0000000c00047c82 */ /* 0x000fe20008000000 */
[----:B------:R-:W-:Y:S01]  /*74b0*/  UMOV UR5, URZ ;  /* 0x000000ff00057c82 */ /* 0x000fe20008000000 */
[----:B------:R1:W-:Y:S01]  /*74c0*/  UTCHMMA tmem[UR21], gdesc[UR6], tmem[UR20], tmem[UR24], idesc[UR25], !UPT ;  /* 0x00ff1806150079ea */ /* 0x0003e2000f800014 */
[----:B------:R-:W-:Y:S01]  /*74d0*/  UMOV UR30, 0x0 ;  /* 0x00000000001e7882 */ /* 0x000fe20000000000 */
[----:B------:R-:W-:Y:S01]  /*74e0*/  UMOV UR31, 0x8400910 ;  /* 0x08400910001f7882 */ /* 0x000fe20000000000 */
[----:B------:R1:W-:Y:S01]  /*74f0*/  UTCHMMA tmem[UR8], gdesc[UR22], tmem[UR20], tmem[UR26], idesc[UR27], UPT ;  /* 0x00ff1a16080079ea */ /* 0x0003e2000b800014 */
[----:B------:R-:W-:Y:S01]  /*7500*/  UMOV UR4, UR4 ;  /* 0x0000000400047c82 */ /* 0x000fe20008000000 */
[----:B------:R1:W-:Y:S01]  /*7510*/  UTCHMMA tmem[UR9], gdesc[UR14], tmem[UR20], tmem[UR28], idesc[UR29], UPT ;  /* 0x00ff1c0e090079ea */ /* 0x0003e2000b800014 */
[----:B------:R1:W-:Y:S01]  /*7520*/  UTCHMMA tmem[UR13], gdesc[UR16], tmem[UR20], tmem[UR30], idesc[UR31], UPT ;  /* 0x00ff1e100d0079ea */ /* 0x0003e2000b800014 */
[----:B------:R1:W-:Y:S01]  /*7530*/  UTCBAR [UR4], URZ ;  /* 0x000000ff040073e9 */ /* 0x0003e200080000ff */
[----:B------:R-:W-:Y:S01]  /*7540*/  NOP ;  /* 0x0000000000007918 */ /* 0x000fe20000000000 */
.L_x_7:
[----:B------:R-:W-:Y:S01]  /*7550*/  BAR.SYNC.DEFER_BLOCKING 0x0 ;  /* 0x0000000000007b1d */ /* 0x000fe20000010000 */
[----:B------:R-:W-:Y:S01]  /*7560*/  SHF.L.U64.HI R36, R39, 0x2, R8 ;  /* 0x0000000227247819 */ /* 0x000fe20000010208 */
[----:B------:R-:W-:Y:S01]  /*7570*/  VIADD R6, R37, 0xffffffbf ;  /* 0xffffffbf25067836 */ /* 0x000fe20000000000 */
[----:B------:R-:W-:-:S03]  /*7580*/  IADD3 R4, P1, PT, R214, R3, RZ ;  /* 0x00000003d6047210 */ /* 0x000fc60007f3e0ff */
[----:B-1----:R-:W-:Y:S02]  /*7590*/  UMOV UR4, URZ ;  /* 0x000000ff00047c82 */ /* 0x002fe40008000000 */
[----:B------:R-:W-:Y:S01]  /*75a0*/  IMAD.X R5, R215, 0x1, R36, P1 ;  /* 0x00000001d7057824 */ /* 0x000fe200008e0624 */
[----:B------:R-:W-:Y:S01]  /*75b0*/  ISETP.GE.U32.AND P1, PT, R6, 0x7fffffa0, PT ;  /* 0x7fffffa00600780c */ /* 0x000fe20003f26070 */
[----:B------:R-:W-:Y:S01]  /*75c0*/  VIADD R6, R37, 0xffffffbe ;  /* 0xffffffbe25067836 */ /* 0x000fe20000000000 */
[----:B------:R-:W-:Y:S01]  /*75d0*/  LEA R215, R0, UR10, 0x7 ;  /* 0x0000000a00d77c11 */ /* 0x000fe2000f8e38ff */
[----:B------:R-:W-:-:S03]  /*75e0*/  IMAD.SHL.U32 R37, R213, 0x4, RZ ;  /* 0x00000004d5257824 */ /* 0x000fc600078e00ff */
[----:B------:R-:W-:-:S07]  /*75f0*/  ISETP.GE.U32.AND P2, PT, R6, 0x7fffff9f, PT ;  /* 0x7fffff9f0600780c */ /* 0x000fce0003f46070 */
[----:B------:R-:W-:Y:S01]  /*7600*/  @!PT LDS RZ, [RZ] ;  /* 0x00000000fffff984 */ /* 0x000fe20000000800 */
[----:B------:R-:W-:Y:S01]  /*7610*/  @!PT LDS RZ, [RZ] ;  /* 0x00000000fffff984 */ /* 0x000fe20000000800 */
[----:B------:R-:W-:Y:S01]  /*7620*/  @!PT LDS RZ, [RZ] ;  /* 0x00000000fffff984 */ /* 0x000fe20000000800 */
[----:B------:R1:W-:Y:S02]  /*7630*/  LDGSTS.E [R215+0x18000], desc[UR18][R4.64], !P1 ;  /* 0x1800000004d77fae */ /* 0x0003e4000c9a1012 */
[----:B-1----:R-:W-:-:S05]  /*7640*/  IADD3 R4, P1, PT, R216, R3, RZ ;  /* 0x00000003d8047210 */ /* 0x002fca0007f3e0ff */
[--C-:B------:R-:W-:Y:S01]  /*7650*/  IMAD.X R5, R217, 0x1, R36.reuse, P1 ;  /* 0x00000001d9057824 */ /* 0x100fe200008e0624 */
[----:B------:R-:W-:Y:S01]  /*7660*/  IADD3 R6, P1, PT, R218, R3, RZ ;  /* 0x00000003da067210 */ /* 0x000fe20007f3e0ff */
[----:B------:R-:W1:Y:S04]  /*7670*/  S2R R217, SR_TID.X ;  /* 0x0000000000d97919 */ /* 0x000e680000002100 */
[----:B------:R-:W-:Y:S01]  /*7680*/  IMAD.X R7, R219, 0x1, R36, P1 ;  /* 0x00000001db077824 */ /* 0x000fe200008e0624 */
[----:B------:R2:W-:Y:S01]  /*7690*/  LDGSTS.E [R215+0x18004], desc[UR18][R4.64], !P2 ;  /* 0x1800400004d77fae */ /* 0x0005e2000d1a1012 */
[----:B------:R-:W3:Y:S02]  /*76a0*/  LDC R219, c[0x0][0x3a0] ;  /* 0x0000e800ffdb7b82 */ /* 0x000ee40000000800 */
[----:B---3--:R-:W-:-:S02]  /*76b0*/  VIADD R9, R219, 0xffffffbd ;  /* 0xffffffbddb097836 */ /* 0x008fc40000000000 */
[----:B--2---:R-:W-:Y:S01]  /*76c0*/  VIADD R4, R219, 0xffffffbc ;  /* 0xffffffbcdb047836 */ /* 0x004fe20000000000 */
[----:B-1----:R-:W-:Y:S01]  /*76d0*/  LOP3.LUT R217, R217, 0x1f, RZ, 0xc0, !PT ;  /* 0x0000001fd9d97812 */ /* 0x002fe200078ec0ff */
[----:B------:R-:W-:Y:S01]  /*76e0*/  VIADD R214, R219, 0xffffffa0 ;  /* 0xffffffa0dbd67836 */ /* 0x000fe20000000000 */
[----:B------:R-:W-:Y:S01]  /*76f0*/  ISETP.GE.U32.AND P1, PT, R9, 0x7fffff9e, PT ;  /* 0x7fffff9e0900780c */ /* 0x000fe20003f26070 */
[C---:B------:R-:W-:Y:S01]  /*7700*/  VIADD R9, R219.reuse, 0xffffffa8 ;  /* 0xffffffa8db097836 */ /* 0x040fe20000000000 */
[----:B------:R-:W-:Y:S01]  /*7710*/  ISETP.GE.U32.AND P2, PT, R4, 0x7fffff9d, PT ;  /* 0x7fffff9d0400780c */ /* 0x000fe20003f46070 */
[C---:B------:R-:W-:Y:S02]  /*7720*/  VIADD R4, R219.reuse, 0xffffffbb ;  /* 0xffffffbbdb047836 */ /* 0x040fe40000000000 */
[----:B------:R-:W-:-:S08]  /*7730*/  VIADD R216, R219, 0xffffffc0 ;  /* 0xffffffc0dbd87836 */ /* 0x000fd00000000000 */
[----:B------:R1:W-:Y:S01]  /*7740*/  LDGSTS.E [R215+0x18008], desc[UR18][R6.64], !P1 ;  /* 0x1800800006d77fae */ /* 0x0003e2000c9a1012 */
[----:B------:R-:W-:Y:S02]  /*7750*/  ISETP.GE.U32.AND P1, PT, R4, 0x7fffff9c, PT ;  /* 0x7fffff9c0400780c */ /* 0x000fe40003f26070 */
[----:B------:R-:W-:-:S05]  /*7760*/  IADD3 R4, P4, PT, R220, R3, RZ ;  /* 0x00000003dc047210 */ /* 0x000fca0007f9e0ff */
[----:B------:R-:W-:Y:S01]  /*7770*/  IMAD.X R5, R221, 0x1, R36, P4 ;  /* 0x00000001dd057824 */ /* 0x000fe200020e0624 */
[----:B-1----:R-:W-:-:S04]  /*7780*/  IADD3 R6, P4, PT, R222, R3, RZ ;  /* 0x00000003de067210 */ /* 0x002fc80007f9e0ff */
[----:B------:R1:W-:Y:S01]  /*7790*/  LDGSTS.E [R215+0x1800c], desc[UR18][R4.64], !P2 ;  /* 0x1800c00004d77fae */ /* 0x0003e2000d1a1012 */
[----:B------:R-:W-:-:S05]  /*77a0*/  IMAD.X R7, R223, 0x1, R36, P4 ;  /* 0x00000001df077824 */ /* 0x000fca00020e0624 */
[----:B------:R2:W-:Y:S01]  /*77b0*/  LDGSTS.E [R215+0x18010], desc[UR18][R6.64], !P1 ;  /* 0x1801000006d77fae */ /* 0x0005e2000c9a1012 */
[----:B-1----:R-:W-:-:S05]  /*77c0*/  VIADD R4, R219, 0xffffffba ;  /* 0xffffffbadb047836 */ /* 0x002fca0000000000 */
[----:B------:R-:W-:Y:S01]  /*77d0*/  ISETP.GE.U32.AND P2, PT, R4, 0x7fffff9b, PT ;  /* 0x7fffff9b0400780c */ /* 0x000fe20003f46070 */
[----:B------:R-:W-:-:S05]  /*77e0*/  VIADD R4, R219, 0xffffffb9 ;  /* 0xffffffb9db047836 */ /* 0x000fca0000000000 */
[----:B------:R-:W-:Y:S02]  /*77f0*/  ISETP.GE.U32.AND P1, PT, R4, 0x7fffff9a, PT ;  /* 0x7fffff9a0400780c */ /* 0x000fe40003f26070 */
[----:B------:R-:W-:-:S05]  /*7800*/  IADD3 R4, P4, PT, R224, R3, RZ ;  /* 0x00000003e0047210 */ /* 0x000fca0007f9e0ff */
[----:B------:R-:W-:Y:S01]  /*7810*/  IMAD.X R5, R225, 0x1, R36, P4 ;  /* 0x00000001e1057824 */ /* 0x000fe200020e0624 */
[----:B--2---:R-:W-:-:S04]  /*7820*/  IADD3 R6, P4, PT, R226, R3, RZ ;  /* 0x00000003e2067210 */ /* 0x004fc80007f9e0ff */
        /* <DEDUP_REMOVED lines=23> */
[----:B-1----:R-:W-:Y:S02]  /*79a0*/  IADD3 R4, P1, PT, R240, R3, RZ ;  /* 0x00000003f0047210 */ /* 0x002fe40007f3e0ff */
[----:B------:R-:W-:-:S03]  /*79b0*/  SHF.R.S32.HI R240, RZ, 0x1f, R213 ;  /* 0x0000001ffff07819 */ /* 0x000fc600000114d5 */
[----:B------:R-:W-:Y:S01]  /*79c0*/  IMAD.X R5, R241, 0x1, R36, P1 ;  /* 0x00000001f1057824 */ /* 0x000fe200008e0624 */
[----:B------:R-:W-:Y:S01]  /*79d0*/  SHF.L.U64.HI R38, R213, 0x2, R240 ;  /* 0x00000002d5267819 */ /* 0x000fe200000102f0 */
[C---:B--2---:R-:W-:Y:S02]  /*79e0*/  VIADD R7, R219.reuse, 0xffffffb4 ;  /* 0xffffffb4db077836 */ /* 0x044fe40000000000 */
[C---:B------:R-:W-:Y:S02]  /*79f0*/  VIADD R6, R219.reuse, 0xffffffac ;  /* 0xffffffacdb067836 */ /* 0x040fe40000000000 */
[----:B------:R-:W-:Y:S01]  /*7a00*/  VIADD R241, R219, 0x1f ;  /* 0x0000001fdbf17836 */ /* 0x000fe20000000000 */
[----:B------:R-:W-:Y:S01]  /*7a10*/  ISETP.GE.U32.AND P1, PT, R7, 0x7fffff95, PT ;  /* 0x7fffff950700780c */ /* 0x000fe20003f26070 */
[C---:B------:R-:W-:Y:S01]  /*7a20*/  VIADD R7, R219.reuse, 0xffffffad ;  /* 0xffffffaddb077836 */ /* 0x040fe20000000000 */
[----:B------:R-:W-:Y:S01]  /*7a30*/  ISETP.GE.U32.AND P6, PT, R6, 0x7fffff8d, PT ;  /* 0x7fffff8d0600780c */ /* 0x000fe20003fc6070 */
[----:B------:R-:W-:-:S03]  /*7a40*/  VIADD R6, R219, 0xffffffae ;  /* 0xffffffaedb067836 */ /* 0x000fc60000000000 */
[----:B------:R-:W-:Y:S01]  /*7a50*/  ISETP.GE.U32.AND P2, PT, R7, 0x7fffff8e, PT ;  /* 0x7fffff8e0700780c */ /* 0x000fe20003f46070 */
[----:B------:R-:W-:Y:S01]  /*7a60*/  VIADD R7, R219, 0xffffffaf ;  /* 0xffffffafdb077836 */ /* 0x000fe20000000000 */
[----:B------:R-:W-:Y:S02]  /*7a70*/  ISETP.GE.U32.AND P4, PT, R6, 0x7fffff8f, PT ;  /* 0x7fffff8f0600780c */ /* 0x000fe40003f86070 */
[----:B------:R-:W-:Y:S02]  /*7a80*/  SEL R6, RZ, 0x1, P6 ;  /* 0x00000001ff067807 */ /* 0x000fe40003000000 */
[----:B------:R-:W-:Y:S01]  /*7a90*/  ISETP.GE.U32.AND P6, PT, R9, 0x7fffff89, PT ;  /* 0x7fffff890900780c */ /* 0x000fe20003fc6070 */
[----:B------:R-:W-:Y:S01]  /*7aa0*/  VIADD R9, R219, 0xffffffa9 ;  /* 0xffffffa9db097836 */ /* 0x000fe20000000000 */
[----:B------:R-:W-:Y:S01]  /*7ab0*/  ISETP.GE.U32.AND P5, PT, R7, 0x7fffff90, PT ;  /* 0x7fffff900700780c */ /* 0x000fe20003fa6070 */
[----:B------:R1:W-:Y:S01]  /*7ac0*/  LDGSTS.E [R215+0x1802c], desc[UR18][R4.64], !P1 ;  /* 0x1802c00004d77fae */ /* 0x0003e2000c9a1012 */
[----:B------:R-:W-:-:S02]  /*7ad0*/  SEL R7, RZ, 0x1fffe, P2 ;  /* 0x0001fffeff077807 */ /* 0x000fc40001000000 */
[----:B------:R-:W-:Y:S01]  /*7ae0*/  ISETP.GE.U32.AND P2, PT, R9, 0x7fffff8a, PT ;  /* 0x7fffff8a0900780c */ /* 0x000fe20003f46070 */
[C---:B------:R-:W-:Y:S02]  /*7af0*/  VIADD R9, R219.reuse, 0xffffffab ;  /* 0xffffffabdb097836 */ /* 0x040fe40000000000 */
[----:B------:R-:W-:Y:S02]  /*7b00*/  IMAD.IADD R6, R6, 0x1, R7 ;  /* 0x0000000106067824 */ /* 0x000fe400078e0207 */
[----:B------:R-:W-:-:S03]  /*7b10*/  VIADD R7, R219, 0xffffffaa ;  /* 0xffffffaadb077836 */ /* 0x000fc60000000000 */
[----:B------:R-:W-:Y:S02]  /*7b20*/  LOP3.LUT R6, R6, 0x3, RZ, 0xc0, !PT ;  /* 0x0000000306067812 */ /* 0x000fe400078ec0ff */
[----:B-1----:R-:W-:Y:S02]  /*7b30*/  SEL R4, RZ, 0x1, P6 ;  /* 0x00000001ff047807 */ /* 0x002fe40003000000 */
[----:B------:R-:W-:Y:S02]  /*7b40*/  SEL R5, RZ, 0x1fffe, P2 ;  /* 0x0001fffeff057807 */ /* 0x000fe40001000000 */
[----:B------:R-:W-:Y:S02]  /*7b50*/  ISETP.GE.U32.AND P1, PT, R7, 0x7fffff8b, PT ;  /* 0x7fffff8b0700780c */ /* 0x000fe40003f26070 */
[----:B------:R-:W-:Y:S01]  /*7b60*/  SEL R7, RZ, 0x7fff8, P5 ;  /* 0x0007fff8ff077807 */ /* 0x000fe20002800000 */
[----:B------:R-:W-:Y:S01]  /*7b70*/  IMAD.IADD R4, R4, 0x1, R5 ;  /* 0x0000000104047824 */ /* 0x000fe200078e0205 */
[----:B------:R-:W-:-:S02]  /*7b80*/  SEL R5, RZ, 0x4, P4 ;  /* 0x00000004ff057807 */ /* 0x000fc40002000000 */
[----:B------:R-:W-:Y:S02]  /*7b90*/  ISETP.GE.U32.AND P2, PT, R9, 0x7fffff8c, PT ;  /* 0x7fffff8c0900780c */ /* 0x000fe40003f46070 */
[----:B------:R-:W-:Y:S02]  /*7ba0*/  IADD3 R6, PT, PT, R6, R7, R5 ;  /* 0x0000000706067210 */ /* 0x000fe40007ffe005 */
[----:B------:R-:W-:Y:S02]  /*7bb0*/  SEL R5, RZ, 0x4, P1 ;  /* 0x00000004ff057807 */ /* 0x000fe40000800000 */
[----:B------:R-:W-:Y:S02]  /*7bc0*/  LOP3.LUT R4, R4, 0x3, RZ, 0xc0, !PT ;  /* 0x0000000304047812 */ /* 0x000fe400078ec0ff */
[----:B------:R-:W-:Y:S02]  /*7bd0*/  SEL R7, RZ, 0x7fff8, P2 ;  /* 0x0007fff8ff077807 */ /* 0x000fe40001000000 */
[----:B------:R-:W-:-:S02]  /*7be0*/  ISETP.GE.U32.AND P2, PT, R214, 0x7fffff81, PT ;  /* 0x7fffff81d600780c */ /* 0x000fc40003f46070 */
[----:B------:R-:W-:Y:S01]  /*7bf0*/  IADD3 R4, PT, PT, R4, R7, R5 ;  /* 0x0000000704047210 */ /* 0x000fe20007ffe005 */
[----:B------:R-:W-:Y:S01]  /*7c00*/  VIADD R5, R219, 0xffffffa1 ;  /* 0xffffffa1db057836 */ /* 0x000fe20000000000 */
[----:B------:R-:W-:-:S04]  /*7c10*/  SEL R7, RZ, 0x1, P2 ;  /* 0x00000001ff077807 */ /* 0x000fc80001000000 */
[----:B------:R-:W-:Y:S01]  /*7c20*/  ISETP.GE.U32.AND P4, PT, R5, 0x7fffff82, PT ;  /* 0x7fffff820500780c */ /* 0x000fe20003f86070 */
[----:B------:R-:W-:-:S05]  /*7c30*/  VIADD R5, R219, 0xffffffa2 ;  /* 0xffffffa2db057836 */ /* 0x000fca0000000000 */
[----:B------:R-:W-:Y:S02]  /*7c40*/  ISETP.GE.U32.AND P1, PT, R5, 0x7fffff83, PT ;  /* 0x7fffff830500780c */ /* 0x000fe40003f26070 */
[----:B------:R-:W-:-:S05]  /*7c50*/  SEL R5, RZ, 0x1fffe, P4 ;  /* 0x0001fffeff057807 */ /* 0x000fca0002000000 */
[----:B------:R-:W-:Y:S02]  /*7c60*/  IMAD.IADD R5, R7, 0x1, R5 ;  /* 0x0000000107057824 */ /* 0x000fe400078e0205 */
[----:B------:R-:W-:-:S03]  /*7c70*/  VIADD R7, R219, 0xffffffa3 ;  /* 0xffffffa3db077836 */ /* 0x000fc60000000000 */
[----:B------:R-:W-:Y:S02]  /*7c80*/  LOP3.LUT R5, R5, 0x3, RZ, 0xc0, !PT ;  /* 0x0000000305057812 */ /* 0x000fe400078ec0ff */
[----:B------:R-:W-:Y:S02]  /*7c90*/  ISETP.GE.U32.AND P4, PT, R7, 0x7fffff84, PT ;  /* 0x7fffff840700780c */ /* 0x000fe40003f86070 */
[----:B------:R-:W-:Y:S02]  /*7ca0*/  SEL R7, RZ, 0x4, P1 ;  /* 0x00000004ff077807 */ /* 0x000fe40000800000 */
[----:B------:R-:W-:-:S04]  /*7cb0*/  SEL R9, RZ, 0x7fff8, P4 ;  /* 0x0007fff8ff097807 */ /* 0x000fc80002000000 */
[----:B------:R-:W-:Y:S01]  /*7cc0*/  IADD3 R5, PT, PT, R5, R9, R7 ;  /* 0x0000000905057210 */ /* 0x000fe20007ffe007 */
[----:B------:R-:W-:-:S03]  /*7cd0*/  VIADD R7, R219, 0xffffffa4 ;  /* 0xffffffa4db077836 */ /* 0x000fc60000000000 */
[----:B------:R-:W-:Y:S02]  /*7ce0*/  LOP3.LUT R5, R5, 0xf, RZ, 0xc0, !PT ;  /* 0x0000000f05057812 */ /* 0x000fe400078ec0ff */
[----:B------:R-:W-:Y:S01]  /*7cf0*/  ISETP.GE.U32.AND P4, PT, R7, 0x7fffff85, PT ;  /* 0x7fffff850700780c */ /* 0x000fe20003f86070 */
[----:B------:R-:W-:-:S05]  /*7d00*/  VIADD R7, R219, 0xffffffa5 ;  /* 0xffffffa5db077836 */ /* 0x000fca0000000000 */
[----:B------:R-:W-:Y:S01]  /*7d10*/  ISETP.GE.U32.AND P5, PT, R7, 0x7fffff86, PT ;  /* 0x7fffff860700780c */ /* 0x000fe20003fa6070 */
[----:B------:R-:W-:-:S03]  /*7d20*/  VIADD R7, R219, 0xffffffa6 ;  /* 0xffffffa6db077836 */ /* 0x000fc60000000000 */
[----:B------:R-:W-:Y:S02]  /*7d30*/  SEL R9, RZ, 0x1fffe, P5 ;  /* 0x0001fffeff097807 */ /* 0x000fe40002800000 */
        /* <DEDUP_REMOVED lines=9> */
[----:B------:R-:W-:Y:S01]  /*7dd0*/  IMAD.SHL.U32 R9, R4, 0x100, RZ ;  /* 0x0000010004097824 */ /* 0x000fe200078e00ff */
[----:B------:R-:W-:-:S03]  /*7de0*/  IADD3 R4, P4, PT, R242, R3, RZ ;  /* 0x00000003f2047210 */ /* 0x000fc60007f9e0ff */
[----:B------:R-:W-:Y:S01]  /*7df0*/  IMAD R7, R7, 0x10, R5 ;  /* 0x0000001007077824 */ /* 0x000fe200078e0205 */
[----:B------:R-:W-:Y:S01]  /*7e00*/  LOP3.LUT R9, R9, 0xf00, RZ, 0xe2, !PT ;  /* 0x00000f0009097812 */ /* 0x000fe200078ee2ff */
[----:B------:R-:W-:-:S03]  /*7e10*/  VIADD R5, R219, 0xffffffb3 ;  /* 0xffffffb3db057836 */ /* 0x000fc60000000000 */
[----:B------:R-:W-:Y:S01]  /*7e20*/  LOP3.LUT R7, R7, 0xff, RZ, 0xc0, !PT ;  /* 0x000000ff07077812 */ /* 0x000fe200078ec0ff */
[----:B------:R-:W-:Y:S01]  /*7e30*/  IMAD R6, R6, 0x1000, R9 ;  /* 0x0000100006067824 */ /* 0x000fe200078e0209 */
[----:B------:R-:W-:Y:S01]  /*7e40*/  ISETP.GE.U32.AND P1, PT, R5, 0x7fffff94, PT ;  /* 0x7fffff940500780c */ /* 0x000fe20003f26070 */
[----:B------:R-:W-:Y:S01]  /*7e50*/  IMAD.X R5, R243, 0x1, R36, P4 ;  /* 0x00000001f3057824 */ /* 0x000fe200020e0624 */
[----:B------:R-:W-:Y:S01]  /*7e60*/  IADD3 R10, P4, PT, R80, R37, RZ ;  /* 0x00000025500a7210 */ /* 0x000fe20007f9e0ff */
[----:B------:R-:W-:-:S04]  /*7e70*/  IMAD.IADD R9, R6, 0x1, R7 ;  /* 0x0000000106097824 */ /* 0x000fc800078e0207 */
[----:B------:R-:W-:Y:S01]  /*7e80*/  IMAD.X R11, R81, 0x1, R38, P4 ;  /* 0x00000001510b7824 */ /* 0x000fe200020e0626 */
[----:B------:R-:W-:Y:S02]  /*7e90*/  IADD3 R14, P4, PT, R84, R37, RZ ;  /* 0x00000025540e7210 */ /* 0x000fe40007f9e0ff */
[----:B------:R-:W-:-:S03]  /*7ea0*/  LOP3.LUT R9, R9, 0xffff, RZ, 0xc0, !PT ;  /* 0x0000ffff09097812 */ /* 0x000fc600078ec0ff */
[----:B------:R1:W-:Y:S01]  /*7eb0*/  LDGSTS.E [R215+0x18030], desc[UR18][R4.64], !P1 ;  /* 0x1803000004d77fae */ /* 0x0003e2000c9a1012 */
[----:B------:R-:W-:Y:S01]  /*7ec0*/  IMAD.X R15, R85, 0x1, R38, P4 ;  /* 0x00000001550f7824 */ /* 0x000fe200020e0626 */
[----:B------:R-:W-:-:S05]  /*7ed0*/  IADD3 R18, P4, PT, R88, R37, RZ ;  /* 0x0000002558127210 */ /* 0x000fca0007f9e0ff */
[----:B------:R-:W-:Y:S01]  /*7ee0*/  IMAD.X R19, R89, 0x1, R38, P4 ;  /* 0x0000000159137824 */ /* 0x000fe200020e0626 */
[-C--:B------:R-:W-:Y:S02]  /*7ef0*/  IADD3 R22, P4, PT, R92, R37.reuse, RZ ;  /* 0x000000255c167210 */ /* 0x080fe40007f9e0ff */
[----:B-1----:R-:W-:-:S03]  /*7f00*/  IADD3 R4, P1, PT, R76, R37, RZ ;  /* 0x000000254c047210 */ /* 0x002fc60007f3e0ff */
[--C-:B------:R-:W-:Y:S01]  /*7f10*/  IMAD.X R23, R93, 0x1, R38.reuse, P4 ;  /* 0x000000015d177824 */ /* 0x100fe200020e0626 */
[-C--:B------:R-:W-:Y:S01]  /*7f20*/  IADD3 R26, P4, PT, R96, R37.reuse, RZ ;  /* 0x00000025601a7210 */ /* 0x080fe20007f9e0ff */
[----:B------:R-:W-:Y:S01]  /*7f30*/  IMAD.X R5, R77, 0x1, R38, P1 ;  /* 0x000000014d057824 */ /* 0x000fe200008e0626 */
[----:B------:R-:W-:-:S03]  /*7f40*/  IADD3 R6, P1, PT, R78, R37, RZ ;  /* 0x000000254e067210 */ /* 0x000fc60007f3e0ff */
        /* <DEDUP_REMOVED lines=57> */
[----:B------:R-:W-:Y:S02]  /*82e0*/  IADD3 R126, P4, PT, R156, R37, RZ ;  /* 0x000000259c7e7210 */ /* 0x000fe40007f9e0ff */
[----:B------:R-:W-:Y:S01]  /*82f0*/  IADD3 R156, P5, PT, R208, R3, RZ ;  /* 0x00000003d09c7210 */ /* 0x000fe20007fbe0ff */
[--C-:B------:R-:W-:Y:S01]  /*8300*/  IMAD.X R105, R135, 0x1, R38.reuse, P1 ;  /* 0x0000000187697824 */ /* 0x100fe200008e0626 */
[-C--:B------:R-:W-:Y:S01]  /*8310*/  IADD3 R110, P1, PT, R140, R37.reuse, RZ ;  /* 0x000000258c6e7210 */ /* 0x080fe20007f3e0ff */
[----:B------:R-:W-:Y:S01]  /*8320*/  IMAD.X R127, R157, 0x1, R38, P4 ;  /* 0x000000019d7f7824 */ /* 0x000fe200020e0626 */
[-C--:B------:R-:W-:Y:S01]  /*8330*/  IADD3 R130, P4, PT, R160, R37.reuse, RZ ;  /* 0x00000025a0827210 */ /* 0x080fe20007f9e0ff */
[----:B------:R-:W-:Y:S01]  /*8340*/  IMAD.X R157, R209, 0x1, R36, P5 ;  /* 0x00000001d19d7824 */ /* 0x000fe200028e0624 */
[----:B------:R-:W-:Y:S01]  /*8350*/  SHF.R.U32.HI R160, RZ, 0xf, R9 ;  /* 0x0000000fffa07819 */ /* 0x000fe20000011609 */
        /* <DEDUP_REMOVED lines=14> */
[--C-:B------:R-:W-:Y:S01]  /*8440*/  IMAD.X R143, R173, 0x1, R38.reuse, P4 ;  /* 0x00000001ad8f7824 */ /* 0x100fe200020e0626 */
[-C--:B------:R-:W-:Y:S01]  /*8450*/  IADD3 R146, P4, PT, R176, R37.reuse, RZ ;  /* 0x00000025b0927210 */ /* 0x080fe20007f9e0ff */
[----:B------:R-:W-:Y:S02]  /*8460*/  VIADD R154, R219, 0xffffffb1 ;  /* 0xffffffb1db9a7836 */ /* 0x000fe40000000000 */
[--C-:B------:R-:W-:Y:S01]  /*8470*/  IMAD.X R125, R155, 0x1, R38.reuse, P1 ;  /* 0x000000019b7d7824 */ /* 0x100fe200008e0626 */
[----:B------:R-:W-:Y:S01]  /*8480*/  IADD3 R128, P1, PT, R158, R37, RZ ;  /* 0x000000259e807210 */ /* 0x000fe20007f3e0ff */
[----:B------:R-:W-:Y:S01]  /*8490*/  IMAD.X R147, R177, 0x1, R38, P4 ;  /* 0x00000001b1937824 */ /* 0x000fe200020e0626 */
[----:B------:R-:W-:Y:S01]  /*84a0*/  IADD3 R48, P4, PT, R48, R3, RZ ;  /* 0x0000000330307210 */ /* 0x000fe20007f9e0ff */
[----:B------:R-:W-:-:S02]  /*84b0*/  VIADD R155, R219, 0xffffffb2 ;  /* 0xffffffb2db9b7836 */ /* 0x000fc40000000000 */
[----:B------:R-:W-:Y:S01]  /*84c0*/  IMAD.X R129, R159, 0x1, R38, P1 ;  /* 0x000000019f817824 */ /* 0x000fe200008e0626 */
[----:B------:R-:W-:Y:S01]  /*84d0*/  IADD3 R132, P1, PT, R162, R37, RZ ;  /* 0x00000025a2847210 */ /* 0x000fe20007f3e0ff */
[----:B------:R-:W-:Y:S01]  /*84e0*/  IMAD.X R49, R49, 0x1, R36, P4 ;  /* 0x0000000131317824 */ /* 0x000fe200020e0624 */
[----:B------:R-:W-:Y:S01]  /*84f0*/  IADD3 R52, P4, PT, R52, R3, RZ ;  /* 0x0000000334347210 */ /* 0x000fe20007f9e0ff */
[----:B------:R-:W-:Y:S02]  /*8500*/  VIADD R158, R219, 0xffffffb0 ;  /* 0xffffffb0db9e7836 */ /* 0x000fe40000000000 */
[----:B------:R-:W-:Y:S01]  /*8510*/  IMAD.X R133, R163, 0x1, R38, P1 ;  /* 0x00000001a3857824 */ /* 0x000fe200008e0626 */
[----:B------:R-:W-:Y:S01]  /*8520*/  IADD3 R136, P1, PT, R166, R37, RZ ;  /* 0x00000025a6887210 */ /* 0x000fe20007f3e0ff */
[----:B------:R-:W-:Y:S01]  /*8530*/  IMAD.X R53, R53, 0x1, R36, P4 ;  /* 0x0000000135357824 */ /* 0x000fe200020e0624 */
[----:B------:R-:W-:Y:S02]  /*8540*/  IADD3 R56, P4, PT, R56, R3, RZ ;  /* 0x0000000338387210 */ /* 0x000fe40007f9e0ff */
[----:B------:R-:W-:Y:S01]  /*8550*/  ISETP.GE.U32.AND P5, PT, R158, 0x7fffff91, PT ;  /* 0x7fffff919e00780c */ /* 0x000fe20003fa6070 */
[----:B------:R-:W-:Y:S01]  /*8560*/  IMAD.X R137, R167, 0x1, R38, P1 ;  /* 0x00000001a7897824 */ /* 0x000fe200008e0626 */
[----:B------:R-:W-:Y:S01]  /*8570*/  IADD3 R140, P1, PT, R170, R37, RZ ;  /* 0x00000025aa8c7210 */ /* 0x000fe20007f3e0ff */
[----:B------:R-:W-:Y:S01]  /*8580*/  IMAD.X R57, R57, 0x1, R36, P4 ;  /* 0x0000000139397824 */ /* 0x000fe200020e0624 */
[----:B------:R-:W-:-:S03]  /*8590*/  IADD3 R60, P4, PT, R60, R3, RZ ;  /* 0x000000033c3c7210 */ /* 0x000fc60007f9e0ff */
[----:B------:R-:W-:Y:S01]  /*85a0*/  IMAD.X R141, R171, 0x1, R38, P1 ;  /* 0x00000001ab8d7824 */ /* 0x000fe200008e0626 */
[----:B------:R-:W-:Y:S01]  /*85b0*/  IADD3 R144, P1, PT, R174, R37, RZ ;  /* 0x00000025ae907210 */ /* 0x000fe20007f3e0ff */
[----:B------:R-:W-:Y:S01]  /*85c0*/  IMAD.X R61, R61, 0x1, R36, P4 ;  /* 0x000000013d3d7824 */ /* 0x000fe200020e0624 */
[----:B------:R-:W-:-:S03]  /*85d0*/  IADD3 R64, P4, PT, R64, R3, RZ ;  /* 0x0000000340407210 */ /* 0x000fc60007f9e0ff */
[----:B------:R-:W-:Y:S01]  /*85e0*/  IMAD.X R145, R175, 0x1, R38, P1 ;  /* 0x00000001af917824 */ /* 0x000fe200008e0626 */
        /* <DEDUP_REMOVED lines=16> */
[----:B------:R-:W-:Y:S01]  /*86f0*/  IADD3 R62, P1, PT, R62, R3, RZ ;  /* 0x000000033e3e7210 */ /* 0x000fe20007f3e0ff */
[--C-:B------:R-:W-:Y:S01]  /*8700*/  IMAD.X R153, R207, 0x1, R36.reuse, P4 ;  /* 0x00000001cf997824 */ /* 0x100fe200020e0624 */
[----:B------:R-:W-:Y:S02]  /*8710*/  ISETP.GE.U32.AND P4, PT, R154, 0x7fffff92, PT ;  /* 0x7fffff929a00780c */ /* 0x000fe40003f86070 */
[----:B------:R-:W-:Y:S01]  /*8720*/  IADD3 R154, P6, PT, R178, R37, RZ ;  /* 0x00000025b29a7210 */ /* 0x000fe20007fde0ff */
[----:B------:R-:W-:Y:S01]  /*8730*/  IMAD.X R63, R63, 0x1, R36, P1 ;  /* 0x000000013f3f7824 */ /* 0x000fe200008e0624 */
[----:B------:R-:W-:-:S05]  /*8740*/  IADD3 R66, P1, PT, R66, R3, RZ ;  /* 0x0000000342427210 */ /* 0x000fca0007f3e0ff */
[----:B------:R-:W-:Y:S01]  /*8750*/  IMAD.X R67, R67, 0x1, R36, P1 ;  /* 0x0000000143437824 */ /* 0x000fe200008e0624 */
[----:B------:R-:W-:-:S05]  /*8760*/  IADD3 R70, P1, PT, R70, R3, RZ ;  /* 0x0000000346467210 */ /* 0x000fca0007f3e0ff */
[----:B------:R-:W-:Y:S01]  /*8770*/  IMAD.X R71, R71, 0x1, R36, P1 ;  /* 0x0000000147477824 */ /* 0x000fe200008e0624 */
[----:B------:R-:W-:-:S05]  /*8780*/  IADD3 R74, P1, PT, R74, R3, RZ ;  /* 0x000000034a4a7210 */ /* 0x000fca0007f3e0ff */
[----:B------:R-:W-:Y:S01]  /*8790*/  IMAD.X R75, R75, 0x1, R36, P1 ;  /* 0x000000014b4b7824 */ /* 0x000fe200008e0624 */
[----:B------:R-:W-:-:S05]  /*87a0*/  IADD3 R150, P1, PT, R204, R3, RZ ;  /* 0x00000003cc967210 */ /* 0x000fca0007f3e0ff */
[----:B------:R-:W-:Y:S01]  /*87b0*/  IMAD.X R151, R205, 0x1, R36, P1 ;  /* 0x00000001cd977824 */ /* 0x000fe200008e0624 */
[----:B------:R-:W-:Y:S01]  /*87c0*/  ISETP.GE.U32.AND P1, PT, R155, 0x7fffff93, PT ;  /* 0x7fffff939b00780c */ /* 0x000fe20003f26070 */
[----:B------:R-:W-:Y:S01]  /*87d0*/  IMAD.X R155, R179, 0x1, R38, P6 ;  /* 0x00000001b39b7824 */ /* 0x000fe200030e0626 */
[----:B------:R-:W-:-:S05]  /*87e0*/  IADD3 R158, P6, PT, R180, R37, RZ ;  /* 0x00000025b49e7210 */ /* 0x000fca0007fde0ff */
[----:B------:R-:W-:-:S06]  /*87f0*/  IMAD.X R159, R181, 0x1, R38, P6 ;  /* 0x00000001b59f7824 */ /* 0x000fcc00030e0626 */
[----:B------:R1:W-:Y:S01]  /*8800*/  LDGSTS.E [R215+0x18034], desc[UR18][R46.64], !P1 ;  /* 0x180340002ed77fae */ /* 0x0003e2000c9a1012 */
[----:B------:R-:W-:Y:S02]  /*8810*/  LOP3.LUT P1, RZ, R160, 0x1, RZ, 0xc0, !PT ;  /* 0x00000001a0ff7812 */ /* 0x000fe4000782c0ff */
[--C-:B------:R-:W-:Y:S01]  /*8820*/  SHF.R.U32.HI R160, RZ, 0xc, R9.reuse ;  /* 0x0000000cffa07819 */ /* 0x100fe20000011609 */
[----:B------:R2:W-:Y:S04]  /*8830*/  LDGSTS.E [R215+0x18038], desc[UR18][R48.64], !P4 ;  /* 0x1803800030d77fae */ /* 0x0005e8000e1a1012 */
[----:B------:R3:W-:Y:S01]  /*8840*/  LDGSTS.E [R215+0x1803c], desc[UR18][R50.64], !P5 ;  /* 0x1803c00032d77fae */ /* 0x0007e2000e9a1012 */
[----:B-1----:R-:W-:-:S05]  /*8850*/  SHF.R.U32.HI R47, RZ, 0xe, R9 ;  /* 0x0000000eff2f7819 */ /* 0x002fca0000011609 */
[----:B------:R1:W-:Y:S01]  /*8860*/  LDGSTS.E [R215+0x18040], desc[UR18][R52.64], P1 ;  /* 0x1804000034d77fae */ /* 0x0003e200089a1012 */
[----:B------:R-:W-:Y:S02]  /*8870*/  LOP3.LUT P1, RZ, R160, 0x1, RZ, 0xc0, !PT ;  /* 0x00000001a0ff7812 */ /* 0x000fe4000782c0ff */
[-C--:B--2---:R-:W-:Y:S02]  /*8880*/  IADD3 R48, P4, PT, R184, R37.reuse, RZ ;  /* 0x00000025b8307210 */ /* 0x084fe40007f9e0ff */
[----:B------:R-:W-:Y:S02]  /*8890*/  LOP3.LUT P5, RZ, R47, 0x1, RZ, 0xc0, !PT ;  /* 0x000000012fff7812 */ /* 0x000fe400078ac0ff */
[----:B---3--:R-:W-:Y:S01]  /*88a0*/  SHF.R.U32.HI R51, RZ, 0xd, R9 ;  /* 0x0000000dff337819 */ /* 0x008fe20000011609 */
[----:B------:R-:W-:Y:S01]  /*88b0*/  IMAD.X R49, R185, 0x1, R38, P4 ;  /* 0x00000001b9317824 */ /* 0x000fe200020e0626 */
[----:B------:R-:W-:Y:S02]  /*88c0*/  IADD3 R46, P6, PT, R182, R37, RZ ;  /* 0x00000025b62e7210 */ /* 0x000fe40007fde0ff */
[----:B------:R-:W-:-:S02]  /*88d0*/  LOP3.LUT P4, RZ, R51, 0x1, RZ, 0xc0, !PT ;  /* 0x0000000133ff7812 */ /* 0x000fc4000788c0ff */
[--C-:B-1----:R-:W-:Y:S01]  /*88e0*/  SHF.R.U32.HI R52, RZ, 0xb, R9.reuse ;  /* 0x0000000bff347819 */ /* 0x102fe20000011609 */
[----:B------:R-:W-:Y:S01]  /*88f0*/  IMAD.X R47, R183, 0x1, R38, P6 ;  /* 0x00000001b72f7824 */ /* 0x000fe200030e0626 */
[----:B------:R-:W-:Y:S02]  /*8900*/  SHF.R.U32.HI R53, RZ, 0xa, R9 ;  /* 0x0000000aff357819 */ /* 0x000fe40000011609 */
[----:B------:R-:W-:Y:S01]  /*8910*/  IADD3 R50, P6, PT, R186, R37, RZ ;  /* 0x00000025ba327210 */ /* 0x000fe20007fde0ff */
[----:B------:R1:W-:Y:S01]  /*8920*/  LDGSTS.E [R215+0x18044], desc[UR18][R54.64], P5 ;  /* 0x1804400036d77fae */ /* 0x0003e2000a9a1012 */
[----:B------:R-:W-:-:S03]  /*8930*/  LOP3.LUT P5, RZ, R52, 0x1, RZ, 0xc0, !PT ;  /* 0x0000000134ff7812 */ /* 0x000fc600078ac0ff */
[----:B------:R-:W-:Y:S01]  /*8940*/  IMAD.X R51, R187, 0x1, R38, P6 ;  /* 0x00000001bb337824 */ /* 0x000fe200030e0626 */
[----:B------:R-:W-:Y:S01]  /*8950*/  IADD3 R52, P6, PT, R188, R37, RZ ;  /* 0x00000025bc347210 */ /* 0x000fe20007fde0ff */
[----:B------:R2:W-:Y:S01]  /*8960*/  LDGSTS.E [R215+0x18048], desc[UR18][R56.64], P4 ;  /* 0x1804800038d77fae */ /* 0x0005e2000a1a1012 */
[----:B------:R-:W-:-:S03]  /*8970*/  LOP3.LUT P4, RZ, R53, 0x1, RZ, 0xc0, !PT ;  /* 0x0000000135ff7812 */ /* 0x000fc6000788c0ff */
[----:B------:R-:W-:Y:S01]  /*8980*/  LDGSTS.E [R215+0x1804c], desc[UR18][R58.64], P1 ;  /* 0x1804c0003ad77fae */ /* 0x000fe200089a1012 */
[----:B------:R-:W-:Y:S01]  /*8990*/  IMAD.X R53, R189, 0x1, R38, P6 ;  /* 0x00000001bd357824 */ /* 0x000fe200030e0626 */
[--C-:B-1----:R-:W-:Y:S02]  /*89a0*/  SHF.R.U32.HI R54, RZ, 0x9, R9.reuse ;  /* 0x00000009ff367819 */ /* 0x102fe40000011609 */
[--C-:B------:R-:W-:Y:S01]  /*89b0*/  SHF.R.U32.HI R55, RZ, 0x7, R9.reuse ;  /* 0x00000007ff377819 */ /* 0x100fe20000011609 */
[----:B------:R1:W-:Y:S01]  /*89c0*/  LDGSTS.E [R215+0x18050], desc[UR18][R60.64], P5 ;  /* 0x180500003cd77fae */ /* 0x0003e2000a9a1012 */
[----:B------:R-:W-:Y:S02]  /*89d0*/  LOP3.LUT P1, RZ, R54, 0x1, RZ, 0xc0, !PT ;  /* 0x0000000136ff7812 */ /* 0x000fe4000782c0ff */
[----:B------:R-:W-:Y:S02]  /*89e0*/  SHF.R.U32.HI R54, RZ, 0x8, R9 ;  /* 0x00000008ff367819 */ /* 0x000fe40000011609 */
[----:B------:R3:W-:Y:S01]  /*89f0*/  LDGSTS.E [R215+0x18054], desc[UR18][R62.64], P4 ;  /* 0x180540003ed77fae */ /* 0x0007e2000a1a1012 */
[----:B------:R-:W-:-:S02]  /*8a00*/  LOP3.LUT P4, RZ, R55, 0x1, RZ, 0xc0, !PT ;  /* 0x0000000137ff7812 */ /* 0x000fc4000788c0ff */
[----:B------:R-:W-:Y:S02]  /*8a10*/  LOP3.LUT P5, RZ, R54, 0x1, RZ, 0xc0, !PT ;  /* 0x0000000136ff7812 */ /* 0x000fe400078ac0ff */
[--C-:B--2---:R-:W-:Y:S02]  /*8a20*/  SHF.R.U32.HI R56, RZ, 0x6, R9.reuse ;  /* 0x00000006ff387819 */ /* 0x104fe40000011609 */
[--C-:B------:R-:W-:Y:S02]  /*8a30*/  SHF.R.U32.HI R57, RZ, 0x5, R9.reuse ;  /* 0x00000005ff397819 */ /* 0x100fe40000011609 */
[----:B------:R-:W-:Y:S01]  /*8a40*/  LDGSTS.E [R215+0x18058], desc[UR18][R64.64], P1 ;  /* 0x1805800040d77fae */ /* 0x000fe200089a1012 */
[----:B------:R-:W-:Y:S02]  /*8a50*/  LOP3.LUT P1, RZ, R56, 0x1, RZ, 0xc0, !PT ;  /* 0x0000000138ff7812 */ /* 0x000fe4000782c0ff */
[--C-:B-1----:R-:W-:Y:S02]  /*8a60*/  SHF.R.U32.HI R61, RZ, 0x4, R9.reuse ;  /* 0x00000004ff3d7819 */ /* 0x102fe40000011609 */
[----:B---3--:R-:W-:-:S02]  /*8a70*/  SHF.R.U32.HI R62, RZ, 0x3, R9 ;  /* 0x00000003ff3e7819 */ /* 0x008fc40000011609 */
[----:B------:R1:W-:Y:S01]  /*8a80*/  LDGSTS.E [R215+0x1805c], desc[UR18][R66.64], P5 ;  /* 0x1805c00042d77fae */ /* 0x0003e2000a9a1012 */
[----:B------:R-:W-:Y:S02]  /*8a90*/  LOP3.LUT P5, RZ, R57, 0x1, RZ, 0xc0, !PT ;  /* 0x0000000139ff7812 */ /* 0x000fe400078ac0ff */
[--C-:B------:R-:W-:Y:S01]  /*8aa0*/  SHF.R.U32.HI R63, RZ, 0x2, R9.reuse ;  /* 0x00000002ff3f7819 */ /* 0x100fe20000011609 */
[----:B------:R2:W-:Y:S01]  /*8ab0*/  LDGSTS.E [R215+0x18060], desc[UR18][R68.64], P4 ;  /* 0x1806000044d77fae */ /* 0x0005e2000a1a1012 */
[----:B------:R-:W-:Y:S02]  /*8ac0*/  IADD3 R58, P4, PT, R194, R37, RZ ;  /* 0x00000025c23a7210 */ /* 0x000fe40007f9e0ff */
[----:B------:R-:W-:Y:S01]  /*8ad0*/  SHF.R.U32.HI R9, RZ, 0x1, R9 ;  /* 0x00000001ff097819 */ /* 0x000fe20000011609 */
[----:B------:R2:W-:Y:S01]  /*8ae0*/  LDGSTS.E [R215+0x18064], desc[UR18][R70.64], P1 ;  /* 0x1806400046d77fae */ /* 0x0005e200089a1012 */
[----:B------:R-:W-:Y:S01]  /*8af0*/  ISETP.GE.AND P1, PT, R217, R216, PT ;  /* 0x000000d8d900720c */ /* 0x000fe20003f26270 */
[----:B------:R-:W-:Y:S01]  /*8b00*/  IMAD.X R59, R195, 0x1, R38, P4 ;  /* 0x00000001c33b7824 */ /* 0x000fe200020e0626 */
[----:B------:R-:W-:-:S02]  /*8b10*/  LOP3.LUT P4, RZ, R61, 0x1, RZ, 0xc0, !PT ;  /* 0x000000013dff7812 */ /* 0x000fc4000788c0ff */
[----:B-1----:R-:W-:Y:S01]  /*8b20*/  SEL R66, RZ, 0x4, P1 ;  /* 0x00000004ff427807 */ /* 0x002fe20000800000 */
[----:B------:R2:W-:Y:S01]  /*8b30*/  LDGSTS.E [R215+0x18068], desc[UR18][R72.64], P5 ;  /* 0x1806800048d77fae */ /* 0x0005e2000a9a1012 */
[----:B------:R-:W-:Y:S02]  /*8b40*/  LOP3.LUT P1, RZ, R62, 0x1, RZ, 0xc0, !PT ;  /* 0x000000013eff7812 */ /* 0x000fe4000782c0ff */
[----:B------:R-:W-:Y:S02]  /*8b50*/  ISETP.GT.AND P5, PT, R241, 0x5f, PT ;  /* 0x0000005ff100780c */ /* 0x000fe40003fa4270 */
[-C--:B------:R-:W-:Y:S02]  /*8b60*/  IADD3 R54, P6, PT, R190, R37.reuse, RZ ;  /* 0x00000025be367210 */ /* 0x080fe40007fde0ff */
[----:B------:R-:W-:Y:S02]  /*8b70*/  SEL R66, R66, RZ, P5 ;  /* 0x000000ff42427207 */ /* 0x000fe40002800000 */
[----:B------:R-:W-:Y:S01]  /*8b80*/  LOP3.LUT P5, RZ, R63, 0x1, RZ, 0xc0, !PT ;  /* 0x000000013fff7812 */ /* 0x000fe200078ac0ff */
[----:B------:R2:W-:Y:S01]  /*8b90*/  LDGSTS.E [R215+0x1806c], desc[UR18][R74.64], P4 ;  /* 0x1806c0004ad77fae */ /* 0x0005e2000a1a1012 */
[-C--:B------:R-:W-:Y:S01]  /*8ba0*/  IADD3 R62, P4, PT, R198, R37.reuse, RZ ;  /* 0x00000025c63e7210 */ /* 0x080fe20007f9e0ff */
[--C-:B------:R-:W-:Y:S01]  /*8bb0*/  IMAD.X R55, R191, 0x1, R38.reuse, P6 ;  /* 0x00000001bf377824 */ /* 0x100fe200030e0626 */
[-C--:B------:R-:W-:Y:S01]  /*8bc0*/  IADD3 R56, P6, PT, R192, R37.reuse, RZ ;  /* 0x00000025c0387210 */ /* 0x080fe20007fde0ff */
[----:B------:R2:W-:Y:S01]  /*8bd0*/  LDGSTS.E [R215+0x18070], desc[UR18][R148.64], P1 ;  /* 0x1807000094d77fae */ /* 0x0005e200089a1012 */
[----:B------:R-:W-:Y:S01]  /*8be0*/  ISETP.NE.U32.AND P1, PT, R66, RZ, PT ;  /* 0x000000ff4200720c */ /* 0x000fe20003f25070 */
[--C-:B------:R-:W-:Y:S01]  /*8bf0*/  IMAD.X R63, R199, 0x1, R38.reuse, P4 ;  /* 0x00000001c73f7824 */ /* 0x100fe200020e0626 */
[----:B------:R-:W-:Y:S01]  /*8c00*/  LOP3.LUT P4, RZ, R9, 0x1, RZ, 0xc0, !PT ;  /* 0x0000000109ff7812 */ /* 0x000fe2000788c0ff */
[----:B------:R-:W-:Y:S01]  /*8c10*/  IMAD.X R57, R193, 0x1, R38, P6 ;  /* 0x00000001c1397824 */ /* 0x000fe200030e0626 */
[----:B------:R-:W-:-:S03]  /*8c20*/  IADD3 R60, P6, PT, R196, R37, RZ ;  /* 0x00000025c43c7210 */ /* 0x000fc60007fde0ff */
[----:B------:R2:W-:Y:S02]  /*8c30*/  LDGSTS.E [R215+0x18074], desc[UR18][R150.64], P5 ;  /* 0x1807400096d77fae */ /* 0x0005e4000a9a1012 */
[----:B------:R-:W-:Y:S01]  /*8c40*/  IMAD.X R61, R197, 0x1, R38, P6 ;  /* 0x00000001c53d7824 */ /* 0x000fe200030e0626 */
[----:B------:R-:W-:-:S05]  /*8c50*/  IADD3 R64, P6, PT, R200, R37, RZ ;  /* 0x00000025c8407210 */ /* 0x000fca0007fde0ff */
[----:B------:R2:W-:Y:S01]  /*8c60*/  LDGSTS.E [R215+0x18078], desc[UR18][R152.64], P4 ;  /* 0x1807800098d77fae */ /* 0x0005e2000a1a1012 */
[--C-:B------:R-:W-:Y:S01]  /*8c70*/  IMAD.X R65, R201, 0x1, R38.reuse, P6 ;  /* 0x00000001c9417824 */ /* 0x100fe200030e0626 */
[----:B------:R-:W-:Y:S02]  /*8c80*/  IADD3 R66, P6, PT, R210, R37, RZ ;  /* 0x00000025d2427210 */ /* 0x000fe40007fde0ff */
[----:B------:R2:W-:Y:S01]  /*8c90*/  LDGSTS.E [R215+0x1807c], desc[UR18][R156.64], !P2 ;  /* 0x1807c0009cd77fae */ /* 0x0005e2000d1a1012 */
[----:B------:R-:W-:Y:S02]  /*8ca0*/  ISETP.GE.AND P2, PT, R241, 0x20, PT ;  /* 0x00000020f100780c */ /* 0x000fe40003f46270 */
[----:B------:R-:W-:Y:S01]  /*8cb0*/  IMAD.X R67, R211, 0x1, R38, P6 ;  /* 0x00000001d3437824 */ /* 0x000fe200030e0626 */
        /* <DEDUP_REMOVED lines=65> */
[----:B------:R-:W-:-:S03]  /*90d0*/  ISETP.GE.AND P1, PT, R241, 0x40, PT ;  /* 0x00000040f100780c */ /* 0x000fc60003f26270 */
[----:B------:R-:W0:Y:S10]  /*90e0*/  LDGDEPBAR ;  /* 0x00000000000079af */ /* 0x000e340000000000 */
[----:B--2---:R-:W-:Y:S05]  /*90f0*/  @!P1 BRA `(.L_x_8) ;  /* 0x0000003c009c9947 */ /* 0x004fea0003800000 */
[----:B------:R-:W2:Y:S01]  /*9100*/  LDL.LU R166, [R1] ;  /* 0x0000000001a67983 */ /* 0x000ea20000300800 */
[----:B------:R-:W-:Y:S01]  /*9110*/  SHF.R.S32.HI R5, RZ, 0x1f, R252 ;  /* 0x0000001fff057819 */ /* 0x000fe200000114fc */
[----:B------:R-:W1:Y:S02]  /*9120*/  LDC.64 R10, c[0x0][0x388] ;  /* 0x0000e200ff0a7b82 */ /* 0x000e640000000a00 */
[----:B------:R-:W3:Y:S04]  /*9130*/  LDL.LU R167, [R1+0x4] ;  /* 0x0000040001a77983 */ /* 0x000ee80000300800 */
[----:B------:R-:W4:Y:S01]  /*9140*/  LDL.LU R164, [R1+0x8] ;  /* 0x0000080001a47983 */ /* 0x000f220000300800 */
[C---:B------:R-:W-:Y:S01]  /*9150*/  IADD3 R234, P4, PT, R252.reuse, R42, RZ ;  /* 0x0000002afcea7210 */ /* 0x040fe20007f9e0ff */
[----:B------:R-:W5:Y:S02]  /*9160*/  LDC.64 R6, c[0x0][0x380] ;  /* 0x0000e000ff067b82 */ /* 0x000f640000000a00 */
[----:B------:R-:W5:Y:S04]  /*9170*/  LDL.LU R165, [R1+0xc] ;  /* 0x00000c0001a57983 */ /* 0x000f680000300800 */
[----:B------:R-:W5:Y:S04]  /*9180*/  LDL.LU R163, [R1+0x10] ;  /* 0x0000100001a37983 */ /* 0x000f680000300800 */
[----:B------:R-:W5:Y:S04]  /*9190*/  LDL.LU R161, [R1+0x14] ;  /* 0x0000140001a17983 */ /* 0x000f680000300800 */
[----:B------:R-:W5:Y:S04]  /*91a0*/  LDL.LU R242, [R1+0x18] ;  /* 0x0000180001f27983 */ /* 0x000f680000300800 */
[----:B------:R-:W5:Y:S01]  /*91b0*/  LDL.LU R243, [R1+0x1c] ;  /* 0x00001c0001f37983 */ /* 0x000f620000300800 */
[----:B------:R-:W-:-:S02]  /*91c0*/  IADD3 R232, P1, PT, R252, R43, RZ ;  /* 0x0000002bfce87210 */ /* 0x000fc40007f3e0ff */
[C---:B------:R-:W-:Y:S01]  /*91d0*/  IADD3 R230, P6, PT, R252.reuse, R44, RZ ;  /* 0x0000002cfce67210 */ /* 0x040fe20007fde0ff */
[----:B------:R-:W5:Y:S01]  /*91e0*/  LDL.LU R162, [R1+0x20] ;  /* 0x0000200001a27983 */ /* 0x000f620000300800 */
[----:B------:R-:W-:Y:S02]  /*91f0*/  IADD3 R228, P5, PT, R252, R45, RZ ;  /* 0x0000002dfce47210 */ /* 0x000fe40007fbe0ff */
[-C--:B------:R-:W-:Y:S01]  /*9200*/  LEA.HI.X.SX32 R235, R42, R5.reuse, 0x1, P4 ;  /* 0x000000052aeb7211 */ /* 0x080fe200020f0eff */
[----:B------:R-:W5:Y:S01]  /*9210*/  LDL.LU R172, [R1+0x24] ;  /* 0x0000240001ac7983 */ /* 0x000f620000300800 */
[C---:B------:R-:W-:Y:S02]  /*9220*/  IADD3 R226, P4, PT, R252.reuse, R236, RZ ;  /* 0x000000ecfce27210 */ /* 0x040fe40007f9e0ff */
[----:B------:R-:W-:Y:S01]  /*9230*/  LEA.HI.X.SX32 R233, R43, R5, 0x1, P1 ;  /* 0x000000052be97211 */ /* 0x000fe200008f0eff */
[----:B------:R-:W5:Y:S01]  /*9240*/  LDL.LU R173, [R1+0x28] ;  /* 0x0000280001ad7983 */ /* 0x000f620000300800 */
[----:B------:R-:W-:-:S02]  /*9250*/  IADD3 R224, P1, PT, R252, R239, RZ ;  /* 0x000000effce07210 */ /* 0x000fc40007f3e0ff */
[-C--:B------:R-:W-:Y:S01]  /*9260*/  LEA.HI.X.SX32 R231, R44, R5.reuse, 0x1, P6 ;  /* 0x000000052ce77211 */ /* 0x080fe200030f0eff */
[----:B------:R-:W5:Y:S01]  /*9270*/  LDL.LU R170, [R1+0x2c] ;  /* 0x00002c0001aa7983 */ /* 0x000f620000300800 */
[C---:B------:R-:W-:Y:S02]  /*9280*/  IADD3 R222, P6, PT, R252.reuse, R244, RZ ;  /* 0x000000f4fcde7210 */ /* 0x040fe40007fde0ff */
[----:B------:R-:W-:Y:S01]  /*9290*/  LEA.HI.X.SX32 R229, R45, R5, 0x1, P5 ;  /* 0x000000052de57211 */ /* 0x000fe200028f0eff */
[----:B------:R-:W5:Y:S01]  /*92a0*/  LDL.LU R171, [R1+0x30] ;  /* 0x0000300001ab7983 */ /* 0x000f620000300800 */
[----:B------:R-:W-:Y:S02]  /*92b0*/  IADD3 R220, P5, PT, R252, R245, RZ ;  /* 0x000000f5fcdc7210 */ /* 0x000fe40007fbe0ff */
[----:B------:R-:W-:Y:S01]  /*92c0*/  LEA.HI.X.SX32 R227, R236, R5, 0x1, P4 ;  /* 0x00000005ece37211 */ /* 0x000fe200020f0eff */
[----:B------:R-:W5:Y:S01]  /*92d0*/  LDL.LU R168, [R1+0x34] ;  /* 0x0000340001a87983 */ /* 0x000f620000300800 */
[----:B------:R-:W-:-:S02]  /*92e0*/  IADD3 R218, P4, PT, R252, R246, RZ ;  /* 0x000000f6fcda7210 */ /* 0x000fc40007f9e0ff */
[----:B------:R-:W-:Y:S01]  /*92f0*/  LEA.HI.X.SX32 R225, R239, R5, 0x1, P1 ;  /* 0x00000005efe17211 */ /* 0x000fe200008f0eff */
[----:B------:R-:W5:Y:S01]  /*9300*/  LDL.LU R169, [R1+0x38] ;  /* 0x0000380001a97983 */ /* 0x000f620000300800 */
[----:B------:R-:W-:Y:S02]  /*9310*/  R2UR UR22, R214 ;  /* 0x00000000d61672ca */ /* 0x000fe400000e0000 */
[----:B------:R-:W-:Y:S02]  /*9320*/  IADD3 R216, P1, PT, R252, R247, RZ ;  /* 0x000000f7fcd87210 */ /* 0x000fe40007f3e0ff */
[-C--:B------:R-:W-:Y:S02]  /*9330*/  LEA.HI.X.SX32 R223, R244, R5.reuse, 0x1, P6 ;  /* 0x00000005f4df7211 */ /* 0x080fe400030f0eff */
[----:B------:R-:W-:Y:S02]  /*9340*/  IADD3 R214, P6, PT, R252, R248, RZ ;  /* 0x000000f8fcd67210 */ /* 0x000fe40007fde0ff */
[----:B------:R-:W-:-:S02]  /*9350*/  LEA.HI.X.SX32 R221, R245, R5, 0x1, P5 ;  /* 0x00000005f5dd7211 */ /* 0x000fc400028f0eff */
[----:B------:R-:W-:Y:S02]  /*9360*/  IADD3 R9, P5, PT, R252, R249, RZ ;  /* 0x000000f9fc097210 */ /* 0x000fe40007fbe0ff */
[-C--:B------:R-:W-:Y:S02]  /*9370*/  LEA.HI.X.SX32 R219, R246, R5.reuse, 0x1, P4 ;  /* 0x00000005f6db7211 */ /* 0x080fe400020f0eff */
[----:B------:R-:W-:Y:S02]  /*9380*/  IADD3 R210, P4, PT, R252, R250, RZ ;  /* 0x000000fafcd27210 */ /* 0x000fe40007f9e0ff */
[-C--:B------:R-:W-:Y:S02]  /*9390*/  LEA.HI.X.SX32 R217, R247, R5.reuse, 0x1, P1 ;  /* 0x00000005f7d97211 */ /* 0x080fe400008f0eff */
[-C--:B------:R-:W-:Y:S02]  /*93a0*/  LEA.HI.X.SX32 R215, R248, R5.reuse, 0x1, P6 ;  /* 0x00000005f8d77211 */ /* 0x080fe400030f0eff */
[----:B------:R-:W-:-:S02]  /*93b0*/  LEA.HI.X.SX32 R249, R249, R5, 0x1, P5 ;  /* 0x00000005f9f97211 */ /* 0x000fc400028f0eff */
[----:B------:R-:W-:Y:S02]  /*93c0*/  LEA.HI.X.SX32 R211, R250, R5, 0x1, P4 ;  /* 0x00000005fad37211 */ /* 0x000fe400020f0eff */
[C---:B--2---:R-:W-:Y:S02]  /*93d0*/  IADD3 R208, P1, PT, R252.reuse, R166, RZ ;  /* 0x000000a6fcd07210 */ /* 0x044fe40007f3e0ff */
[----:B---3--:R-:W-:Y:S02]  /*93e0*/  IADD3 R206, P6, PT, R252, R167, RZ ;  /* 0x000000a7fcce7210 */ /* 0x008fe40007fde0ff */
[-C--:B------:R-:W-:Y:S02]  /*93f0*/  LEA.HI.X.SX32 R209, R166, R5.reuse, 0x1, P1 ;  /* 0x00000005a6d17211 */ /* 0x080fe400008f0eff */
[----:B----4-:R-:W-:Y:S01]  /*9400*/  IADD3 R204, P5, PT, R252, R164, RZ ;  /* 0x000000a4fccc7210 */ /* 0x010fe20007fbe0ff */
[----:B------:R-:W2:Y:S01]  /*9410*/  LDL.LU R166, [R1+0x3c] ;  /* 0x00003c0001a67983 */ /* 0x000ea20000300800 */
[----:B------:R-:W-:-:S02]  /*9420*/  LEA.HI.X.SX32 R207, R167, R5, 0x1, P6 ;  /* 0x00000005a7cf7211 */ /* 0x000fc400030f0eff */
[----:B-----5:R-:W-:Y:S01]  /*9430*/  IADD3 R202, P4, PT, R252, R165, RZ ;  /* 0x000000a5fcca7210 */ /* 0x020fe20007f9e0ff */
[----:B------:R-:W3:Y:S01]  /*9440*/  LDL.LU R167, [R1+0x40] ;  /* 0x0000400001a77983 */ /* 0x000ee20000300800 */
[----:B------:R-:W-:Y:S02]  /*9450*/  LEA.HI.X.SX32 R205, R164, R5, 0x1, P5 ;  /* 0x00000005a4cd7211 */ /* 0x000fe400028f0eff */
[C---:B------:R-:W-:Y:S02]  /*9460*/  IADD3 R200, P1, PT, R252.reuse, R163, RZ ;  /* 0x000000a3fcc87210 */ /* 0x040fe40007f3e0ff */
[----:B------:R-:W-:Y:S02]  /*9470*/  LEA.HI.X.SX32 R203, R165, R5, 0x1, P4 ;  /* 0x00000005a5cb7211 */ /* 0x000fe400020f0eff */
[----:B------:R-:W-:Y:S01]  /*9480*/  IADD3 R198, P6, PT, R252, R161, RZ ;  /* 0x000000a1fcc67210 */ /* 0x000fe20007fde0ff */
[----:B------:R-:W4:Y:S01]  /*9490*/  LDL.LU R165, [R1+0x44] ;  /* 0x0000440001a57983 */ /* 0x000f220000300800 */
[----:B------:R-:W-:-:S02]  /*94a0*/  LEA.HI.X.SX32 R201, R163, R5, 0x1, P1 ;  /* 0x00000005a3c97211 */ /* 0x000fc400008f0eff */
[C---:B------:R-:W-:Y:S01]  /*94b0*/  IADD3 R196, P5, PT, R252.reuse, R242, RZ ;  /* 0x000000f2fcc47210 */ /* 0x040fe20007fbe0ff */
[----:B------:R-:W5:Y:S01]  /*94c0*/  LDL.LU R163, [R1+0x48] ;  /* 0x0000480001a37983 */ /* 0x000f620000300800 */
[----:B------:R-:W-:Y:S02]  /*94d0*/  LEA.HI.X.SX32 R199, R161, R5, 0x1, P6 ;  /* 0x00000005a1c77211 */ /* 0x000fe400030f0eff */
[----:B------:R-:W-:Y:S01]  /*94e0*/  IADD3 R194, P4, PT, R252, R243, RZ ;  /* 0x000000f3fcc27210 */ /* 0x000fe20007f9e0ff */
[----:B------:R-:W5:Y:S01]  /*94f0*/  LDL.LU R161, [R1+0x4c] ;  /* 0x00004c0001a17983 */ /* 0x000f620000300800 */
[-C--:B------:R-:W-:Y:S02]  /*9500*/  LEA.HI.X.SX32 R197, R242, R5.reuse, 0x1, P5 ;  /* 0x00000005f2c57211 */ /* 0x080fe400028f0eff */
[----:B------:R-:W-:Y:S01]  /*9510*/  LEA.HI.X.SX32 R195, R243, R5, 0x1, P4 ;  /* 0x00000005f3c37211 */ /* 0x000fe200020f0eff */
[----:B------:R-:W5:Y:S04]  /*9520*/  LDL.LU R242, [R1+0x50] ;  /* 0x0000500001f27983 */ /* 0x000f680000300800 */
[----:B------:R-:W5:Y:S01]  /*9530*/  LDL.LU R243, [R1+0x54] ;  /* 0x0000540001f37983 */ /* 0x000f620000300800 */
[----:B------:R-:W-:-:S02]  /*9540*/  IADD3 R192, P1, PT, R252, R162, RZ ;  /* 0x000000a2fcc07210 */ /* 0x000fc40007f3e0ff */
[----:B------:R-:W-:Y:S01]  /*9550*/  IADD3 R190, P6, PT, R252, R172, RZ ;  /* 0x000000acfcbe7210 */ /* 0x000fe20007fde0ff */
[----:B------:R-:W5:Y:S01]  /*9560*/  LDL.LU R164, [R1+0x58] ;  /* 0x0000580001a47983 */ /* 0x000f620000300800 */
[----:B------:R-:W-:-:S03]  /*9570*/  LEA.HI.X.SX32 R193, R162, R5, 0x1, P1 ;  /* 0x00000005a2c17211 */ /* 0x000fc600008f0eff */
[----:B------:R-:W5:Y:S01]  /*9580*/  LDL.LU R162, [R1+0x5c] ;  /* 0x00005c0001a27983 */ /* 0x000f620000300800 */
[----:B------:R-:W-:Y:S02]  /*9590*/  LEA.HI.X.SX32 R191, R172, R5, 0x1, P6 ;  /* 0x00000005acbf7211 */ /* 0x000fe400030f0eff */
[C---:B------:R-:W-:Y:S01]  /*95a0*/  IADD3 R183, P1, PT, R252.reuse, R171, RZ ;  /* 0x000000abfcb77210 */ /* 0x040fe20007f3e0ff */
[----:B------:R-:W5:Y:S01]  /*95b0*/  LDL.LU R160, [R1+0x60] ;  /* 0x0000600001a07983 */ /* 0x000f620000300800 */
[C---:B------:R-:W-:Y:S02]  /*95c0*/  IADD3 R188, P5, PT, R252.reuse, R173, RZ ;  /* 0x000000adfcbc7210 */ /* 0x040fe40007fbe0ff */
[----:B------:R-:W-:Y:S01]  /*95d0*/  IADD3 R181, P6, PT, R252, R168, RZ ;  /* 0x000000a8fcb57210 */ /* 0x000fe20007fde0ff */
[----:B------:R-:W5:Y:S01]  /*95e0*/  LDL.LU R68, [R1+0x64] ;  /* 0x0000640001447983 */ /* 0x000f620000300800 */
[----:B------:R-:W-:-:S03]  /*95f0*/  LEA.HI.X.SX32 R185, R171, R5, 0x1, P1 ;  /* 0x00000005abb97211 */ /* 0x000fc600008f0eff */
[----:B------:R-:W5:Y:S01]  /*9600*/  LDL.LU R70, [R1+0x68] ;  /* 0x0000680001467983 */ /* 0x000f620000300800 */
[----:B------:R-:W-:Y:S02]  /*9610*/  IADD3 R186, P4, PT, R252, R170, RZ ;  /* 0x000000aafcba7210 */ /* 0x000fe40007f9e0ff */
[-C--:B------:R-:W-:Y:S01]  /*9620*/  LEA.HI.X.SX32 R189, R173, R5.reuse, 0x1, P5 ;  /* 0x00000005adbd7211 */ /* 0x080fe200028f0eff */
[----:B------:R-:W5:Y:S01]  /*9630*/  LDL.LU R74, [R1+0x6c] ;  /* 0x00006c00014a7983 */ /* 0x000f620000300800 */
[----:B------:R-:W-:-:S03]  /*9640*/  LEA.HI.X.SX32 R182, R168, R5, 0x1, P6 ;  /* 0x00000005a8b67211 */ /* 0x000fc600030f0eff */
[----:B------:R-:W5:Y:S01]  /*9650*/  LDL.LU R150, [R1+0x70] ;  /* 0x0000700001967983 */ /* 0x000f620000300800 */
[----:B------:R-:W-:-:S03]  /*9660*/  LEA.HI.X.SX32 R187, R170, R5, 0x1, P4 ;  /* 0x00000005aabb7211 */ /* 0x000fc600020f0eff */
[----:B------:R-:W5:Y:S04]  /*9670*/  LDL.LU R151, [R1+0x74] ;  /* 0x0000740001977983 */ /* 0x000f680000300800 */
[----:B------:R-:W5:Y:S04]  /*9680*/  LDL.LU R148, [R1+0x78] ;  /* 0x0000780001947983 */ /* 0x000f680000300800 */
[----:B------:R-:W5:Y:S04]  /*9690*/  LDL.LU R149, [R1+0x7c] ;  /* 0x00007c0001957983 */ /* 0x000f680000300800 */
[----:B------:R-:W5:Y:S04]  /*96a0*/  LDL.LU R69, [R1+0x80] ;  /* 0x0000800001457983 */ /* 0x000f680000300800 */
[----:B------:R-:W5:Y:S01]  /*96b0*/  LDL.LU R184, [R1+0x84] ;  /* 0x0000840001b87983 */ /* 0x000f620000300800 */
[----:B---3--:R-:W-:-:S02]  /*96c0*/  IADD3 R175, P1, PT, R252, R167, RZ ;  /* 0x000000a7fcaf7210 */ /* 0x008fc40007f3e0ff */
[C---:B--2---:R-:W-:Y:S02]  /*96d0*/  IADD3 R177, P4, PT, R252.reuse, R166, RZ ;  /* 0x000000a6fcb17210 */ /* 0x044fe40007f9e0ff */
[----:B------:R-:W-:Y:S02]  /*96e0*/  LEA.HI.X.SX32 R176, R167, R5, 0x1, P1 ;  /* 0x00000005a7b07211 */ /* 0x000fe400008f0eff */
[----:B----4-:R-:W-:-:S04]  /*96f0*/  IADD3 R173, P6, PT, R252, R165, RZ ;  /* 0x000000a5fcad7210 */ /* 0x010fc80007fde0ff */
[-C--:B------:R-:W-:Y:S02]  /*9700*/  LEA.HI.X.SX32 R174, R165, R5.reuse, 0x1, P6 ;  /* 0x00000005a5ae7211 */ /* 0x080fe400030f0eff */
[----:B------:R-:W-:Y:S02]  /*9710*/  LEA.HI.X.SX32 R178, R166, R5, 0x1, P4 ;  /* 0x00000005a6b27211 */ /* 0x000fe400020f0eff */
[C---:B-----5:R-:W-:Y:S02]  /*9720*/  IADD3 R167, P1, PT, R252.reuse, R242, RZ ;  /* 0x000000f2fca77210 */ /* 0x060fe40007f3e0ff */
[----:B------:R-:W-:Y:S02]  /*9730*/  IADD3 R165, P6, PT, R252, R243, RZ ;  /* 0x000000f3fca57210 */ /* 0x000fe40007fde0ff */
[-C--:B------:R-:W-:Y:S02]  /*9740*/  LEA.HI.X.SX32 R168, R242, R5.reuse, 0x1, P1 ;  /* 0x00000005f2a87211 */ /* 0x080fe400008f0eff */
[----:B------:R-:W2:Y:S01]  /*9750*/  LDL.LU R242, [R1+0x88] ;  /* 0x0000880001f27983 */ /* 0x000ea20000300800 */
[----:B------:R-:W-:-:S03]  /*9760*/  LEA.HI.X.SX32 R166, R243, R5, 0x1, P6 ;  /* 0x00000005f3a67211 */ /* 0x000fc600030f0eff */
[----:B------:R-:W3:Y:S01]  /*9770*/  LDL.LU R243, [R1+0x8c] ;  /* 0x00008c0001f37983 */ /* 0x000ee20000300800 */
[C---:B------:R-:W-:Y:S02]  /*9780*/  IADD3 R179, P5, PT, R252.reuse, R169, RZ ;  /* 0x000000a9fcb37210 */ /* 0x040fe40007fbe0ff */
[C---:B------:R-:W-:Y:S01]  /*9790*/  IADD3 R159, P1, PT, R252.reuse, R160, RZ ;  /* 0x000000a0fc9f7210 */ /* 0x040fe20007f3e0ff */
[----:B------:R-:W4:Y:S01]  /*97a0*/  LDL.LU R71, [R1+0x90] ;  /* 0x0000900001477983 */ /* 0x000f220000300800 */
[----:B------:R-:W-:Y:S02]  /*97b0*/  LEA.HI.X.SX32 R180, R169, R5, 0x1, P5 ;  /* 0x00000005a9b47211 */ /* 0x000fe400028f0eff */
[C---:B------:R-:W-:Y:S01]  /*97c0*/  IADD3 R171, P5, PT, R252.reuse, R163, RZ ;  /* 0x000000a3fcab7210 */ /* 0x040fe20007fbe0ff */
[----:B------:R-:W5:Y:S01]  /*97d0*/  LDL.LU R73, [R1+0x94] ;  /* 0x0000940001497983 */ /* 0x000f620000300800 */
[C---:B------:R-:W-:Y:S02]  /*97e0*/  IADD3 R169, P4, PT, R252.reuse, R161, RZ ;  /* 0x000000a1fca97210 */ /* 0x040fe40007f9e0ff */
[----:B------:R-:W-:Y:S01]  /*97f0*/  LEA.HI.X.SX32 R172, R163, R5, 0x1, P5 ;  /* 0x00000005a3ac7211 */ /* 0x000fe200028f0eff */
[----:B------:R-:W4:Y:S01]  /*9800*/  LDL.LU R75, [R1+0x98] ;  /* 0x00009800014b7983 */ /* 0x000f220000300800 */
[----:B------:R-:W-:-:S02]  /*9810*/  IADD3 R163, P5, PT, R252, R164, RZ ;  /* 0x000000a4fca37210 */ /* 0x000fc40007fbe0ff */
[-C--:B------:R-:W-:Y:S02]  /*9820*/  LEA.HI.X.SX32 R170, R161, R5.reuse, 0x1, P4 ;  /* 0x00000005a1aa7211 */ /* 0x080fe400020f0eff */
[C---:B------:R-:W-:Y:S02]  /*9830*/  IADD3 R161, P4, PT, R252.reuse, R162, RZ ;  /* 0x000000a2fca17210 */ /* 0x040fe40007f9e0ff */
[----:B------:R-:W-:Y:S02]  /*9840*/  IADD3 R157, P6, PT, R252, R68, RZ ;  /* 0x00000044fc9d7210 */ /* 0x000fe40007fde0ff */
[-C--:B------:R-:W-:Y:S02]  /*9850*/  LEA.HI.X.SX32 R164, R164, R5.reuse, 0x1, P5 ;  /* 0x00000005a4a47211 */ /* 0x080fe400028f0eff */
[----:B------:R-:W-:Y:S02]  /*9860*/  IADD3 R155, P5, PT, R252, R70, RZ ;  /* 0x00000046fc9b7210 */ /* 0x000fe40007fbe0ff */
[----:B------:R-:W-:-:S02]  /*9870*/  LEA.HI.X.SX32 R162, R162, R5, 0x1, P4 ;  /* 0x00000005a2a27211 */ /* 0x000fc400020f0eff */
[----:B------:R-:W-:Y:S02]  /*9880*/  IADD3 R45, P4, PT, R252, R74, RZ ;  /* 0x0000004afc2d7210 */ /* 0x000fe40007f9e0ff */
[-C--:B------:R-:W-:Y:S02]  /*9890*/  LEA.HI.X.SX32 R158, R68, R5.reuse, 0x1, P6 ;  /* 0x00000005449e7211 */ /* 0x080fe400030f0eff */
[-C--:B------:R-:W-:Y:S01]  /*98a0*/  LEA.HI.X.SX32 R160, R160, R5.reuse, 0x1, P1 ;  /* 0x00000005a0a07211 */ /* 0x080fe200008f0eff */
[----:B------:R-:W4:Y:S01]  /*98b0*/  LDL.LU R68, [R1+0x9c] ;  /* 0x00009c0001447983 */ /* 0x000f220000300800 */
[----:B------:R-:W-:Y:S02]  /*98c0*/  LEA.HI.X.SX32 R156, R70, R5, 0x1, P5 ;  /* 0x00000005469c7211 */ /* 0x000fe400028f0eff */
[C---:B------:R-:W-:Y:S01]  /*98d0*/  IADD3 R47, P1, PT, R252.reuse, R150, RZ ;  /* 0x00000096fc2f7210 */ /* 0x040fe20007f3e0ff */
[----:B------:R-:W4:Y:S01]  /*98e0*/  LDL.LU R70, [R1+0xa0] ;  /* 0x0000a00001467983 */ /* 0x000f220000300800 */
[----:B------:R-:W-:-:S02]  /*98f0*/  IADD3 R49, P6, PT, R252, R151, RZ ;  /* 0x00000097fc317210 */ /* 0x000fc40007fde0ff */
[----:B------:R-:W-:Y:S01]  /*9900*/  LEA.HI.X.SX32 R44, R74, R5, 0x1, P4 ;  /* 0x000000054a2c7211 */ /* 0x000fe200020f0eff */
[----:B------:R-:W4:Y:S01]  /*9910*/  LDL.LU R72, [R1+0xa4] ;  /* 0x0000a40001487983 */ /* 0x000f220000300800 */
[C---:B------:R-:W-:Y:S02]  /*9920*/  IADD3 R51, P5, PT, R252.reuse, R148, RZ ;  /* 0x00000094fc337210 */ /* 0x040fe40007fbe0ff */
[----:B------:R-:W-:Y:S01]  /*9930*/  IADD3 R53, P4, PT, R252, R149, RZ ;  /* 0x00000095fc357210 */ /* 0x000fe20007f9e0ff */
[----:B------:R-:W4:Y:S01]  /*9940*/  LDL.LU R74, [R1+0xa8] ;  /* 0x0000a800014a7983 */ /* 0x000f220000300800 */
[----:B------:R-:W-:-:S03]  /*9950*/  LEA.HI.X.SX32 R46, R150, R5, 0x1, P1 ;  /* 0x00000005962e7211 */ /* 0x000fc600008f0eff */
[----:B------:R-:W4:Y:S01]  /*9960*/  LDL.LU R153, [R1+0xac] ;  /* 0x0000ac0001997983 */ /* 0x000f220000300800 */
[----:B------:R-:W-:-:S03]  /*9970*/  LEA.HI.X.SX32 R48, R151, R5, 0x1, P6 ;  /* 0x0000000597307211 */ /* 0x000fc600030f0eff */
[----:B------:R-:W4:Y:S01]  /*9980*/  LDL.LU R150, [R1+0xb0] ;  /* 0x0000b00001967983 */ /* 0x000f220000300800 */
[-C--:B------:R-:W-:Y:S02]  /*9990*/  LEA.HI.X.SX32 R50, R148, R5.reuse, 0x1, P5 ;  /* 0x0000000594327211 */ /* 0x080fe400028f0eff */
[----:B------:R-:W-:Y:S01]  /*99a0*/  IADD3 R57, P6, PT, R252, R184, RZ ;  /* 0x000000b8fc397210 */ /* 0x000fe20007fde0ff */
[----:B------:R-:W4:Y:S01]  /*99b0*/  LDL.LU R151, [R1+0xb4] ;  /* 0x0000b40001977983 */ /* 0x000f220000300800 */
[----:B------:R-:W-:-:S03]  /*99c0*/  LEA.HI.X.SX32 R52, R149, R5, 0x1, P4 ;  /* 0x0000000595347211 */ /* 0x000fc600020f0eff */
[----:B------:R-:W4:Y:S01]  /*99d0*/  LDL.LU R148, [R1+0xb8] ;  /* 0x0000b80001947983 */ /* 0x000f220000300800 */
[----:B------:R-:W-:-:S03]  /*99e0*/  LEA.HI.X.SX32 R56, R184, R5, 0x1, P6 ;  /* 0x00000005b8387211 */ /* 0x000fc600030f0eff */
[----:B------:R-:W4:Y:S04]  /*99f0*/  LDL.LU R149, [R1+0xbc] ;  /* 0x0000bc0001957983 */ /* 0x000f280000300800 */
[----:B------:R-:W4:Y:S01]  /*9a00*/  LDL.LU R184, [R1+0xc0] ;  /* 0x0000c00001b87983 */ /* 0x000f220000300800 */
[C---:B--2---:R-:W-:Y:S02]  /*9a10*/  IADD3 R59, P5, PT, R252.reuse, R242, RZ ;  /* 0x000000f2fc3b7210 */ /* 0x044fe40007fbe0ff */
[----:B---3--:R-:W-:Y:S02]  /*9a20*/  IADD3 R61, P4, PT, R252, R243, RZ ;  /* 0x000000f3fc3d7210 */ /* 0x008fe40007f9e0ff */
[-C--:B------:R-:W-:Y:S02]  /*9a30*/  LEA.HI.X.SX32 R58, R242, R5.reuse, 0x1, P5 ;  /* 0x00000005f23a7211 */ /* 0x080fe400028f0eff */
[----:B------:R-:W2:Y:S01]  /*9a40*/  LDL.LU R242, [R1+0xc4] ;  /* 0x0000c40001f27983 */ /* 0x000ea20000300800 */
[----:B------:R-:W-:-:S03]  /*9a50*/  LEA.HI.X.SX32 R60, R243, R5, 0x1, P4 ;  /* 0x00000005f33c7211 */ /* 0x000fc600020f0eff */
[----:B------:R-:W3:Y:S01]  /*9a60*/  LDL.LU R243, [R1+0xc8] ;  /* 0x0000c80001f37983 */ /* 0x000ee20000300800 */
[C---:B------:R-:W-:Y:S02]  /*9a70*/  IADD3 R55, P1, PT, R252.reuse, R69, RZ ;  /* 0x00000045fc377210 */ /* 0x040fe40007f3e0ff */
[C---:B-----5:R-:W-:Y:S01]  /*9a80*/  IADD3 R65, P6, PT, R252.reuse, R73, RZ ;  /* 0x00000049fc417210 */ /* 0x060fe20007fde0ff */
[----:B------:R-:W5:Y:S01]  /*9a90*/  LDL.LU R17, [R1+0xec] ;  /* 0x0000ec0001117983 */ /* 0x000f620000300800 */
[----:B------:R-:W-:Y:S02]  /*9aa0*/  LEA.HI.X.SX32 R54, R69, R5, 0x1, P1 ;  /* 0x0000000545367211 */ /* 0x000fe400008f0eff */
[C---:B----4-:R-:W-:Y:S01]  /*9ab0*/  IADD3 R63, P1, PT, R252.reuse, R71, RZ ;  /* 0x00000047fc3f7210 */ /* 0x050fe20007f3e0ff */
[----:B------:R-:W4:Y:S01]  /*9ac0*/  LDL.LU R14, [R1+0xf4] ;  /* 0x0000f400010e7983 */ /* 0x000f220000300800 */
[----:B------:R-:W-:Y:S02]  /*9ad0*/  IADD3 R67, P5, PT, R252, R75, RZ ;  /* 0x0000004bfc437210 */ /* 0x000fe40007fbe0ff */
[-C--:B------:R-:W-:Y:S01]  /*9ae0*/  LEA.HI.X.SX32 R62, R71, R5.reuse, 0x1, P1 ;  /* 0x00000005473e7211 */ /* 0x080fe200008f0eff */
[----:B------:R-:W4:Y:S01]  /*9af0*/  LDL.LU R15, [R1+0xe0] ;  /* 0x0000e000010f7983 */ /* 0x000f220000300800 */
[----:B------:R-:W-:-:S02]  /*9b00*/  LEA.HI.X.SX32 R64, R73, R5, 0x1, P6 ;  /* 0x0000000549407211 */ /* 0x000fc400030f0eff */
[-C--:B------:R-:W-:Y:S01]  /*9b10*/  LEA.HI.X.SX32 R66, R75, R5.reuse, 0x1, P5 ;  /* 0x000000054b427211 */ /* 0x080fe200028f0eff */
[----:B------:R-:W4:Y:S01]  /*9b20*/  LDL.LU R12, [R1+0xf8] ;  /* 0x0000f800010c7983 */ /* 0x000f220000300800 */
[C---:B------:R-:W-:Y:S02]  /*9b30*/  IADD3 R69, P4, PT, R252.reuse, R68, RZ ;  /* 0x00000044fc457210 */ /* 0x040fe40007f9e0ff */
[----:B------:R-:W-:Y:S02]  /*9b40*/  IADD3 R71, P1, PT, R252, R70, RZ ;  /* 0x00000046fc477210 */ /* 0x000fe40007f3e0ff */
[-C--:B------:R-:W-:Y:S02]  /*9b50*/  LEA.HI.X.SX32 R68, R68, R5.reuse, 0x1, P4 ;  /* 0x0000000544447211 */ /* 0x080fe400020f0eff */
[----:B------:R-:W-:Y:S02]  /*9b60*/  IADD3 R73, P6, PT, R252, R72, RZ ;  /* 0x00000048fc497210 */ /* 0x000fe40007fde0ff */
[----:B------:R-:W-:-:S02]  /*9b70*/  LEA.HI.X.SX32 R70, R70, R5, 0x1, P1 ;  /* 0x0000000546467211 */ /* 0x000fc400008f0eff */
[----:B------:R-:W-:Y:S02]  /*9b80*/  IADD3 R75, P5, PT, R252, R74, RZ ;  /* 0x0000004afc4b7210 */ /* 0x000fe40007fbe0ff */
[----:B------:R-:W-:Y:S02]  /*9b90*/  LEA.HI.X.SX32 R72, R72, R5, 0x1, P6 ;  /* 0x0000000548487211 */ /* 0x000fe400030f0eff */
[----:B------:R-:W-:Y:S02]  /*9ba0*/  IADD3 R77, P4, PT, R252, R153, RZ ;  /* 0x00000099fc4d7210 */ /* 0x000fe40007f9e0ff */
[-C--:B------:R-:W-:Y:S02]  /*9bb0*/  LEA.HI.X.SX32 R74, R74, R5.reuse, 0x1, P5 ;  /* 0x000000054a4a7211 */ /* 0x080fe400028f0eff */
[----:B------:R-:W-:Y:S02]  /*9bc0*/  IADD3 R79, P1, PT, R252, R150, RZ ;  /* 0x00000096fc4f7210 */ /* 0x000fe40007f3e0ff */
[----:B------:R-:W-:-:S02]  /*9bd0*/  LEA.HI.X.SX32 R76, R153, R5, 0x1, P4 ;  /* 0x00000005994c7211 */ /* 0x000fc400020f0eff */
[----:B------:R-:W-:Y:S02]  /*9be0*/  IADD3 R81, P6, PT, R252, R151, RZ ;  /* 0x00000097fc517210 */ /* 0x000fe40007fde0ff */
[-C--:B------:R-:W-:Y:S02]  /*9bf0*/  LEA.HI.X.SX32 R78, R150, R5.reuse, 0x1, P1 ;  /* 0x00000005964e7211 */ /* 0x080fe400008f0eff */
[C---:B------:R-:W-:Y:S01]  /*9c00*/  IADD3 R83, P5, PT, R252.reuse, R148, RZ ;  /* 0x00000094fc537210 */ /* 0x040fe20007fbe0ff */
[----:B------:R-:W4:Y:S01]  /*9c10*/  LDL.LU R150, [R1+0xfc] ;  /* 0x0000fc0001967983 */ /* 0x000f220000300800 */
[----:B------:R-:W-:Y:S02]  /*9c20*/  LEA.HI.X.SX32 R80, R151, R5, 0x1, P6 ;  /* 0x0000000597507211 */ /* 0x000fe400030f0eff */
[----:B------:R-:W-:Y:S01]  /*9c30*/  IADD3 R85, P4, PT, R252, R149, RZ ;  /* 0x00000095fc557210 */ /* 0x000fe20007f9e0ff */
[----:B------:R-:W4:Y:S01]  /*9c40*/  LDL.LU R151, [R1+0x104] ;  /* 0x0001040001977983 */ /* 0x000f220000300800 */
[----:B------:R-:W-:-:S02]  /*9c50*/  LEA.HI.X.SX32 R82, R148, R5, 0x1, P5 ;  /* 0x0000000594527211 */ /* 0x000fc400028f0eff */
[----:B------:R-:W-:Y:S01]  /*9c60*/  IADD3 R87, P1, PT, R252, R184, RZ ;  /* 0x000000b8fc577210 */ /* 0x000fe20007f3e0ff */
[----:B------:R-:W4:Y:S01]  /*9c70*/  LDL.LU R148, [R1+0xe4] ;  /* 0x0000e40001947983 */ /* 0x000f220000300800 */
[----:B------:R-:W-:-:S03]  /*9c80*/  LEA.HI.X.SX32 R84, R149, R5, 0x1, P4 ;  /* 0x0000000595547211 */ /* 0x000fc600020f0eff */
[----:B------:R-:W4:Y:S01]  /*9c90*/  LDL.LU R149, [R1+0x108] ;  /* 0x0001080001957983 */ /* 0x000f220000300800 */
[----:B------:R-:W-:-:S03]  /*9ca0*/  LEA.HI.X.SX32 R86, R184, R5, 0x1, P1 ;  /* 0x00000005b8567211 */ /* 0x000fc600008f0eff */
[----:B------:R-:W4:Y:S01]  /*9cb0*/  LDL.LU R184, [R1+0x10c] ;  /* 0x00010c0001b87983 */ /* 0x000f220000300800 */
[C---:B--2---:R-:W-:Y:S02]  /*9cc0*/  IADD3 R89, P6, PT, R252.reuse, R242, RZ ;  /* 0x000000f2fc597210 */ /* 0x044fe40007fde0ff */
[----:B---3--:R-:W-:Y:S02]  /*9cd0*/  IADD3 R91, P5, PT, R252, R243, RZ ;  /* 0x000000f3fc5b7210 */ /* 0x008fe40007fbe0ff */
[-C--:B------:R-:W-:Y:S02]  /*9ce0*/  LEA.HI.X.SX32 R88, R242, R5.reuse, 0x1, P6 ;  /* 0x00000005f2587211 */ /* 0x080fe400030f0eff */
[----:B------:R-:W-:Y:S01]  /*9cf0*/  LEA.HI.X.SX32 R90, R243, R5, 0x1, P5 ;  /* 0x00000005f35a7211 */ /* 0x000fe200028f0eff */
[----:B------:R-:W2:Y:S04]  /*9d00*/  LDL.LU R242, [R1+0x110] ;  /* 0x0001100001f27983 */ /* 0x000ea80000300800 */
[----:B------:R-:W3:Y:S01]  /*9d10*/  LDL.LU R243, [R1+0xf0] ;  /* 0x0000f00001f37983 */ /* 0x000ee20000300800 */
[----:B------:R-:W-:Y:S01]  /*9d20*/  SHF.R.S32.HI R4, RZ, 0x1f, R251 ;  /* 0x0000001fff047819 */ /* 0x000fe200000114fb */
[C---:B------:R-:W-:Y:S01]  /*9d30*/  IMAD R16, R212.reuse, 0x1f, RZ ;  /* 0x0000001fd4107824 */ /* 0x040fe200078e02ff */
[----:B------:R-:W-:Y:S01]  /*9d40*/  IADD3 R153, P4, PT, R251, R212, RZ ;  /* 0x000000d4fb997210 */ /* 0x000fe20007f9e0ff */
[----:B------:R-:W3:Y:S04]  /*9d50*/  LDL.LU R22, [R1+0x114] ;  /* 0x0001140001167983 */ /* 0x000ee80000300800 */
[----:B------:R-:W3:Y:S01]  /*9d60*/  LDL.LU R23, [R1+0x11c] ;  /* 0x00011c0001177983 */ /* 0x000ee20000300800 */
[----:B------:R-:W-:-:S03]  /*9d70*/  LEA.HI.X.SX32 R152, R212, R4, 0x1, P4 ;  /* 0x00000004d4987211 */ /* 0x000fc600020f0eff */
[----:B------:R-:W3:Y:S01]  /*9d80*/  LDL.LU R20, [R1+0x120] ;  /* 0x0001200001147983 */ /* 0x000ee20000300800 */
[C---:B------:R-:W-:Y:S02]  /*9d90*/  IADD3 R93, P4, PT, R251.reuse, R16, RZ ;  /* 0x00000010fb5d7210 */ /* 0x040fe40007f9e0ff */
[C---:B-----5:R-:W-:Y:S01]  /*9da0*/  IADD3 R95, P5, PT, R251.reuse, R17, RZ ;  /* 0x00000011fb5f7210 */ /* 0x060fe20007fbe0ff */
[----:B------:R-:W5:Y:S01]  /*9db0*/  LDL.LU R21, [R1+0x124] ;  /* 0x0001240001157983 */ /* 0x000f620000300800 */
[----:B----4-:R-:W-:-:S03]  /*9dc0*/  IADD3 R97, P1, PT, R251, R14, RZ ;  /* 0x0000000efb617210 */ /* 0x010fc60007f3e0ff */
[----:B------:R-:W4:Y:S01]  /*9dd0*/  LDL.LU R18, [R1+0x128] ;  /* 0x0001280001127983 */ /* 0x000f220000300800 */
[----:B------:R-:W-:-:S03]  /*9de0*/  LEA.HI.X.SX32 R92, R16, R4, 0x1, P4 ;  /* 0x00000004105c7211 */ /* 0x000fc600020f0eff */
[----:B------:R-:W4:Y:S01]  /*9df0*/  LDL.LU R19, [R1+0x12c] ;  /* 0x00012c0001137983 */ /* 0x000f220000300800 */
[----:B------:R-:W-:Y:S02]  /*9e00*/  IADD3 R99, P6, PT, R251, R15, RZ ;  /* 0x0000000ffb637210 */ /* 0x000fe40007fde0ff */
[----:B------:R-:W-:Y:S01]  /*9e10*/  LEA.HI.X.SX32 R94, R17, R4, 0x1, P5 ;  /* 0x00000004115e7211 */ /* 0x000fe200028f0eff */
[----:B------:R-:W4:Y:S01]  /*9e20*/  LDL.LU R16, [R1+0x130] ;  /* 0x0001300001107983 */ /* 0x000f220000300800 */
[----:B------:R-:W-:Y:S02]  /*9e30*/  IADD3 R101, P4, PT, R251, R12, RZ ;  /* 0x0000000cfb657210 */ /* 0x000fe40007f9e0ff */
[-C--:B------:R-:W-:Y:S01]  /*9e40*/  LEA.HI.X.SX32 R96, R14, R4.reuse, 0x1, P1 ;  /* 0x000000040e607211 */ /* 0x080fe200008f0eff */
[----:B------:R-:W4:Y:S01]  /*9e50*/  LDL.LU R17, [R1+0x100] ;  /* 0x0001000001117983 */ /* 0x000f220000300800 */
[----:B------:R-:W-:-:S03]  /*9e60*/  LEA.HI.X.SX32 R98, R15, R4, 0x1, P6 ;  /* 0x000000040f627211 */ /* 0x000fc600030f0eff */
[----:B------:R-:W4:Y:S01]  /*9e70*/  LDL.LU R14, [R1+0x134] ;  /* 0x00013400010e7983 */ /* 0x000f220000300800 */
[----:B------:R-:W-:-:S03]  /*9e80*/  LEA.HI.X.SX32 R100, R12, R4, 0x1, P4 ;  /* 0x000000040c647211 */ /* 0x000fc600020f0eff */
[----:B------:R-:W4:Y:S04]  /*9e90*/  LDL.LU R15, [R1+0x138] ;  /* 0x00013800010f7983 */ /* 0x000f280000300800 */
[----:B------:R-:W4:Y:S01]  /*9ea0*/  LDL.LU R12, [R1+0x13c] ;  /* 0x00013c00010c7983 */ /* 0x000f220000300800 */
[C---:B------:R-:W-:Y:S02]  /*9eb0*/  IADD3 R103, P5, PT, R251.reuse, R150, RZ ;  /* 0x00000096fb677210 */ /* 0x040fe40007fbe0ff */
[C---:B------:R-:W-:Y:S02]  /*9ec0*/  IADD3 R105, P1, PT, R251.reuse, R151, RZ ;  /* 0x00000097fb697210 */ /* 0x040fe40007f3e0ff */
[----:B------:R-:W-:Y:S02]  /*9ed0*/  LEA.HI.X.SX32 R102, R150, R4, 0x1, P5 ;  /* 0x0000000496667211 */ /* 0x000fe400028f0eff */
[C---:B------:R-:W-:Y:S01]  /*9ee0*/  IADD3 R107, P6, PT, R251.reuse, R148, RZ ;  /* 0x00000094fb6b7210 */ /* 0x040fe20007fde0ff */
[----:B------:R-:W4:Y:S01]  /*9ef0*/  LDL.LU R150, [R1+0x140] ;  /* 0x0001400001967983 */ /* 0x000f220000300800 */
[----:B------:R-:W-:-:S02]  /*9f00*/  IADD3 R109, P4, PT, R251, R149, RZ ;  /* 0x00000095fb6d7210 */ /* 0x000fc40007f9e0ff */
[----:B------:R-:W-:Y:S02]  /*9f10*/  LEA.HI.X.SX32 R104, R151, R4, 0x1, P1 ;  /* 0x0000000497687211 */ /* 0x000fe400008f0eff */
[----:B------:R-:W-:Y:S01]  /*9f20*/  IADD3 R111, P5, PT, R251, R184, RZ ;  /* 0x000000b8fb6f7210 */ /* 0x000fe20007fbe0ff */
[----:B------:R-:W4:Y:S01]  /*9f30*/  LDL.LU R151, [R1+0x144] ;  /* 0x0001440001977983 */ /* 0x000f220000300800 */
[-C--:B------:R-:W-:Y:S02]  /*9f40*/  LEA.HI.X.SX32 R108, R149, R4.reuse, 0x1, P4 ;  /* 0x00000004956c7211 */ /* 0x080fe400020f0eff */
[-C--:B------:R-:W-:Y:S01]  /*9f50*/  LEA.HI.X.SX32 R106, R148, R4.reuse, 0x1, P6 ;  /* 0x00000004946a7211 */ /* 0x080fe200030f0eff */
        /* <DEDUP_REMOVED lines=11> */
[C---:B------:R-:W-:Y:S02]  /*a010*/  IADD3 R119, P5, PT, R251.reuse, R23, RZ ;  /* 0x00000017fb777210 */ /* 0x040fe40007fbe0ff */
[----:B------:R-:W-:Y:S02]  /*a020*/  IADD3 R121, P1, PT, R251, R20, RZ ;  /* 0x00000014fb797210 */ /* 0x000fe40007f3e0ff */
[-C--:B------:R-:W-:Y:S02]  /*a030*/  LEA.HI.X.SX32 R116, R22, R4.reuse, 0x1, P4 ;  /* 0x0000000416747211 */ /* 0x080fe400020f0eff */
[-C--:B------:R-:W-:Y:S02]  /*a040*/  LEA.HI.X.SX32 R118, R23, R4.reuse, 0x1, P5 ;  /* 0x0000000417767211 */ /* 0x080fe400028f0eff */
[----:B------:R-:W-:-:S02]  /*a050*/  LEA.HI.X.SX32 R120, R20, R4, 0x1, P1 ;  /* 0x0000000414787211 */ /* 0x000fc400008f0eff */
[C---:B-----5:R-:W-:Y:S02]  /*a060*/  IADD3 R123, P4, PT, R251.reuse, R21, RZ ;  /* 0x00000015fb7b7210 */ /* 0x060fe40007f9e0ff */
[C---:B----4-:R-:W-:Y:S02]  /*a070*/  IADD3 R125, P5, PT, R251.reuse, R18, RZ ;  /* 0x00000012fb7d7210 */ /* 0x050fe40007fbe0ff */
[----:B------:R-:W-:Y:S02]  /*a080*/  IADD3 R127, P1, PT, R251, R19, RZ ;  /* 0x00000013fb7f7210 */ /* 0x000fe40007f3e0ff */
[-C--:B------:R-:W-:Y:S02]  /*a090*/  LEA.HI.X.SX32 R122, R21, R4.reuse, 0x1, P4 ;  /* 0x00000004157a7211 */ /* 0x080fe400020f0eff */
[-C--:B------:R-:W-:Y:S02]  /*a0a0*/  LEA.HI.X.SX32 R124, R18, R4.reuse, 0x1, P5 ;  /* 0x00000004127c7211 */ /* 0x080fe400028f0eff */
[----:B------:R-:W-:-:S02]  /*a0b0*/  LEA.HI.X.SX32 R126, R19, R4, 0x1, P1 ;  /* 0x00000004137e7211 */ /* 0x000fc400008f0eff */
[C---:B------:R-:W-:Y:S02]  /*a0c0*/  IADD3 R129, P4, PT, R251.reuse, R16, RZ ;  /* 0x00000010fb817210 */ /* 0x040fe40007f9e0ff */
[C---:B------:R-:W-:Y:S02]  /*a0d0*/  IADD3 R131, P5, PT, R251.reuse, R17, RZ ;  /* 0x00000011fb837210 */ /* 0x040fe40007fbe0ff */
[----:B------:R-:W-:Y:S02]  /*a0e0*/  IADD3 R133, P1, PT, R251, R14, RZ ;  /* 0x0000000efb857210 */ /* 0x000fe40007f3e0ff */
[-C--:B------:R-:W-:Y:S02]  /*a0f0*/  LEA.HI.X.SX32 R128, R16, R4.reuse, 0x1, P4 ;  /* 0x0000000410807211 */ /* 0x080fe400020f0eff */
[-C--:B------:R-:W-:Y:S02]  /*a100*/  LEA.HI.X.SX32 R130, R17, R4.reuse, 0x1, P5 ;  /* 0x0000000411827211 */ /* 0x080fe400028f0eff */
[----:B------:R-:W-:-:S02]  /*a110*/  LEA.HI.X.SX32 R132, R14, R4, 0x1, P1 ;  /* 0x000000040e847211 */ /* 0x000fc400008f0eff */
[C---:B------:R-:W-:Y:S02]  /*a120*/  IADD3 R135, P4, PT, R251.reuse, R15, RZ ;  /* 0x0000000ffb877210 */ /* 0x040fe40007f9e0ff */
[C---:B------:R-:W-:Y:S02]  /*a130*/  IADD3 R137, P5, PT, R251.reuse, R12, RZ ;  /* 0x0000000cfb897210 */ /* 0x040fe40007fbe0ff */
[----:B------:R-:W-:Y:S02]  /*a140*/  SHF.R.S32.HI R5, RZ, 0x1f, R241 ;  /* 0x0000001fff057819 */ /* 0x000fe400000114f1 */
[----:B------:R-:W-:Y:S02]  /*a150*/  IADD3 R139, P1, PT, R251, R150, RZ ;  /* 0x00000096fb8b7210 */ /* 0x000fe40007f3e0ff */
[-C--:B------:R-:W-:Y:S02]  /*a160*/  LEA.HI.X.SX32 R134, R15, R4.reuse, 0x1, P4 ;  /* 0x000000040f867211 */ /* 0x080fe400020f0eff */
[----:B------:R-:W-:-:S02]  /*a170*/  LEA.HI.X.SX32 R136, R12, R4, 0x1, P5 ;  /* 0x000000040c887211 */ /* 0x000fc400028f0eff */
[----:B------:R-:W-:Y:S02]  /*a180*/  LEA.HI.X.SX32 R138, R150, R4, 0x1, P1 ;  /* 0x00000004968a7211 */ /* 0x000fe400008f0eff */
[----:B------:R-:W-:Y:S02]  /*a190*/  IADD3 R141, P4, PT, R251, R151, RZ ;  /* 0x00000097fb8d7210 */ /* 0x000fe40007f9e0ff */
[----:B------:R-:W-:Y:S02]  /*a1a0*/  LEA.HI R5, R5, R241, RZ, 0x5 ;  /* 0x000000f105057211 */ /* 0x000fe400078f28ff */
[C---:B------:R-:W-:Y:S02]  /*a1b0*/  IADD3 R143, P5, PT, R251.reuse, R149, RZ ;  /* 0x00000095fb8f7210 */ /* 0x040fe40007fbe0ff */
[----:B------:R-:W-:Y:S02]  /*a1c0*/  IADD3 R145, P1, PT, R251, R148, RZ ;  /* 0x00000094fb917210 */ /* 0x000fe40007f3e0ff */
[----:B------:R-:W-:-:S02]  /*a1d0*/  LEA.HI.X.SX32 R140, R151, R4, 0x1, P4 ;  /* 0x00000004978c7211 */ /* 0x000fc400020f0eff */
[-C--:B------:R-:W-:Y:S02]  /*a1e0*/  LEA.HI.X.SX32 R142, R149, R4.reuse, 0x1, P5 ;  /* 0x00000004958e7211 */ /* 0x080fe400028f0eff */
[----:B------:R-:W-:Y:S02]  /*a1f0*/  LEA.HI.X.SX32 R144, R148, R4, 0x1, P1 ;  /* 0x0000000494907211 */ /* 0x000fe400008f0eff */
[----:B------:R-:W-:Y:S02]  /*a200*/  IADD3 R147, P4, PT, R251, R184, RZ ;  /* 0x000000b8fb937210 */ /* 0x000fe40007f9e0ff */
[----:B------:R-:W-:Y:S01]  /*a210*/  SHF.R.S32.HI R5, RZ, 0x5, R5 ;  /* 0x00000005ff057819 */ /* 0x000fe20000011405 */
[----:B-1----:R-:W-:Y:S01]  /*a220*/  IMAD.WIDE.U32 R10, R213, 0xc, R10 ;  /* 0x0000000cd50a7825 */ /* 0x002fe200078e000a */
[----:B------:R-:W-:Y:S02]  /*a230*/  LEA.HI.X.SX32 R146, R184, R4, 0x1, P4 ;  /* 0x00000004b8927211 */ /* 0x000fe400020f0eff */
[----:B------:R-:W-:Y:S01]  /*a240*/  VIMNMX R236, PT, PT, R5, 0x2, !PT ;  /* 0x0000000205ec7848 */ /* 0x000fe20007fe0100 */
[----:B------:R-:W-:Y:S01]  /*a250*/  IMAD.WIDE.U32 R6, R39, 0xc, R6 ;  /* 0x0000000c27067825 */ /* 0x000fe200078e0006 */
[----:B------:R-:W-:-:S03]  /*a260*/  SHF.L.U64.HI R39, R251, 0x2, R4 ;  /* 0x00000002fb277819 */ /* 0x000fc60000010204 */
[----:B------:R-:W-:Y:S02]  /*a270*/  IMAD R43, R240, 0xc, RZ ;  /* 0x0000000cf02b7824 */ /* 0x000fe400078e02ff */
[----:B------:R-:W-:Y:S01]  /*a280*/  IMAD R13, R8, 0xc, RZ ;  /* 0x0000000c080d7824 */ /* 0x000fe200078e02ff */
[----:B------:R-:W-:Y:S01]  /*a290*/  SHF.L.U64.HI R235, R234, 0x2, R235 ;  /* 0x00000002eaeb7819 */ /* 0x000fe200000102eb */
[----:B------:R-:W-:Y:S01]  /*a2a0*/  IMAD.IADD R43, R11, 0x1, R43 ;  /* 0x000000010b2b7824 */ /* 0x000fe200078e022b */
[----:B------:R-:W-:Y:S01]  /*a2b0*/  SHF.L.U64.HI R233, R232, 0x2, R233 ;  /* 0x00000002e8e97819 */ /* 0x000fe200000102e9 */
[----:B------:R-:W-:Y:S01]  /*a2c0*/  IMAD.MOV.U32 R154, RZ, RZ, R10 ;  /* 0x000000ffff9a7224 */ /* 0x000fe200078e000a */
[----:B------:R-:W-:Y:S01]  /*a2d0*/  SHF.L.U64.HI R231, R230, 0x2, R231 ;  /* 0x00000002e6e77819 */ /* 0x000fe200000102e7 */
[----:B------:R-:W-:Y:S01]  /*a2e0*/  IMAD.IADD R40, R7, 0x1, R13 ;  /* 0x0000000107287824 */ /* 0x000fe200078e020d */
[----:B------:R-:W-:Y:S01]  /*a2f0*/  SHF.L.U64.HI R229, R228, 0x2, R229 ;  /* 0x00000002e4e57819 */ /* 0x000fe200000102e5 */
[----:B------:R-:W-:Y:S01]  /*a300*/  IMAD.MOV.U32 R41, RZ, RZ, R6 ;  /* 0x000000ffff297224 */ /* 0x000fe200078e0006 */
[----:B------:R-:W-:Y:S01]  /*a310*/  SHF.L.U64.HI R227, R226, 0x2, R227 ;  /* 0x00000002e2e37819 */ /* 0x000fe200000102e3 */
[----:B------:R-:W-:Y:S01]  /*a320*/  IMAD.SHL.U32 R234, R234, 0x4, RZ ;  /* 0x00000004eaea7824 */ /* 0x000fe200078e00ff */
        /* <DEDUP_REMOVED lines=175> */
[----:B------:R-:W-:-:S02]  /*ae20*/  IMAD.SHL.U32 R141, R141, 0x4, RZ ;  /* 0x000000048d8d7824 */ /* 0x000fc400078e00ff */
[----:B------:R-:W-:Y:S02]  /*ae30*/  IMAD.SHL.U32 R143, R143, 0x4, RZ ;  /* 0x000000048f8f7824 */ /* 0x000fe400078e00ff */
[----:B------:R-:W-:Y:S02]  /*ae40*/  IMAD.SHL.U32 R145, R145, 0x4, RZ ;  /* 0x0000000491917824 */ /* 0x000fe400078e00ff */
[----:B------:R-:W-:Y:S02]  /*ae50*/  IMAD.SHL.U32 R147, R147, 0x4, RZ ;  /* 0x0000000493937824 */ /* 0x000fe400078e00ff */
[----:B------:R-:W-:Y:S02]  /*ae60*/  IMAD.SHL.U32 R153, R153, 0x4, RZ ;  /* 0x0000000499997824 */ /* 0x000fe400078e00ff */
[----:B------:R-:W-:Y:S02]  /*ae70*/  VIADD R42, R5, 0xfffffffd ;  /* 0xfffffffd052a7836 */ /* 0x000fe40000000000 */
[----:B------:R-:W-:Y:S01]  /*ae80*/  VIADD R236, R236, 0xffffffff ;  /* 0xffffffffecec7836 */ /* 0x000fe20000000000 */
[----:B------:R-:W-:Y:S01]  /*ae90*/  UMOV UR13, 0x1 ;  /* 0x00000001000d7882 */ /* 0x000fe20000000000 */
[----:B------:R-:W-:Y:S01]  /*aea0*/  UMOV UR14, 0x2 ;  /* 0x00000002000e7882 */ /* 0x000fe20000000000 */
[----:B------:R-:W-:Y:S01]  /*aeb0*/  UMOV UR6, URZ ;  /* 0x000000ff00067c82 */ /* 0x000fe20008000000 */
[----:B--2---:R-:W-:-:S02]  /*aec0*/  IADD3 R149, P5, PT, R251, R242, RZ ;  /* 0x000000f2fb957210 */ /* 0x004fc40007fbe0ff */
[----:B---3--:R-:W-:Y:S02]  /*aed0*/  IADD3 R151, P1, PT, R251, R243, RZ ;  /* 0x000000f3fb977210 */ /* 0x008fe40007f3e0ff */
[-C--:B------:R-:W-:Y:S02]  /*aee0*/  LEA.HI.X.SX32 R148, R242, R4.reuse, 0x1, P5 ;  /* 0x00000004f2947211 */ /* 0x080fe400028f0eff */
[----:B------:R-:W-:Y:S01]  /*aef0*/  LEA.HI.X.SX32 R150, R243, R4, 0x1, P1 ;  /* 0x00000004f3967211 */ /* 0x000fe200008f0eff */
[----:B------:R-:W-:Y:S01]  /*af00*/  IMAD.MOV.U32 R4, RZ, RZ, RZ ;  /* 0x000000ffff047224 */ /* 0x000fe200078e00ff */
[C---:B------:R-:W-:Y:S01]  /*af10*/  SHF.L.U64.HI R148, R149.reuse, 0x2, R148 ;  /* 0x0000000295947819 */ /* 0x040fe20000010294 */
[----:B------:R-:W-:Y:S01]  /*af20*/  IMAD.SHL.U32 R149, R149, 0x4, RZ ;  /* 0x0000000495957824 */ /* 0x000fe200078e00ff */
[C---:B------:R-:W-:Y:S01]  /*af30*/  SHF.L.U64.HI R150, R151.reuse, 0x2, R150 ;  /* 0x0000000297967819 */ /* 0x040fe20000010296 */
[----:B------:R-:W-:Y:S01]  /*af40*/  IMAD.SHL.U32 R151, R151, 0x4, RZ ;  /* 0x0000000497977824 */ /* 0x000fe200078e00ff */
[----:B------:R-:W-:Y:S01]  /*af50*/  UMOV UR7, URZ ;  /* 0x000000ff00077c82 */ /* 0x000fe20008000000 */
[----:B------:R-:W-:Y:S01]  /*af60*/  UMOV UR8, URZ ;  /* 0x000000ff00087c82 */ /* 0x000fe20008000000 */
[----:B------:R-:W-:-:S05]  /*af70*/  UMOV UR5, URZ ;  /* 0x000000ff00057c82 */ /* 0x000fca0008000000 */
.L_x_11:
[----:B------:R-:W-:Y:S01]  /*af80*/  IMAD.U32 R4, R4, -0x80000000, RZ ;  /* 0x8000000004047824 */ /* 0x000fe200078e00ff */
[----:B------:R-:W-:-:S03]  /*af90*/  UIADD3 UR7, UPT, UPT, UR7, 0x1, URZ ;  /* 0x0000000107077890 */ /* 0x000fc6000fffe0ff */
[----:B------:R-:W1:Y:S01]  /*afa0*/  SYNCS.PHASECHK.TRANS64.TRYWAIT P1, [UR12], R4 ;  /* 0x00000004ff0075a7 */ /* 0x000e62000802110c */
[----:B------:R-:W-:-:S04]  /*afb0*/  UISETP.GT.AND UP1, UPT, UR7, 0x1, UPT ;  /* 0x000000010700788c */ /* 0x000fc8000bf24270 */
[----:B------:R-:W-:-:S04]  /*afc0*/  USEL UR7, UR7, URZ, !UP1 ;  /* 0x000000ff07077287 */ /* 0x000fc8000c800000 */
[----:B------:R-:W-:Y:S01]  /*afd0*/  ULEA UR4, UR7, UR10, 0xe ;  /* 0x0000000a07047291 */ /* 0x000fe2000f8e70ff */
[----:B-12---:R-:W-:Y:S11]  /*afe0*/  @!P1 BRA `(.L_x_9) ;  /* 0x000000a0002c9947 */ /* 0x006ff60003800000 */
.L_x_17:
[----:B------:R-:W-:-:S04]  /*aff0*/  DEPBAR.LE SB0, 0x2 ;  /* 0x000080800000791a */ /* 0x000fc80000000000 */
[----:B------:R-:W-:Y:S01]  /*b000*/  LEA R184, R0, UR4, 0x7 ;  /* 0x0000000400b87c11 */ /* 0x000fe2000f8e38ff */
[----:B------:R-:W-:Y:S01]  /*b010*/  BAR.SYNC.DEFER_BLOCKING 0x0 ;  /* 0x0000000000007b1d */ /* 0x000fe20000010000 */
[----:B------:R-:W-:Y:S02]  /*b020*/  UIADD3 UR6, UPT, UPT, UR6, 0x1, URZ ;  /* 0x0000000106067890 */ /* 0x000fe4000fffe0ff */
[----:B------:R-:W-:Y:S02]  /*b030*/  ULEA UR12, UR13, UR10, 0x3 ;  /* 0x0000000a0d0c7291 */ /* 0x000fe4000f8e18ff */
[----:B------:R-:W-:Y:S02]  /*b040*/  UISETP.GT.AND UP1, UPT, UR6, 0x2, UPT ;  /* 0x000000020600788c */ /* 0x000fe4000bf24270 */
[----:B------:R-:W-:Y:S02]  /*b050*/  UIADD3 UR12, UPT, UPT, UR12, 0x20000, URZ ;  /* 0x000200000c0c7890 */ /* 0x000fe4000fffe0ff */
[----:B------:R-:W-:Y:S01]  /*b060*/  USEL UR6, UR6, URZ, !UP1 ;  /* 0x000000ff06067287 */ /* 0x000fe2000c800000 */
[----:B------:R-:W-:Y:S01]  /*b070*/  UMOV UR4, UR8 ;  /* 0x0000000800047c82 */ /* 0x000fe20008000000 */
        /* <DEDUP_REMOVED lines=8> */
[----:B-1----:R1:W-:Y:S01]  /*b100*/  STTM.x32 tmem[UR11+0x100], R4 ;  /* 0x00010004000079ed */ /* 0x0023e200082c000b */
[----:B------:R-:W2:Y:S02]  /*b110*/  FENCE.VIEW.ASYNC.T ;  /* 0x00000000000073c6 */ /* 0x000ea40000000200 */
[----:B--2---:R-:W-:Y:S06]  /*b120*/  BAR.SYNC.DEFER_BLOCKING 0x0 ;  /* 0x0000000000007b1d */ /* 0x004fec0000010000 */
[----:B------:R-:W-:Y:S05]  /*b130*/  @P0 BRA `(.L_x_10) ;  /* 0x00000000007c0947 */ /* 0x000fea0003800000 */
[----:B------:R-:W-:Y:S02]  /*b140*/  ULEA UR8, UR6, UR10, 0xf ;  /* 0x0000000a06087291 */ /* 0x000fe4000f8e78ff */
[----:B------:R-:W-:Y:S02]  /*b150*/  UIADD3 UR15, UPT, UPT, UR20, 0x108, URZ ;  /* 0x00000108140f7890 */ /* 0x000fe4000fffe0ff */
[----:B------:R-:W-:Y:S02]  /*b160*/  USHF.R.U32.HI UR8, URZ, 0x4, UR8 ;  /* 0x00000004ff087899 */ /* 0x000fe40008011608 */
[----:B------:R-:W-:Y:S02]  /*b170*/  UIADD3 UR23, UPT, UPT, UR20, 0x110, URZ ;  /* 0x0000011014177890 */ /* 0x000fe4000fffe0ff */
[----:B------:R-:W-:Y:S02]  /*b180*/  USGXT.U32 UR16, UR8, 0xe ;  /* 0x0000000e0810789a */ /* 0x000fe40008000000 */
[----:B------:R-:W-:-:S02]  /*b190*/  UIADD3 UR36, UPT, UPT, UR20, 0x118, URZ ;  /* 0x0000011814247890 */ /* 0x000fc4000fffe0ff */
[----:B------:R-:W-:Y:S01]  /*b1a0*/  UIADD3 UR24, UP1, UPT, UR16, 0x2, URZ ;  /* 0x0000000210187890 */ /* 0x000fe2000ff3e0ff */
[----:B------:R-:W-:Y:S01]  /*b1b0*/  UMOV UR8, URZ ;  /* 0x000000ff00087c82 */ /* 0x000fe20008000000 */
[----:B------:R-:W-:Y:S02]  /*b1c0*/  UMOV UR30, 0x0 ;  /* 0x00000000001e7882 */ /* 0x000fe40000000000 */
[----:B------:R-:W-:Y:S02]  /*b1d0*/  UIADD3.X UR25, UPT, UPT, UR8, 0x40004040, URZ, UP1, !UPT ;  /* 0x4000404008197890 */ /* 0x000fe40008ffe4ff */
[----:B------:R-:W-:Y:S02]  /*b1e0*/  UIADD3 UR26, UP1, UPT, UR24, 0x2, URZ ;  /* 0x00000002181a7890 */ /* 0x000fe4000ff3e0ff */
[----:B------:R-:W-:Y:S02]  /*b1f0*/  UIADD3 UR28, UP2, UPT, UR24, 0x4, URZ ;  /* 0x00000004181c7890 */ /* 0x000fe4000ff5e0ff */
[----:B------:R-:W-:-:S02]  /*b200*/  UIADD3.X UR27, UPT, UPT, UR25, URZ, URZ, UP1, !UPT ;  /* 0x000000ff191b7290 */ /* 0x000fc40008ffe4ff */
[----:B------:R-:W-:Y:S01]  /*b210*/  UIADD3.X UR29, UPT, UPT, UR25, URZ, URZ, UP2, !UPT ;  /* 0x000000ff191d7290 */ /* 0x000fe200097fe4ff */
[----:B------:R-:W-:Y:S01]  /*b220*/  UMOV UR31, 0x8400910 ;  /* 0x08400910001f7882 */ /* 0x000fe20000000000 */
[----:B------:R-:W-:Y:S01]  /*b230*/  UMOV UR17, 0x40004040 ;  /* 0x4000404000117882 */ /* 0x000fe20000000000 */
[----:B------:R-:W-:Y:S01]  /*b240*/  UMOV UR32, 0x0 ;  /* 0x0000000000207882 */ /* 0x000fe20000000000 */
[----:B------:R-:W-:Y:S01]  /*b250*/  UMOV UR33, 0x8400910 ;  /* 0x0840091000217882 */ /* 0x000fe20000000000 */
[----:B------:R-:W-:Y:S01]  /*b260*/  UMOV UR34, 0x0 ;  /* 0x0000000000227882 */ /* 0x000fe20000000000 */
[----:B------:R-:W-:Y:S01]  /*b270*/  UMOV UR35, 0x8400910 ;  /* 0x0840091000237882 */ /* 0x000fe20000000000 */
[----:B------:R-:W-:Y:S01]  /*b280*/  UMOV UR8, UR12 ;  /* 0x0000000c00087c82 */ /* 0x000fe20008000000 */
[----:B------:R-:W-:Y:S01]  /*b290*/  UMOV UR9, URZ ;  /* 0x000000ff00097c82 */ /* 0x000fe20008000000 */
[----:B------:R2:W-:Y:S01]  /*b2a0*/  UTCHMMA tmem[UR21], gdesc[UR16], tmem[UR20], tmem[UR30], idesc[UR31], UPT ;  /* 0x00ff1e10150079ea */ /* 0x0005e2000b800014 */
        /* <DEDUP_REMOVED lines=8> */
.L_x_10:
[----:B------:R-:W-:Y:S01]  /*b330*/  R2UR UR9, R42 ;  /* 0x000000002a0972ca */ /* 0x000fe200000e0000 */
[----:B------:R-:W-:Y:S01]  /*b340*/  UISETP.GT.AND UP1, UPT, UR22, URZ, UPT ;  /* 0x000000ff1600728c */ /* 0x000fe2000bf24270 */
[----:B------:R-:W-:Y:S01]  /*b350*/  BAR.SYNC.DEFER_BLOCKING 0x0 ;  /* 0x0000000000007b1d */ /* 0x000fe20000010000 */
[----:B------:R-:W-:Y:S01]  /*b360*/  UISETP.GT.AND UP2, UPT, UR22, 0x1, UPT ;  /* 0x000000011600788c */ /* 0x000fe2000bf44270 */
[C---:B-1----:R-:W-:Y:S01]  /*b370*/  IADD3 R4, P5, PT, R41.reuse, R237, RZ ;  /* 0x000000ed29047210 */ /* 0x042fe20007fbe0ff */
[----:B--2---:R-:W-:Y:S01]  /*b380*/  USEL UR8, URZ, 0x4, !UP1 ;  /* 0x00000004ff087887 */ /* 0x004fe2000c800000 */
[----:B------:R-:W-:Y:S01]  /*b390*/  IADD3 R6, P6, PT, R41, R153, RZ ;  /* 0x0000009929067210 */ /* 0x000fe20007fde0ff */
[----:B------:R-:W-:Y:S02]  /*b3a0*/  UISETP.GT.AND UP3, UPT, UR22, 0x3, UPT ;  /* 0x000000031600788c */ /* 0x000fe4000bf64270 */
[C---:B------:R-:W-:Y:S01]  /*b3b0*/  IMAD.X R5, R40.reuse, 0x1, R39, P5 ;  /* 0x0000000128057824 */ /* 0x040fe200028e0627 */
[----:B------:R-:W-:Y:S01]  /*b3c0*/  UISETP.GT.AND UP4, UPT, UR22, 0x7, UPT ;  /* 0x000000071600788c */ /* 0x000fe2000bf84270 */
[----:B------:R-:W-:Y:S01]  /*b3d0*/  IMAD.X R7, R40, 0x1, R152, P6 ;  /* 0x0000000128077824 */ /* 0x000fe200030e0698 */
[----:B------:R-:W-:Y:S01]  /*b3e0*/  UISETP.GT.AND UP5, UPT, UR22, 0x9, UPT ;  /* 0x000000091600788c */ /* 0x000fe2000bfa4270 */
[----:B------:R-:W1:Y:S01]  /*b3f0*/  S2R R10, SR_TID.X ;  /* 0x00000000000a7919 */ /* 0x000e620000002100 */
[----:B------:R-:W-:-:S02]  /*b400*/  UISETP.GE.AND UP1, UPT, UR5, UR9, UPT ;  /* 0x000000090500728c */ /* 0x000fc4000bf26270 */
[----:B------:R-:W-:Y:S02]  /*b410*/  USEL UR9, URZ, 0x4, !UP2 ;  /* 0x00000004ff097887 */ /* 0x000fe4000d000000 */
[----:B------:R-:W-:Y:S02]  /*b420*/  USEL UR8, UR8, URZ, !UP1 ;  /* 0x000000ff08087287 */ /* 0x000fe4000c800000 */
[----:B------:R-:W-:Y:S02]  /*b430*/  USEL UR9, UR9, URZ, !UP1 ;  /* 0x000000ff09097287 */ /* 0x000fe4000c800000 */
[----:B------:R-:W-:Y:S02]  /*b440*/  UISETP.GT.AND UP2, UPT, UR22, 0x2, UPT ;  /* 0x000000021600788c */ /* 0x000fe4000bf44270 */
[----:B------:R-:W-:Y:S01]  /*b450*/  ISETP.NE.U32.AND P4, PT, RZ, UR8, PT ;  /* 0x00000008ff007c0c */ /* 0x000fe2000bf85070 */
[----:B------:R-:W-:Y:S01]  /*b460*/  UIADD3 UR14, UPT, UPT, UR14, 0x1, URZ ;  /* 0x000000010e0e7890 */ /* 0x000fe2000fffe0ff */
[----:B------:R-:W-:Y:S01]  /*b470*/  ISETP.NE.U32.AND P1, PT, RZ, UR9, PT ;  /* 0x00000009ff007c0c */ /* 0x000fe2000bf25070 */
[----:B------:R-:W-:-:S02]  /*b480*/  USEL UR8, URZ, 0x4, !UP2 ;  /* 0x00000004ff087887 */ /* 0x000fc4000d000000 */
[----:B------:R-:W-:Y:S02]  /*b490*/  USEL UR9, URZ, 0x4, !UP3 ;  /* 0x00000004ff097887 */ /* 0x000fe4000d800000 */
[----:B------:R-:W-:Y:S02]  /*b4a0*/  USEL UR8, UR8, URZ, !UP1 ;  /* 0x000000ff08087287 */ /* 0x000fe4000c800000 */
[----:B------:R-:W-:Y:S02]  /*b4b0*/  USEL UR9, UR9, URZ, !UP1 ;  /* 0x000000ff09097287 */ /* 0x000fe4000c800000 */
[----:B------:R-:W-:Y:S02]  /*b4c0*/  UISETP.GT.AND UP2, UPT, UR22, 0x4, UPT ;  /* 0x000000041600788c */ /* 0x000fe4000bf44270 */
[----:B------:R-:W-:Y:S01]  /*b4d0*/  @!PT LDS RZ, [RZ] ;  /* 0x00000000fffff984 */ /* 0x000fe20000000800 */
[----:B------:R-:W-:Y:S01]  /*b4e0*/  @!PT LDS RZ, [RZ] ;  /* 0x00000000fffff984 */ /* 0x000fe20000000800 */
[----:B------:R-:W-:Y:S01]  /*b4f0*/  @!PT LDS RZ, [RZ] ;  /* 0x00000000fffff984 */ /* 0x000fe20000000800 */
[----:B------:R2:W-:Y:S01]  /*b500*/  LDGSTS.E [R184+0x18000], desc[UR18][R4.64], P4 ;  /* 0x1800000004b87fae */ /* 0x0005e2000a1a1012 */
[----:B------:R-:W-:Y:S01]  /*b510*/  ISETP.NE.U32.AND P4, PT, RZ, UR8, PT ;  /* 0x00000008ff007c0c */ /* 0x000fe2000bf85070 */
[----:B------:R-:W-:-:S02]  /*b520*/  UISETP.GT.AND UP3, UPT, UR22, 0x5, UPT ;  /* 0x000000051600788c */ /* 0x000fc4000bf64270 */
[----:B------:R3:W-:Y:S01]  /*b530*/  LDGSTS.E [R184+0x18004], desc[UR18][R6.64], P1 ;  /* 0x1800400006b87fae */ /* 0x0007e200089a1012 */
[----:B------:R-:W-:Y:S01]  /*b540*/  ISETP.NE.U32.AND P1, PT, RZ, UR9, PT ;  /* 0x00000009ff007c0c */ /* 0x000fe2000bf25070 */
[----:B------:R-:W-:Y:S02]  /*b550*/  USEL UR8, URZ, 0x4, !UP2 ;  /* 0x00000004ff087887 */ /* 0x000fe4000d000000 */
[----:B------:R-:W-:Y:S01]  /*b560*/  USEL UR9, URZ, 0x4, !UP3 ;  /* 0x00000004ff097887 */ /* 0x000fe2000d800000 */
[----:B-1----:R-:W-:Y:S01]  /*b570*/  LOP3.LUT R10, R10, 0x1f, RZ, 0xc0, !PT ;  /* 0x0000001f0a0a7812 */ /* 0x002fe200078ec0ff */
[----:B------:R-:W-:Y:S01]  /*b580*/  USEL UR8, UR8, URZ, !UP1 ;  /* 0x000000ff08087287 */ /* 0x000fe2000c800000 */
[C---:B--2---:R-:W-:Y:S01]  /*b590*/  IADD3 R4, P5, PT, R41.reuse, R151, RZ ;  /* 0x0000009729047210 */ /* 0x044fe20007fbe0ff */
[----:B------:R-:W-:Y:S02]  /*b5a0*/  USEL UR9, UR9, URZ, !UP1 ;  /* 0x000000ff09097287 */ /* 0x000fe4000c800000 */
[----:B------:R-:W-:Y:S01]  /*b5b0*/  UISETP.GT.AND UP3, UPT, UR22, 0x6, UPT ;  /* 0x000000061600788c */ /* 0x000fe2000bf64270 */
[----:B---3--:R-:W-:Y:S01]  /*b5c0*/  IADD3 R6, P6, PT, R41, R149, RZ ;  /* 0x0000009529067210 */ /* 0x008fe20007fde0ff */
[----:B------:R-:W-:Y:S01]  /*b5d0*/  IMAD.X R5, R40, 0x1, R150, P5 ;  /* 0x0000000128057824 */ /* 0x000fe200028e0696 */
[----:B------:R-:W-:-:S02]  /*b5e0*/  UISETP.GT.AND UP2, UPT, UR22, 0x8, UPT ;  /* 0x000000081600788c */ /* 0x000fc4000bf44270 */
[----:B------:R-:W-:Y:S01]  /*b5f0*/  UIADD3 UR5, UPT, UPT, UR5, 0x1, URZ ;  /* 0x0000000105057890 */ /* 0x000fe2000fffe0ff */
[----:B------:R-:W-:Y:S01]  /*b600*/  IMAD.X R7, R40, 0x1, R148, P6 ;  /* 0x0000000128077824 */ /* 0x000fe200030e0694 */
[----:B------:R1:W-:Y:S01]  /*b610*/  LDGSTS.E [R184+0x18008], desc[UR18][R4.64], P4 ;  /* 0x1800800004b87fae */ /* 0x0003e2000a1a1012 */
[----:B------:R-:W-:Y:S01]  /*b620*/  ISETP.NE.U32.AND P4, PT, RZ, UR9, PT ;  /* 0x00000009ff007c0c */ /* 0x000fe2000bf85070 */
[----:B------:R-:W-:Y:S02]  /*b630*/  USEL UR9, URZ, 0x4, !UP4 ;  /* 0x00000004ff097887 */ /* 0x000fe4000e000000 */
[----:B------:R2:W-:Y:S01]  /*b640*/  LDGSTS.E [R184+0x1800c], desc[UR18][R6.64], P1 ;  /* 0x1800c00006b87fae */ /* 0x0005e200089a1012 */
[----:B------:R-:W-:Y:S01]  /*b650*/  ISETP.NE.U32.AND P1, PT, RZ, UR8, PT ;  /* 0x00000008ff007c0c */ /* 0x000fe2000bf25070 */
[----:B------:R-:W-:Y:S02]  /*b660*/  USEL UR8, URZ, 0x4, !UP3 ;  /* 0x00000004ff087887 */ /* 0x000fe4000d800000 */
[----:B------:R-:W-:-:S02]  /*b670*/  USEL UR9, UR9, URZ, !UP1 ;  /* 0x000000ff09097287 */ /* 0x000fc4000c800000 */
[----:B------:R-:W-:Y:S01]  /*b680*/  USEL UR8, UR8, URZ, !UP1 ;  /* 0x000000ff08087287 */ /* 0x000fe2000c800000 */
[C---:B-1----:R-:W-:Y:S01]  /*b690*/  IADD3 R4, P5, PT, R41.reuse, R147, RZ ;  /* 0x0000009329047210 */ /* 0x042fe20007fbe0ff */
[----:B------:R-:W-:Y:S02]  /*b6a0*/  UISETP.GT.AND UP3, UPT, UR22, 0xa, UPT ;  /* 0x0000000a1600788c */ /* 0x000fe4000bf64270 */
[----:B------:R-:W-:Y:S01]  /*b6b0*/  UISETP.GT.AND UP4, UPT, UR22, 0xb, UPT ;  /* 0x0000000b1600788c */ /* 0x000fe2000bf84270 */
[----:B--2---:R-:W-:Y:S01]  /*b6c0*/  IADD3 R6, P6, PT, R41, R145, RZ ;  /* 0x0000009129067210 */ /* 0x004fe20007fde0ff */
[----:B------:R-:W-:Y:S01]  /*b6d0*/  IMAD.X R5, R40, 0x1, R146, P5 ;  /* 0x0000000128057824 */ /* 0x000fe200028e0692 */
[----:B------:R-:W-:-:S03]  /*b6e0*/  UIADD3 UR13, UPT, UPT, UR13, 0x1, URZ ;  /* 0x000000010d0d7890 */ /* 0x000fc6000fffe0ff */
[----:B------:R-:W-:Y:S01]  /*b6f0*/  IMAD.X R7, R40, 0x1, R144, P6 ;  /* 0x0000000128077824 */ /* 0x000fe200030e0690 */
[----:B------:R1:W-:Y:S01]  /*b700*/  LDGSTS.E [R184+0x18010], desc[UR18][R4.64], P1 ;  /* 0x1801000004b87fae */ /* 0x0003e200089a1012 */
[----:B------:R-:W-:Y:S01]  /*b710*/  ISETP.NE.U32.AND P1, PT, RZ, UR9, PT ;  /* 0x00000009ff007c0c */ /* 0x000fe2000bf25070 */
[----:B------:R-:W-:Y:S02]  /*b720*/  USEL UR9, URZ, 0x4, !UP5 ;  /* 0x00000004ff097887 */ /* 0x000fe4000e800000 */
[----:B------:R2:W-:Y:S01]  /*b730*/  LDGSTS.E [R184+0x18014], desc[UR18][R6.64], P4 ;  /* 0x1801400006b87fae */ /* 0x0005e2000a1a1012 */
[----:B------:R-:W-:Y:S01]  /*b740*/  ISETP.NE.U32.AND P4, PT, RZ, UR8, PT ;  /* 0x00000008ff007c0c */ /* 0x000fe2000bf85070 */
[----:B------:R-:W-:Y:S02]  /*b750*/  USEL UR8, URZ, 0x4, !UP2 ;  /* 0x00000004ff087887 */ /* 0x000fe4000d000000 */
[----:B------:R-:W-:Y:S02]  /*b760*/  USEL UR9, UR9, URZ, !UP1 ;  /* 0x000000ff09097287 */ /* 0x000fe4000c800000 */
[----:B------:R-:W-:Y:S01]  /*b770*/  USEL UR8, UR8, URZ, !UP1 ;  /* 0x000000ff08087287 */ /* 0x000fe2000c800000 */
[----:B-1----:R-:W-:Y:S01]  /*b780*/  IADD3 R4, P5, PT, R41, R143, RZ ;  /* 0x0000008f29047210 */ /* 0x002fe20007fbe0ff */
[----:B------:R-:W-:-:S02]  /*b790*/  UISETP.GT.AND UP5, UPT, UR22, 0xc, UPT ;  /* 0x0000000c1600788c */ /* 0x000fc4000bfa4270 */
[----:B------:R-:W-:Y:S01]  /*b7a0*/  UISETP.GT.AND UP2, UPT, UR22, 0xd, UPT ;  /* 0x0000000d1600788c */ /* 0x000fe2000bf44270 */
[----:B--2---:R-:W-:Y:S01]  /*b7b0*/  IADD3 R6, P6, PT, R41, R141, RZ ;  /* 0x0000008d29067210 */ /* 0x004fe20007fde0ff */
[C---:B------:R-:W-:Y:S01]  /*b7c0*/  IMAD.X R5, R40.reuse, 0x1, R142, P5 ;  /* 0x0000000128057824 */ /* 0x040fe200028e068e */
[----:B------:R-:W-:Y:S02]  /*b7d0*/  USEL UR15, URZ, 0x4, !UP5 ;  /* 0x00000004ff0f7887 */ /* 0x000fe4000e800000 */
[----:B------:R-:W-:Y:S01]  /*b7e0*/  UISETP.GT.AND UP5, UPT, UR22, 0x14, UPT ;  /* 0x000000141600788c */ /* 0x000fe2000bfa4270 */
[----:B------:R-:W-:Y:S01]  /*b7f0*/  IMAD.X R7, R40, 0x1, R140, P6 ;  /* 0x0000000128077824 */ /* 0x000fe200030e068c */
[----:B------:R1:W-:Y:S01]  /*b800*/  LDGSTS.E [R184+0x18018], desc[UR18][R4.64], P4 ;  /* 0x1801800004b87fae */ /* 0x0003e2000a1a1012 */
[----:B------:R-:W-:Y:S01]  /*b810*/  ISETP.NE.U32.AND P4, PT, RZ, UR8, PT ;  /* 0x00000008ff007c0c */ /* 0x000fe2000bf85070 */
[----:B------:R-:W-:Y:S02]  /*b820*/  USEL UR8, URZ, 0x4, !UP3 ;  /* 0x00000004ff087887 */ /* 0x000fe4000d800000 */
[----:B------:R2:W-:Y:S01]  /*b830*/  LDGSTS.E [R184+0x1801c], desc[UR18][R6.64], P1 ;  /* 0x1801c00006b87fae */ /* 0x0005e200089a1012 */
[----:B------:R-:W-:Y:S01]  /*b840*/  ISETP.NE.U32.AND P1, PT, RZ, UR9, PT ;  /* 0x00000009ff007c0c */ /* 0x000fe2000bf25070 */
[----:B------:R-:W-:-:S02]  /*b850*/  USEL UR9, URZ, 0x4, !UP4 ;  /* 0x00000004ff097887 */ /* 0x000fc4000e000000 */
[----:B------:R-:W-:Y:S02]  /*b860*/  USEL UR8, UR8, URZ, !UP1 ;  /* 0x000000ff08087287 */ /* 0x000fe4000c800000 */
[----:B------:R-:W-:Y:S01]  /*b870*/  USEL UR9, UR9, URZ, !UP1 ;  /* 0x000000ff09097287 */ /* 0x000fe2000c800000 */
[C---:B-1----:R-:W-:Y:S01]  /*b880*/  IADD3 R4, P5, PT, R41.reuse, R139, RZ ;  /* 0x0000008b29047210 */ /* 0x042fe20007fbe0ff */
[----:B------:R-:W-:Y:S02]  /*b890*/  USEL UR15, UR15, URZ, !UP1 ;  /* 0x000000ff0f0f7287 */ /* 0x000fe4000c800000 */
[----:B------:R-:W-:Y:S01]  /*b8a0*/  UISETP.GT.AND UP3, UPT, UR22, 0xe, UPT ;  /* 0x0000000e1600788c */ /* 0x000fe2000bf64270 */
[----:B--2---:R-:W-:Y:S01]  /*b8b0*/  IADD3 R6, P6, PT, R41, R137, RZ ;  /* 0x0000008929067210 */ /* 0x004fe20007fde0ff */
[----:B------:R-:W-:Y:S01]  /*b8c0*/  IMAD.X R5, R40, 0x1, R138, P5 ;  /* 0x0000000128057824 */ /* 0x000fe200028e068a */
[----:B------:R-:W-:-:S03]  /*b8d0*/  UISETP.GT.AND UP4, UPT, UR22, 0x12, UPT ;  /* 0x000000121600788c */ /* 0x000fc6000bf84270 */
        /* <DEDUP_REMOVED lines=12> */
[C---:B--2---:R-:W-:Y:S01]  /*b9a0*/  IADD3 R6, P6, PT, R41.reuse, R133, RZ ;  /* 0x0000008529067210 */ /* 0x044fe20007fde0ff */
[----:B------:R-:W-:Y:S01]  /*b9b0*/  IMAD.X R5, R40, 0x1, R134, P5 ;  /* 0x0000000128057824 */ /* 0x000fe200028e0686 */
[----:B------:R-:W-:-:S03]  /*b9c0*/  IADD3 R8, P5, PT, R41, R131, RZ ;  /* 0x0000008329087210 */ /* 0x000fc60007fbe0ff */
[C---:B------:R-:W-:Y:S01]  /*b9d0*/  IMAD.X R7, R40.reuse, 0x1, R132, P6 ;  /* 0x0000000128077824 */ /* 0x040fe200030e0684 */
[----:B------:R-:W-:Y:S01]  /*b9e0*/  ISETP.NE.U32.AND P6, PT, RZ, UR15, PT ;  /* 0x0000000fff007c0c */ /* 0x000fe2000bfc5070 */
        /* <DEDUP_REMOVED lines=9> */
[----:B------:R-:W-:Y:S01]  /*ba80*/  LDGSTS.E [R184+0x18030], desc[UR18][R8.64], P6 ;  /* 0x1803000008b87fae */ /* 0x000fe2000b1a1012 */
[C---:B-1----:R-:W-:Y:S01]  /*ba90*/  IADD3 R4, P5, PT, R41.reuse, R129, RZ ;  /* 0x0000008129047210 */ /* 0x042fe20007fbe0ff */
[----:B------:R-:W-:Y:S02]  /*baa0*/  UISETP.GT.AND UP3, UPT, UR22, 0x11, UPT ;  /* 0x000000111600788c */ /* 0x000fe4000bf64270 */
[----:B------:R-:W-:Y:S01]  /*bab0*/  UISETP.GT.AND UP2, UPT, UR22, 0x13, UPT ;  /* 0x000000131600788c */ /* 0x000fe2000bf44270 */
[----:B--2---:R-:W-:Y:S01]  /*bac0*/  IADD3 R6, P6, PT, R41, R127, RZ ;  /* 0x0000007f29067210 */ /* 0x004fe20007fde0ff */
[----:B------:R-:W-:-:S04]  /*bad0*/  IMAD.X R5, R40, 0x1, R128, P5 ;  /* 0x0000000128057824 */ /* 0x000fc800028e0680 */
        /* <DEDUP_REMOVED lines=27> */
[----:B------:R-:W-:Y:S01]  /*bc90*/  IMAD.X R5, R40, 0x1, R120, P5 ;  /* 0x0000000128057824 */ /* 0x000fe200028e0678 */
[----:B------:R-:W-:-:S03]  /*bca0*/  USEL UR15, URZ, 0x4, !UP5 ;  /* 0x00000004ff0f7887 */ /* 0x000fc6000e800000 */
        /* <DEDUP_REMOVED lines=10> */
[----:B------:R-:W-:-:S02]  /*bd50*/  USEL UR15, UR15, URZ, !UP1 ;  /* 0x000000ff0f0f7287 */ /* 0x000fc4000c800000 */
        /* <DEDUP_REMOVED lines=45> */
[----:B------:R-:W-:-:S02]  /*c030*/  UISETP.NE.U32.AND UP3, UPT, UR9, URZ, UPT ;  /* 0x000000ff0900728c */ /* 0x000fc4000bf65070 */
        /* <DEDUP_REMOVED lines=8> */
[----:B------:R-:W-:Y:S01]  /*c0c0*/  PLOP3.LUT P1, PT, PT, PT, UP3, 0x40, 0x4 ;  /* 0x000000000004781c */ /* 0x000fe20003f2e838 */
[----:B------:R-:W-:Y:S02]  /*c0d0*/  UISETP.GT.AND UP3, UPT, UR22, 0x1f, UPT ;  /* 0x0000001f1600788c */ /* 0x000fe4000bf64270 */
[----:B------:R-:W-:Y:S02]  /*c0e0*/  USEL UR8, UR8, URZ, !UP1 ;  /* 0x000000ff08087287 */ /* 0x000fe4000c800000 */
[----:B------:R-:W-:Y:S01]  /*c0f0*/  USEL UR9, URZ, 0x4, !UP3 ;  /* 0x00000004ff097887 */ /* 0x000fe2000d800000 */
[----:B-1----:R-:W-:-:S03]  /*c100*/  IADD3 R4, P5, PT, R41, R99, RZ ;  /* 0x0000006329047210 */ /* 0x002fc60007fbe0ff */
[----:B------:R-:W-:Y:S01]  /*c110*/  USEL UR9, UR9, URZ, !UP1 ;  /* 0x000000ff09097287 */ /* 0x000fe2000c800000 */
[----:B--2---:R-:W-:Y:S01]  /*c120*/  IADD3 R6, P6, PT, R41, R97, RZ ;  /* 0x0000006129067210 */ /* 0x004fe20007fde0ff */
[----:B------:R-:W-:-:S04]  /*c130*/  IMAD.X R5, R40, 0x1, R98, P5 ;  /* 0x0000000128057824 */ /* 0x000fc800028e0662 */
[----:B------:R-:W-:Y:S01]  /*c140*/  IMAD.X R7, R40, 0x1, R96, P6 ;  /* 0x0000000128077824 */ /* 0x000fe200030e0660 */
[----:B------:R1:W-:Y:S01]  /*c150*/  LDGSTS.E [R184+0x18070], desc[UR18][R4.64], P4 ;  /* 0x1807000004b87fae */ /* 0x0003e2000a1a1012 */
[----:B------:R-:W-:Y:S01]  /*c160*/  ISETP.GE.AND P4, PT, R10, UR22, PT ;  /* 0x000000160a007c0c */ /* 0x000fe2000bf86270 */
[----:B------:R-:W-:Y:S01]  /*c170*/  UIADD3 UR22, UPT, UPT, UR22, -0x20, URZ ;  /* 0xffffffe016167890 */ /* 0x000fe2000fffe0ff */
[----:B------:R-:W-:Y:S01]  /*c180*/  ISETP.NE.U32.AND P6, PT, RZ, UR8, PT ;  /* 0x00000008ff007c0c */ /* 0x000fe2000bfc5070 */
[----:B------:R2:W-:Y:S01]  /*c190*/  LDGSTS.E [R184+0x18074], desc[UR18][R6.64], !P1 ;  /* 0x1807400006b87fae */ /* 0x0005e2000c9a1012 */
[----:B------:R-:W-:Y:S02]  /*c1a0*/  SEL R8, RZ, 0x4, P4 ;  /* 0x00000004ff087807 */ /* 0x000fe40002000000 */
[----:B------:R-:W-:Y:S01]  /*c1b0*/  PLOP3.LUT P4, PT, PT, PT, UP1, 0x40, 0x4 ;  /* 0x000000000004781c */ /* 0x000fe20003f8e818 */
[----:B------:R-:W-:-:S03]  /*c1c0*/  UISETP.GT.AND UP1, UPT, UR14, 0x2, UPT ;  /* 0x000000020e00788c */ /* 0x000fc6000bf24270 */
[----:B------:R-:W-:Y:S01]  /*c1d0*/  SEL R8, R8, RZ, P4 ;  /* 0x000000ff08087207 */ /* 0x000fe20002000000 */
[----:B------:R-:W-:Y:S01]  /*c1e0*/  USEL UR14, UR14, URZ, !UP1 ;  /* 0x000000ff0e0e7287 */ /* 0x000fe2000c800000 */
[C---:B-1----:R-:W-:Y:S01]  /*c1f0*/  IADD3 R4, P1, PT, R41.reuse, R95, RZ ;  /* 0x0000005f29047210 */ /* 0x042fe20007f3e0ff */
[----:B------:R-:W-:Y:S01]  /*c200*/  UISETP.GT.AND UP1, UPT, UR13, 0x1, UPT ;  /* 0x000000010d00788c */ /* 0x000fe2000bf24270 */
[----:B------:R-:W-:Y:S01]  /*c210*/  ISETP.NE.U32.AND P4, PT, R8, RZ, PT ;  /* 0x000000ff0800720c */ /* 0x000fe20003f85070 */
[----:B------:R-:W-:Y:S01]  /*c220*/  ULEA UR8, UR14, UR10, 0xf ;  /* 0x0000000a0e087291 */ /* 0x000fe2000f8e78ff */
[----:B------:R-:W-:Y:S01]  /*c230*/  IADD3 R8, P5, PT, R41, R93, RZ ;  /* 0x0000005d29087210 */ /* 0x000fe20007fbe0ff */
[C---:B------:R-:W-:Y:S01]  /*c240*/  IMAD.X R5, R40.reuse, 0x1, R94, P1 ;  /* 0x0000000128057824 */ /* 0x040fe200008e065e */
[----:B------:R-:W-:Y:S01]  /*c250*/  ISETP.NE.U32.AND P1, PT, RZ, UR9, PT ;  /* 0x00000009ff007c0c */ /* 0x000fe2000bf25070 */
[----:B------:R-:W-:Y:S02]  /*c260*/  USEL UR13, UR13, URZ, !UP1 ;  /* 0x000000ff0d0d7287 */ /* 0x000fe4000c800000 */
[----:B------:R-:W-:Y:S01]  /*c270*/  IMAD.X R9, R40, 0x1, R92, P5 ;  /* 0x0000000128097824 */ /* 0x000fe200028e065c */
[----:B------:R1:W-:Y:S01]  /*c280*/  LDGSTS.E [R184+0x18078], desc[UR18][R4.64], P6 ;  /* 0x1807800004b87fae */ /* 0x0003e2000b1a1012 */
[----:B--2---:R-:W-:Y:S01]  /*c290*/  IADD3 R6, P5, PT, R154, R87, RZ ;  /* 0x000000579a067210 */ /* 0x004fe20007fbe0ff */
[----:B------:R-:W-:-:S02]  /*c2a0*/  VIADD R10, R2, UR8 ;  /* 0x00000008020a7c36 */ /* 0x000fc40008000000 */
[----:B------:R-:W-:Y:S01]  /*c2b0*/  VIADD R12, R238, UR8 ;  /* 0x00000008ee0c7c36 */ /* 0x000fe20008000000 */
[----:B------:R-:W-:Y:S01]  /*c2c0*/  USEL UR8, URZ, 0x1, !UP1 ;  /* 0x00000001ff087887 */ /* 0x000fe2000c800000 */
[----:B------:R-:W-:-:S03]  /*c2d0*/  IMAD.X R7, R43, 0x1, R86, P5 ;  /* 0x000000012b077824 */ /* 0x000fc600028e0656 */
[----:B------:R2:W-:Y:S01]  /*c2e0*/  LDGSTS.E [R184+0x1807c], desc[UR18][R8.64], P1 ;  /* 0x1807c00008b87fae */ /* 0x0005e200089a1012 */
[----:B------:R-:W-:Y:S01]  /*c2f0*/  ULOP3.LUT UR8, UR4, UR8, URZ, 0x3c, !UPT ;  /* 0x0000000804087292 */ /* 0x000fe2000f8e3cff */
[C---:B-1----:R-:W-:Y:S02]  /*c300*/  IADD3 R4, P6, PT, R154.reuse, R91, RZ ;  /* 0x0000005b9a047210 */ /* 0x042fe40007fde0ff */
[----:B------:R-:W0:Y:S03]  /*c310*/  LDGDEPBAR ;  /* 0x00000000000079af */ /* 0x000e260000000000 */
[----:B------:R-:W-:Y:S01]  /*c320*/  IMAD.X R5, R43, 0x1, R90, P6 ;  /* 0x000000012b057824 */ /* 0x000fe200030e065a */
[----:B--2---:R-:W-:-:S04]  /*c330*/  IADD3 R8, P1, PT, R154, R83, RZ ;  /* 0x000000539a087210 */ /* 0x004fc80007f3e0ff */
[----:B------:R1:W-:Y:S01]  /*c340*/  LDGSTS.E [R10], desc[UR18][R4.64], P4 ;  /* 0x00000000040a7fae */ /* 0x0003e2000a1a1012 */
[----:B------:R-:W-:-:S03]  /*c350*/  IMAD.X R9, R43, 0x1, R82, P1 ;  /* 0x000000012b097824 */ /* 0x000fc600008e0652 */
[----:B------:R2:W-:Y:S04]  /*c360*/  LDGSTS.E [R10+0x400], desc[UR18][R6.64], P4 ;  /* 0x00400000060a7fae */ /* 0x0005e8000a1a1012 */
[----:B------:R3:W-:Y:S01]  /*c370*/  LDGSTS.E [R10+0x800], desc[UR18][R8.64], P4 ;  /* 0x00800000080a7fae */ /* 0x0007e2000a1a1012 */
[C---:B-1----:R-:W-:Y:S02]  /*c380*/  IADD3 R4, P5, PT, R154.reuse, R79, RZ ;  /* 0x0000004f9a047210 */ /* 0x042fe40007fbe0ff */
[----:B--2---:R-:W-:-:S03]  /*c390*/  IADD3 R6, P1, PT, R154, R75, RZ ;  /* 0x0000004b9a067210 */ /* 0x004fc60007f3e0ff */
[C---:B------:R-:W-:Y:S01]  /*c3a0*/  IMAD.X R5, R43.reuse, 0x1, R78, P5 ;  /* 0x000000012b057824 */ /* 0x040fe200028e064e */
[----:B---3--:R-:W-:Y:S01]  /*c3b0*/  IADD3 R8, P5, PT, R154, R71, RZ ;  /* 0x000000479a087210 */ /* 0x008fe20007fbe0ff */
[----:B------:R-:W-:-:S03]  /*c3c0*/  IMAD.X R7, R43, 0x1, R74, P1 ;  /* 0x000000012b077824 */ /* 0x000fc600008e064a */
[----:B------:R1:W-:Y:S01]  /*c3d0*/  LDGSTS.E [R10+0xc00], desc[UR18][R4.64], P4 ;  /* 0x00c00000040a7fae */ /* 0x0003e2000a1a1012 */
        /* <DEDUP_REMOVED lines=168> */
[C---:B------:R-:W-:Y:S02]  /*ce60*/  IADD3 R10, P6, PT, R154.reuse, R234, RZ ;  /* 0x000000ea9a0a7210 */ /* 0x040fe40007fde0ff */
[----:B---3--:R-:W-:Y:S01]  /*ce70*/  IADD3 R8, P5, PT, R154, R230, RZ ;  /* 0x000000e69a087210 */ /* 0x008fe20007fbe0ff */
[C---:B------:R-:W-:Y:S01]  /*ce80*/  IMAD.X R7, R43.reuse, 0x1, R227, P1 ;  /* 0x000000012b077824 */ /* 0x040fe200008e06e3 */
[----:B------:R-:W-:Y:S01]  /*ce90*/  ISETP.NE.U32.AND P1, PT, R236, UR5, PT ;  /* 0x00000005ec007c0c */ /* 0x000fe2000bf25070 */
[C---:B------:R-:W-:Y:S01]  /*cea0*/  IMAD.X R11, R43.reuse, 0x1, R235, P6 ;  /* 0x000000012b0b7824 */ /* 0x040fe200030e06eb */
[----:B------:R1:W-:Y:S01]  /*ceb0*/  LDGSTS.E [R12+0x7200], desc[UR18][R4.64], P4 ;  /* 0x07200000040c7fae */ /* 0x0003e2000a1a1012 */
[----:B------:R-:W-:Y:S01]  /*cec0*/  IMAD.X R9, R43, 0x1, R231, P5 ;  /* 0x000000012b097824 */ /* 0x000fe200028e06e7 */
[----:B------:R-:W-:Y:S02]  /*ced0*/  IADD3 R41, P5, PT, R41, R3, RZ ;  /* 0x0000000329297210 */ /* 0x000fe40007fbe0ff */
[----:B------:R2:W-:Y:S03]  /*cee0*/  LDGSTS.E [R12+0x7600], desc[UR18][R6.64], P4 ;  /* 0x07600000060c7fae */ /* 0x0005e6000a1a1012 */
[----:B------:R-:W-:Y:S01]  /*cef0*/  IMAD.X R40, R40, 0x1, R36, P5 ;  /* 0x0000000128287824 */ /* 0x000fe200028e0624 */
[----:B------:R2:W-:Y:S04]  /*cf00*/  LDGSTS.E [R12+0x7a00], desc[UR18][R8.64], P4 ;  /* 0x07a00000080c7fae */ /* 0x0005e8000a1a1012 */
[----:B------:R2:W-:Y:S01]  /*cf10*/  LDGSTS.E [R12+0x7e00], desc[UR18][R10.64], P4 ;  /* 0x07e000000a0c7fae */ /* 0x0005e2000a1a1012 */
[----:B------:R-:W-:Y:S01]  /*cf20*/  IADD3 R154, P4, PT, R154, R37, RZ ;  /* 0x000000259a9a7210 */ /* 0x000fe20007f9e0ff */
[----:B-1----:R-:W-:-:S02]  /*cf30*/  IMAD.U32 R4, RZ, RZ, UR4 ;  /* 0x00000004ff047e24 */ /* 0x002fc4000f8e00ff */
[----:B------:R-:W0:Y:S02]  /*cf40*/  LDGDEPBAR ;  /* 0x00000000000079af */ /* 0x000e240000000000 */
[----:B------:R-:W-:Y:S01]  /*cf50*/  IMAD.X R43, R43, 0x1, R38, P4 ;  /* 0x000000012b2b7824 */ /* 0x000fe200020e0626 */
[----:B------:R-:W-:Y:S07]  /*cf60*/  @P1 BRA `(.L_x_11) ;  /* 0xffffffe000041947 */ /* 0x000fee000383ffff */
.L_x_8:
[----:B------:R-:W3:Y:S01]  /*cf70*/  LDL.LU R5, [R1+0xd8] ;  /* 0x0000d80001057983 */ /* 0x000ee20000300800 */
[----:B------:R-:W1:Y:S03]  /*cf80*/  LDCU UR5, c[0x0][0x3b8] ;  /* 0x00007700ff0577ac */ /* 0x000e660008000800 */
[----:B------:R-:W4:Y:S01]  /*cf90*/  LDL.LU R18, [R1+0xd4] ;  /* 0x0000d40001127983 */ /* 0x000f220000300800 */
[----:B------:R-:W5:Y:S01]  /*cfa0*/  LDCU UR6, c[0x0][0x3b4] ;  /* 0x00007680ff0677ac */ /* 0x000f620008000800 */
[----:B--2---:R-:W2:Y:S01]  /*cfb0*/  S2R R6, SR_CgaCtaId ;  /* 0x0000000000067919 */ /* 0x004ea20000008800 */
[----:B------:R-:W4:Y:S01]  /*cfc0*/  LDCU.128 UR24, c[0x0][0x390] ;  /* 0x00007200ff1877ac */ /* 0x000f220008000c00 */
[----:B------:R-:W1:Y:S01]  /*cfd0*/  LDCU UR7, c[0x0][0x39c] ;  /* 0x00007380ff0777ac */ /* 0x000e620008000800 */
[----:B------:R-:W1:Y:S01]  /*cfe0*/  LDCU UR8, c[0x0][0x39c] ;  /* 0x00007380ff0877ac */ /* 0x000e620008000800 */
[----:B------:R-:W1:Y:S01]  /*cff0*/  LDCU UR14, c[0x0][0x39c] ;  /* 0x00007380ff0e77ac */ /* 0x000e620008000800 */
[----:B------:R-:W1:Y:S01]  /*d000*/  LDCU UR9, c[0x0][0x39c] ;  /* 0x00007380ff0977ac */ /* 0x000e620008000800 */
[----:B------:R-:W1:Y:S01]  /*d010*/  LDCU UR13, c[0x0][0x39c] ;  /* 0x00007380ff0d77ac */ /* 0x000e620008000800 */
[----:B--2---:R-:W-:-:S05]  /*d020*/  IMAD.SHL.U32 R6, R6, 0x100, RZ ;  /* 0x0000010006067824 */ /* 0x004fca00078e00ff */
[----:B---3--:R-:W-:-:S05]  /*d030*/  LOP3.LUT R0, R5, 0x100, R6, 0xf8, !PT ;  /* 0x0000010005007812 */ /* 0x008fca00078ef806 */
[----:B-1----:R-:W-:-:S04]  /*d040*/  IMAD R4, R0, UR5, RZ ;  /* 0x0000000500047c24 */ /* 0x002fc8000f8e02ff */
[----:B------:R-:W-:-:S04]  /*d050*/  VIADD R5, R4, UR5 ;  /* 0x0000000504057c36 */ /* 0x000fc80008000000 */
        /* <DEDUP_REMOVED lines=10> */
[----:B------:R-:W-:Y:S01]  /*d100*/  VIADD R16, R15, UR5 ;  /* 0x000000050f107c36 */ /* 0x000fe20008000000 */
[----:B----4-:R-:W-:-:S03]  /*d110*/  ISETP.GE.AND P0, PT, R18, UR26, PT ;  /* 0x0000001a12007c0c */ /* 0x010fc6000bf06270 */
[----:B------:R-:W-:Y:S01]  /*d120*/  VIADD R17, R16, UR5 ;  /* 0x0000000510117c36 */ /* 0x000fe20008000000 */
[----:B------:R-:W-:Y:S01]  /*d130*/  LOP3.LUT R19, R0, 0x1, RZ, 0xfc, !PT ;  /* 0x0000000100137812 */ /* 0x000fe200078efcff */
[----:B-----5:R-:W-:Y:S02]  /*d140*/  IMAD R2, R18, UR6, RZ ;  /* 0x0000000612027c24 */ /* 0x020fe4000f8e02ff */
[----:B------:R-:W-:Y:S01]  /*d150*/  VIADD R18, R17, UR5 ;  /* 0x0000000511127c36 */ /* 0x000fe20008000000 */
[----:B------:R-:W-:Y:S02]  /*d160*/  LOP3.LUT R20, R0, 0x2, RZ, 0xfc, !PT ;  /* 0x0000000200147812 */ /* 0x000fe400078efcff */
[----:B------:R-:W-:Y:S01]  /*d170*/  ISETP.LT.AND P5, PT, R19, UR7, !P0 ;  /* 0x0000000713007c0c */ /* 0x000fe2000c7a1270 */
[----:B------:R-:W-:Y:S01]  /*d180*/  VIADD R19, R18, UR5 ;  /* 0x0000000512137c36 */ /* 0x000fe20008000000 */
[----:B------:R-:W-:Y:S02]  /*d190*/  LOP3.LUT R3, R0, 0xff, RZ, 0xfc, !PT ;  /* 0x000000ff00037812 */ /* 0x000fe400078efcff */
[----:B------:R-:W-:Y:S01]  /*d1a0*/  ISETP.LT.AND P6, PT, R20, UR8, !P0 ;  /* 0x0000000814007c0c */ /* 0x000fe2000c7c1270 */
[----:B------:R-:W-:Y:S01]  /*d1b0*/  VIADD R20, R19, UR5 ;  /* 0x0000000513147c36 */ /* 0x000fe20008000000 */
[----:B------:R-:W-:-:S02]  /*d1c0*/  ISETP.LT.AND P1, PT, R3, UR14, !P0 ;  /* 0x0000000e03007c0c */ /* 0x000fc4000c721270 */
[----:B------:R-:W-:Y:S01]  /*d1d0*/  LEA R3, P4, R2, UR24, 0x2 ;  /* 0x0000001802037c11 */ /* 0x000fe2000f8810ff */
[----:B------:R-:W-:Y:S01]  /*d1e0*/  VIADD R21, R20, UR5 ;  /* 0x0000000514157c36 */ /* 0x000fe20008000000 */
[----:B------:R-:W-:Y:S11]  /*d1f0*/  @!P2 BRA `(.L_x_12) ;  /* 0x000000000010a947 */ /* 0x000ff60003800000 */
[----:B------:R-:W-:-:S06]  /*d200*/  USHF.L.U32 UR4, UR4, 0x1f, URZ ;  /* 0x0000001f04047899 */ /* 0x000fcc00080006ff */
[----:B------:R-:W-:-:S04]  /*d210*/  IMAD.U32 R22, RZ, RZ, UR4 ;  /* 0x00000004ff167e24 */ /* 0x000fc8000f8e00ff */
[----:B------:R-:W1:Y:S02]  /*d220*/  SYNCS.PHASECHK.TRANS64.TRYWAIT P2, [UR12], R22 ;  /* 0x00000016ff0075a7 */ /* 0x000e64000804110c */
[----:B-1----:R-:W-:Y:S05]  /*d230*/  @!P2 BRA `(.L_x_13) ;  /* 0x0000007c00a4a947 */ /* 0x002fea0003800000 */
.L_x_12:
[----:B------:R-:W-:-:S04]  /*d240*/  DEPBAR.LE SB0, 0x0 ;  /* 0x000080000000791a */ /* 0x000fc80000000000 */
[----:B------:R-:W-:Y:S01]  /*d250*/  BAR.SYNC.DEFER_BLOCKING 0x0 ;  /* 0x0000000000007b1d */ /* 0x000fe20000010000 */
[----:B------:R-:W-:Y:S01]  /*d260*/  LEA.HI.X.SX32 R2, R2, UR25, 0x2, P4 ;  /* 0x0000001902027c11 */ /* 0x000fe2000a0f16ff */
[----:B------:R-:W-:Y:S01]  /*d270*/  VIADD R22, R21, UR5 ;  /* 0x0000000515167c36 */ /* 0x000fe20008000000 */
[-C--:B------:R-:W-:Y:S02]  /*d280*/  LEA R28, P4, R4, R3.reuse, 0x2 ;  /* 0x00000003041c7211 */ /* 0x080fe400078810ff */
[----:B------:R-:W-:Y:S01]  /*d290*/  ISETP.LT.AND P2, PT, R0, UR27, !P0 ;  /* 0x0000001b00007c0c */ /* 0x000fe2000c741270 */
[----:B------:R-:W-:Y:S01]  /*d2a0*/  VIADD R23, R22, UR5 ;  /* 0x0000000516177c36 */ /* 0x000fe20008000000 */
[-C--:B------:R-:W-:Y:S01]  /*d2b0*/  LEA.HI.X.SX32 R29, R4, R2.reuse, 0x2, P4 ;  /* 0x00000002041d7211 */ /* 0x080fe200020f16ff */
[----:B------:R-:W1:Y:S01]  /*d2c0*/  LDCU UR4, c[0x0][0x39c] ;  /* 0x00007380ff0477ac */ /* 0x000e620008000800 */
[-C--:B------:R-:W-:Y:S01]  /*d2d0*/  LEA R34, P4, R5, R3.reuse, 0x2 ;  /* 0x0000000305227211 */ /* 0x080fe200078810ff */
[----:B------:R-:W-:Y:S01]  /*d2e0*/  VIADD R4, R23, UR5 ;  /* 0x0000000517047c36 */ /* 0x000fe20008000000 */
[----:B------:R-:W-:Y:S01]  /*d2f0*/  LOP3.LUT R26, R0, 0x3, RZ, 0xfc, !PT ;  /* 0x00000003001a7812 */ /* 0x000fe200078efcff */
[----:B------:R-:W2:Y:S01]  /*d300*/  LDCU UR6, c[0x0][0x39c] ;  /* 0x00007380ff0677ac */ /* 0x000ea20008000800 */
[-C--:B------:R-:W-:Y:S01]  /*d310*/  LEA.HI.X.SX32 R35, R5, R2.reuse, 0x2, P4 ;  /* 0x0000000205237211 */ /* 0x080fe200020f16ff */
[----:B------:R-:W-:Y:S01]  /*d320*/  VIADD R24, R4, UR5 ;  /* 0x0000000504187c36 */ /* 0x000fe20008000000 */
[----:B------:R-:W-:Y:S01]  /*d330*/  LEA R40, P4, R6, R3, 0x2 ;  /* 0x0000000306287211 */ /* 0x000fe200078810ff */
[----:B------:R-:W3:Y:S02]  /*d340*/  LDCU UR7, c[0x0][0x39c] ;  /* 0x00007380ff0777ac */ /* 0x000ee40008000800 */
[----:B------:R-:W-:Y:S01]  /*d350*/  VIADD R5, R24, UR5 ;  /* 0x0000000518057c36 */ /* 0x000fe20008000000 */
[----:B------:R-:W-:-:S02]  /*d360*/  LEA.HI.X.SX32 R41, R6, R2, 0x2, P4 ;  /* 0x0000000206297211 */ /* 0x000fc400020f16ff */
[CC--:B------:R-:W-:Y:S01]  /*d370*/  LEA R46, P4, R8.reuse, R3.reuse, 0x2 ;  /* 0x00000003082e7211 */ /* 0x0c0fe200078810ff */
[----:B------:R-:W-:Y:S01]  /*d380*/  VIADD R6, R5, UR5 ;  /* 0x0000000505067c36 */ /* 0x000fe20008000000 */
[----:B------:R-:W4:Y:S02]  /*d390*/  @!P3 SYNCS.CCTL.IV [UR10+0x20000] ;  /* 0x02000000ff00b9b1 */ /* 0x000f24000800000a */
[----:B----4-:R-:W-:Y:S01]  /*d3a0*/  BAR.SYNC.DEFER_BLOCKING 0x0 ;  /* 0x0000000000007b1d */ /* 0x010fe20000010000 */
[----:B------:R-:W-:Y:S01]  /*d3b0*/  LEA.HI.X.SX32 R47, R8, R2, 0x2, P4 ;  /* 0x00000002082f7211 */ /* 0x000fe200020f16ff */
[----:B------:R-:W-:Y:S01]  /*d3c0*/  VIADD R25, R6, UR5 ;  /* 0x0000000506197c36 */ /* 0x000fe20008000000 */
[----:B------:R-:W-:-:S04]  /*d3d0*/  LEA R48, P4, R9, R3, 0x2 ;  /* 0x0000000309307211 */ /* 0x000fc800078810ff */
[-C--:B------:R-:W-:Y:S01]  /*d3e0*/  LEA.HI.X.SX32 R49, R9, R2.reuse, 0x2, P4 ;  /* 0x0000000209317211 */ /* 0x080fe200020f16ff */
[----:B------:R-:W4:Y:S01]  /*d3f0*/  LDTM.x64 R52, tmem[UR11] ;  /* 0x0000000b003479ee */ /* 0x000f220008340000 */
[CC--:B------:R-:W-:Y:S01]  /*d400*/  LEA R38, P4, R11.reuse, R3.reuse, 0x2 ;  /* 0x000000030b267211 */ /* 0x0c0fe200078810ff */
[----:B------:R-:W5:Y:S03]  /*d410*/  LDTM.x64 R132, tmem[UR11+0x40] ;  /* 0x0000400b008479ee */ /* 0x000f660008340000 */
[----:B------:R-:W-:Y:S01]  /*d420*/  LEA.HI.X.SX32 R39, R11, R2, 0x2, P4 ;  /* 0x000000020b277211 */ /* 0x000fe200020f16ff */
[----:B------:R-:W1:Y:S01]  /*d430*/  @!P3 SYNCS.CCTL.IV [UR10+0x20008] ;  /* 0x02000800ff00b9b1 */ /* 0x000e62000800000a */
[----:B------:R-:W-:-:S04]  /*d440*/  LEA R42, P3, R7, R3, 0x2 ;  /* 0x00000003072a7211 */ /* 0x000fc800078610ff */
[-C--:B------:R-:W-:Y:S01]  /*d450*/  LEA.HI.X.SX32 R43, R7, R2.reuse, 0x2, P3 ;  /* 0x00000002072b7211 */ /* 0x080fe200018f16ff */
[----:B------:R-:W-:Y:S01]  /*d460*/  VIADD R7, R25, UR5 ;  /* 0x0000000519077c36 */ /* 0x000fe20008000000 */
[CC--:B------:R-:W-:Y:S01]  /*d470*/  LEA R32, P3, R10.reuse, R3.reuse, 0x2 ;  /* 0x000000030a207211 */ /* 0x0c0fe200078610ff */
[----:B----4-:R-:W-:Y:S01]  /*d480*/  STL.64 [R1+0x20], R60 ;  /* 0x0000203c01007387 */ /* 0x010fe20000100a00 */
[----:B------:R-:W-:Y:S02]  /*d490*/  IMAD.MOV.U32 R31, RZ, RZ, R54 ;  /* 0x000000ffff1f7224 */ /* 0x000fe400078e0036 */
[-C--:B------:R-:W-:Y:S01]  /*d4a0*/  LEA.HI.X.SX32 R33, R10, R2.reuse, 0x2, P3 ;  /* 0x000000020a217211 */ /* 0x080fe200018f16ff */
[----:B------:R-:W-:Y:S01]  /*d4b0*/  STL.64 [R1+0x28], R62 ;  /* 0x0000283e01007387 */ /* 0x000fe20000100a00 */
[----:B------:R-:W-:Y:S01]  /*d4c0*/  IMAD.MOV.U32 R27, RZ, RZ, R52 ;  /* 0x000000ffff1b7224 */ /* 0x000fe200078e0034 */
[CC--:B------:R-:W-:Y:S01]  /*d4d0*/  LEA R54, P3, R12.reuse, R3.reuse, 0x2 ;  /* 0x000000030c367211 */ /* 0x0c0fe200078610ff */
[----:B------:R-:W-:Y:S01]  /*d4e0*/  IMAD.MOV.U32 R44, RZ, RZ, R55 ;  /* 0x000000ffff2c7224 */ /* 0x000fe200078e0037 */
[----:B------:R-:W-:Y:S01]  /*d4f0*/  STL.64 [R1+0x30], R64 ;  /* 0x0000304001007387 */ /* 0x000fe20000100a00 */
[C---:B------:R-:W-:Y:S01]  /*d500*/  LEA R52, P4, R13.reuse, R3, 0x2 ;  /* 0x000000030d347211 */ /* 0x040fe200078810ff */
[----:B------:R-:W-:Y:S01]  /*d510*/  IMAD.MOV.U32 R37, RZ, RZ, R53 ;  /* 0x000000ffff257224 */ /* 0x000fe200078e0035 */
[-C--:B------:R-:W-:Y:S01]  /*d520*/  LEA.HI.X.SX32 R55, R12, R2.reuse, 0x2, P3 ;  /* 0x000000020c377211 */ /* 0x080fe200018f16ff */
[----:B------:R-:W-:Y:S01]  /*d530*/  STL.64 [R1+0x38], R66 ;  /* 0x0000384201007387 */ /* 0x000fe20000100a00 */
[----:B------:R-:W-:Y:S01]  /*d540*/  LEA.HI.X.SX32 R53, R13, R2, 0x2, P4 ;  /* 0x000000020d357211 */ /* 0x000fe200020f16ff */
[----:B------:R-:W-:-:S02]  /*d550*/  VIADD R8, R7, UR5 ;  /* 0x0000000507087c36 */ /* 0x000fc40008000000 */
[----:B------:R-:W-:Y:S01]  /*d560*/  STL.64 [R1+0x40], R68 ;  /* 0x0000404401007387 */ /* 0x000fe20000100a00 */
[----:B------:R-:W-:Y:S02]  /*d570*/  IMAD.MOV.U32 R50, RZ, RZ, R57 ;  /* 0x000000ffff327224 */ /* 0x000fe400078e0039 */
[----:B------:R-:W-:Y:S01]  /*d580*/  VIADD R9, R8, UR5 ;  /* 0x0000000508097c36 */ /* 0x000fe20008000000 */
[----:B------:R-:W-:Y:S01]  /*d590*/  STL.64 [R1+0x48], R70 ;  /* 0x0000484601007387 */ /* 0x000fe20000100a00 */
[----:B------:R-:W-:Y:S02]  /*d5a0*/  IMAD.MOV.U32 R45, RZ, RZ, R56 ;  /* 0x000000ffff2d7224 */ /* 0x000fe400078e0038 */
[----:B------:R-:W-:Y:S01]  /*d5b0*/  VIADD R10, R9, UR5 ;  /* 0x00000005090a7c36 */ /* 0x000fe20008000000 */
[----:B------:R-:W-:Y:S01]  /*d5c0*/  STL.64 [R1+0x50], R72 ;  /* 0x0000504801007387 */ /* 0x000fe20000100a00 */
[----:B------:R-:W-:Y:S02]  /*d5d0*/  IMAD.MOV.U32 R36, RZ, RZ, R59 ;  /* 0x000000ffff247224 */ /* 0x000fe400078e003b */
[----:B------:R-:W-:Y:S01]  /*d5e0*/  VIADD R11, R10, UR5 ;  /* 0x000000050a0b7c36 */ /* 0x000fe20008000000 */
[----:B------:R-:W-:Y:S01]  /*d5f0*/  STL.64 [R1+0x58], R74 ;  /* 0x0000584a01007387 */ /* 0x000fe20000100a00 */
[----:B------:R-:W-:-:S02]  /*d600*/  IMAD.MOV.U32 R30, RZ, RZ, R58 ;  /* 0x000000ffff1e7224 */ /* 0x000fc400078e003a */
[----:B------:R-:W-:Y:S01]  /*d610*/  VIADD R12, R11, UR5 ;  /* 0x000000050b0c7c36 */ /* 0x000fe20008000000 */
[----:B------:R-:W-:Y:S03]  /*d620*/  STL.64 [R1+0x60], R76 ;  /* 0x0000604c01007387 */ /* 0x000fe60000100a00 */
[----:B------:R-:W-:Y:S01]  /*d630*/  VIADD R13, R12, UR5 ;  /* 0x000000050c0d7c36 */ /* 0x000fe20008000000 */
[----:B------:R-:W-:Y:S04]  /*d640*/  STL.64 [R1+0x68], R78 ;  /* 0x0000684e01007387 */ /* 0x000fe80000100a00 */
        /* <DEDUP_REMOVED lines=17> */
[----:B------:R4:W-:Y:S04]  /*d760*/  STL.64 [R1+0xf8], R114 ;  /* 0x0000f87201007387 */ /* 0x0009e80000100a00 */
[----:B------:R1:W-:Y:S04]  /*d770*/  STL.64 [R1+0x1d0], R54 ;  /* 0x0001d03601007387 */ /* 0x0003e80000100a00 */
[----:B------:R2:W-:Y:S01]  /*d780*/  STL.64 [R1+0x1c8], R52 ;  /* 0x0001c83401007387 */ /* 0x0005e20000100a00 */
[----:B----4-:R-:W4:Y:S01]  /*d790*/  LDTM.x64 R68, tmem[UR11+0x80] ;  /* 0x0000800b004479ee */ /* 0x010f220008340000 */
[----:B-1----:R-:W-:-:S02]  /*d7a0*/  LEA R54, P3, R14, R3, 0x2 ;  /* 0x000000030e367211 */ /* 0x002fc400078610ff */
[----:B--2---:R-:W-:Y:S02]  /*d7b0*/  LEA R52, P4, R15, R3, 0x2 ;  /* 0x000000030f347211 */ /* 0x004fe400078810ff */
[-C--:B------:R-:W-:Y:S01]  /*d7c0*/  LEA.HI.X.SX32 R55, R14, R2.reuse, 0x2, P3 ;  /* 0x000000020e377211 */ /* 0x080fe200018f16ff */
[----:B------:R-:W-:Y:S01]  /*d7d0*/  VIADD R14, R13, UR5 ;  /* 0x000000050d0e7c36 */ /* 0x000fe20008000000 */
[----:B------:R-:W-:-:S03]  /*d7e0*/  LEA.HI.X.SX32 R53, R15, R2, 0x2, P4 ;  /* 0x000000020f357211 */ /* 0x000fc600020f16ff */
[----:B------:R1:W-:Y:S01]  /*d7f0*/  STL.64 [R1+0x1c0], R54 ;  /* 0x0001c03601007387 */ /* 0x0003e20000100a00 */
[----:B------:R-:W-:-:S03]  /*d800*/  VIADD R15, R14, UR5 ;  /* 0x000000050e0f7c36 */ /* 0x000fc60008000000 */
[----:B------:R2:W-:Y:S01]  /*d810*/  STL.64 [R1+0x1b8], R52 ;  /* 0x0001b83401007387 */ /* 0x0005e20000100a00 */
[CC--:B-1----:R-:W-:Y:S02]  /*d820*/  LEA R54, P3, R16.reuse, R3.reuse, 0x2 ;  /* 0x0000000310367211 */ /* 0x0c2fe400078610ff */
[C---:B--2---:R-:W-:Y:S02]  /*d830*/  LEA R52, P4, R17.reuse, R3, 0x2 ;  /* 0x0000000311347211 */ /* 0x044fe400078810ff */
[-C--:B------:R-:W-:Y:S02]  /*d840*/  LEA.HI.X.SX32 R55, R16, R2.reuse, 0x2, P3 ;  /* 0x0000000210377211 */ /* 0x080fe400018f16ff */
[----:B------:R-:W-:-:S03]  /*d850*/  LEA.HI.X.SX32 R53, R17, R2, 0x2, P4 ;  /* 0x0000000211357211 */ /* 0x000fc600020f16ff */
[----:B------:R1:W-:Y:S04]  /*d860*/  STL.64 [R1+0x1b0], R54 ;  /* 0x0001b03601007387 */ /* 0x0003e80000100a00 */
[----:B------:R2:W-:Y:S01]  /*d870*/  STL.64 [R1+0x1a8], R52 ;  /* 0x0001a83401007387 */ /* 0x0005e20000100a00 */
[CC--:B-1----:R-:W-:Y:S02]  /*d880*/  LEA R54, P3, R18.reuse, R3.reuse, 0x2 ;  /* 0x0000000312367211 */ /* 0x0c2fe400078610ff */
[C---:B--2---:R-:W-:Y:S02]  /*d890*/  LEA R52, P4, R19.reuse, R3, 0x2 ;  /* 0x0000000313347211 */ /* 0x044fe400078810ff */
[-C--:B------:R-:W-:Y:S02]  /*d8a0*/  LEA.HI.X.SX32 R55, R18, R2.reuse, 0x2, P3 ;  /* 0x0000000212377211 */ /* 0x080fe400018f16ff */
[----:B------:R-:W-:-:S02]  /*d8b0*/  LEA.HI.X.SX32 R53, R19, R2, 0x2, P4 ;  /* 0x0000000213357211 */ /* 0x000fc400020f16ff */
[CC--:B------:R-:W-:Y:S01]  /*d8c0*/  LEA R16, P3, R20.reuse, R3.reuse, 0x2 ;  /* 0x0000000314107211 */ /* 0x0c0fe200078610ff */
[----:B------:R1:W-:Y:S03]  /*d8d0*/  STL.64 [R1+0x1a0], R54 ;  /* 0x0001a03601007387 */ /* 0x0003e60000100a00 */
[----:B------:R-:W-:Y:S01]  /*d8e0*/  LEA.HI.X.SX32 R17, R20, R2, 0x2, P3 ;  /* 0x0000000214117211 */ /* 0x000fe200018f16ff */
[----:B------:R2:W-:Y:S04]  /*d8f0*/  STL.64 [R1+0x198], R52 ;  /* 0x0001983401007387 */ /* 0x0005e80000100a00 */
[----:B------:R3:W-:Y:S01]  /*d900*/  STL.64 [R1+0x190], R16 ;  /* 0x0001901001007387 */ /* 0x0007e20000100a00 */
[----:B-1----:R-:W-:-:S02]  /*d910*/  LEA R54, P4, R21, R3, 0x2 ;  /* 0x0000000315367211 */ /* 0x002fc400078810ff */
[CC--:B--2---:R-:W-:Y:S02]  /*d920*/  LEA R52, P3, R22.reuse, R3.reuse, 0x2 ;  /* 0x0000000316347211 */ /* 0x0c4fe400078610ff */
[-C--:B------:R-:W-:Y:S02]  /*d930*/  LEA.HI.X.SX32 R55, R21, R2.reuse, 0x2, P4 ;  /* 0x0000000215377211 */ /* 0x080fe400020f16ff */
[-C--:B------:R-:W-:Y:S01]  /*d940*/  LEA R18, P4, R23, R3.reuse, 0x2 ;  /* 0x0000000317127211 */ /* 0x080fe200078810ff */
[----:B---3--:R-:W-:Y:S01]  /*d950*/  VIADD R16, R15, UR5 ;  /* 0x000000050f107c36 */ /* 0x008fe20008000000 */
[-C--:B------:R-:W-:Y:S01]  /*d960*/  LEA.HI.X.SX32 R53, R22, R2.reuse, 0x2, P3 ;  /* 0x0000000216357211 */ /* 0x080fe200018f16ff */
[----:B------:R-:W-:Y:S01]  /*d970*/  STL.64 [R1+0x188], R54 ;  /* 0x0001883601007387 */ /* 0x000fe20000100a00 */
[----:B------:R-:W-:Y:S01]  /*d980*/  LEA R20, P3, R4, R3, 0x2 ;  /* 0x0000000304147211 */ /* 0x000fe200078610ff */
[----:B------:R-:W-:Y:S01]  /*d990*/  VIADD R17, R16, UR5 ;  /* 0x0000000510117c36 */ /* 0x000fe20008000000 */
[-C--:B------:R-:W-:Y:S01]  /*d9a0*/  LEA.HI.X.SX32 R19, R23, R2.reuse, 0x2, P4 ;  /* 0x0000000217137211 */ /* 0x080fe200020f16ff */
[----:B------:R1:W-:Y:S01]  /*d9b0*/  STL.64 [R1+0x180], R52 ;  /* 0x0001803401007387 */ /* 0x0003e20000100a00 */
[----:B------:R-:W-:-:S03]  /*d9c0*/  LEA.HI.X.SX32 R21, R4, R2, 0x2, P3 ;  /* 0x0000000204157211 */ /* 0x000fc600018f16ff */
[----:B------:R2:W-:Y:S04]  /*d9d0*/  STL.64 [R1+0x178], R18 ;  /* 0x0001781201007387 */ /* 0x0005e80000100a00 */
[----:B------:R3:W-:Y:S01]  /*d9e0*/  STL.64 [R1+0x170], R20 ;  /* 0x0001701401007387 */ /* 0x0007e20000100a00 */
[----:B-1----:R-:W-:-:S04]  /*d9f0*/  LEA R52, P4, R24, R3, 0x2 ;  /* 0x0000000318347211 */ /* 0x002fc800078810ff */
[-C--:B------:R-:W-:Y:S01]  /*da00*/  LEA.HI.X.SX32 R53, R24, R2.reuse, 0x2, P4 ;  /* 0x0000000218357211 */ /* 0x080fe200020f16ff */
[----:B--2---:R-:W-:Y:S01]  /*da10*/  VIADD R18, R17, UR5 ;  /* 0x0000000511127c36 */ /* 0x004fe20008000000 */
[CC--:B------:R-:W-:Y:S02]  /*da20*/  LEA R22, P4, R6.reuse, R3.reuse, 0x2 ;  /* 0x0000000306167211 */ /* 0x0c0fe400078810ff */
[C---:B---3--:R-:W-:Y:S01]  /*da30*/  LEA R20, P3, R5.reuse, R3, 0x2 ;  /* 0x0000000305147211 */ /* 0x048fe200078610ff */
[----:B------:R-:W-:Y:S01]  /*da40*/  STL.64 [R1+0x168], R52 ;  /* 0x0001683401007387 */ /* 0x000fe20000100a00 */
[-C--:B------:R-:W-:Y:S01]  /*da50*/  LEA.HI.X.SX32 R23, R6, R2.reuse, 0x2, P4 ;  /* 0x0000000206177211 */ /* 0x080fe200020f16ff */
[----:B------:R-:W-:Y:S01]  /*da60*/  VIADD R4, R18, UR5 ;  /* 0x0000000512047c36 */ /* 0x000fe20008000000 */
[----:B------:R-:W-:-:S03]  /*da70*/  LEA.HI.X.SX32 R21, R5, R2, 0x2, P3 ;  /* 0x0000000205157211 */ /* 0x000fc600018f16ff */
[----:B------:R-:W-:Y:S02]  /*da80*/  VIADD R5, R4, UR5 ;  /* 0x0000000504057c36 */ /* 0x000fe40008000000 */
[----:B------:R1:W-:Y:S02]  /*da90*/  STL.64 [R1+0x160], R20 ;  /* 0x0001601401007387 */ /* 0x0003e40000100a00 */
[----:B------:R-:W-:Y:S02]  /*daa0*/  VIADD R6, R5, UR5 ;  /* 0x0000000505067c36 */ /* 0x000fe40008000000 */
[----:B------:R2:W-:Y:S01]  /*dab0*/  STL.64 [R1+0x158], R22 ;  /* 0x0001581601007387 */ /* 0x0005e20000100a00 */
[----:B-1----:R-:W-:-:S04]  /*dac0*/  LEA R20, P3, R25, R3, 0x2 ;  /* 0x0000000319147211 */ /* 0x002fc800078610ff */
[----:B------:R-:W-:Y:S02]  /*dad0*/  LEA.HI.X.SX32 R21, R25, R2, 0x2, P3 ;  /* 0x0000000219157211 */ /* 0x000fe400018f16ff */
[----:B--2---:R-:W-:-:S03]  /*dae0*/  LEA R22, P4, R7, R3, 0x2 ;  /* 0x0000000307167211 */ /* 0x004fc600078810ff */
[----:B------:R1:W-:Y:S01]  /*daf0*/  STL.64 [R1+0x150], R20 ;  /* 0x0001501401007387 */ /* 0x0003e20000100a00 */
[----:B------:R-:W-:Y:S01]  /*db00*/  LEA.HI.X.SX32 R23, R7, R2, 0x2, P4 ;  /* 0x0000000207177211 */ /* 0x000fe200020f16ff */
[----:B------:R-:W-:-:S04]  /*db10*/  VIADD R7, R6, UR5 ;  /* 0x0000000506077c36 */ /* 0x000fc80008000000 */
[----:B------:R2:W-:Y:S01]  /*db20*/  STL.64 [R1+0x148], R22 ;  /* 0x0001481601007387 */ /* 0x0005e20000100a00 */
[----:B-1----:R-:W-:-:S04]  /*db30*/  LEA R20, P3, R8, R3, 0x2 ;  /* 0x0000000308147211 */ /* 0x002fc800078610ff */
[----:B------:R-:W-:Y:S01]  /*db40*/  LEA.HI.X.SX32 R21, R8, R2, 0x2, P3 ;  /* 0x0000000208157211 */ /* 0x000fe200018f16ff */
[----:B------:R-:W-:Y:S01]  /*db50*/  VIADD R8, R7, UR5 ;  /* 0x0000000507087c36 */ /* 0x000fe20008000000 */
        /* <DEDUP_REMOVED lines=26> */
[----:B------:R-:W-:Y:S02]  /*dd00*/  LEA.HI.X.SX32 R23, R15, R2, 0x2, P4 ;  /* 0x000000020f177211 */ /* 0x000fe400020f16ff */
[----:B------:R-:W-:-:S03]  /*dd10*/  LEA R250, P4, R17, R3, 0x2 ;  /* 0x0000000311fa7211 */ /* 0x000fc600078810ff */
[----:B------:R-:W-:Y:S01]  /*dd20*/  STL.64 [R1+0x108], R22 ;  /* 0x0001081601007387 */ /* 0x000fe20000100a00 */
[-C--:B------:R-:W-:Y:S02]  /*dd30*/  LEA.HI.X.SX32 R251, R17, R2.reuse, 0x2, P4 ;  /* 0x0000000211fb7211 */ /* 0x080fe400020f16ff */
[-C--:B------:R-:W-:Y:S02]  /*dd40*/  LEA R246, P4, R4, R3.reuse, 0x2 ;  /* 0x0000000304f67211 */ /* 0x080fe400078810ff */
[-C--:B-1----:R-:W-:Y:S02]  /*dd50*/  LEA R20, P3, R16, R3.reuse, 0x2 ;  /* 0x0000000310147211 */ /* 0x082fe400078610ff */
[-C--:B------:R-:W-:Y:S01]  /*dd60*/  LEA.HI.X.SX32 R247, R4, R2.reuse, 0x2, P4 ;  /* 0x0000000204f77211 */ /* 0x080fe200020f16ff */
[----:B------:R-:W-:Y:S01]  /*dd70*/  VIADD R4, R14, UR5 ;  /* 0x000000050e047c36 */ /* 0x000fe20008000000 */
[----:B------:R-:W-:Y:S02]  /*dd80*/  LEA.HI.X.SX32 R21, R16, R2, 0x2, P3 ;  /* 0x0000000210157211 */ /* 0x000fe400018f16ff */
[----:B------:R-:W-:-:S02]  /*dd90*/  LEA R248, P3, R18, R3, 0x2 ;  /* 0x0000000312f87211 */ /* 0x000fc400078610ff */
[-C--:B------:R-:W-:Y:S01]  /*dda0*/  LEA R242, P4, R6, R3.reuse, 0x2 ;  /* 0x0000000306f27211 */ /* 0x080fe200078810ff */
[----:B------:R-:W-:Y:S01]  /*ddb0*/  STL.64 [R1+0x100], R20 ;  /* 0x0001001401007387 */ /* 0x000fe20000100a00 */
[-C--:B------:R-:W-:Y:S02]  /*ddc0*/  LEA.HI.X.SX32 R249, R18, R2.reuse, 0x2, P3 ;  /* 0x0000000212f97211 */ /* 0x080fe400018f16ff */
[CC--:B------:R-:W-:Y:S01]  /*ddd0*/  LEA R244, P3, R5.reuse, R3.reuse, 0x2 ;  /* 0x0000000305f47211 */ /* 0x0c0fe200078610ff */
[----:B------:R1:W-:Y:S01]  /*dde0*/  STL.64 [R1+0x1f8], R250 ;  /* 0x0001f8fa01007387 */ /* 0x0003e20000100a00 */
[-C--:B------:R-:W-:Y:S02]  /*ddf0*/  LEA.HI.X.SX32 R243, R6, R2.reuse, 0x2, P4 ;  /* 0x0000000206f37211 */ /* 0x080fe400020f16ff */
[-C--:B------:R-:W-:Y:S01]  /*de00*/  LEA.HI.X.SX32 R245, R5, R2.reuse, 0x2, P3 ;  /* 0x0000000205f57211 */ /* 0x080fe200018f16ff */
[----:B------:R-:W-:Y:S01]  /*de10*/  VIADD R5, R4, UR5 ;  /* 0x0000000504057c36 */ /* 0x000fe20008000000 */
[-C--:B------:R-:W-:Y:S01]  /*de20*/  LEA R240, P3, R7, R3.reuse, 0x2 ;  /* 0x0000000307f07211 */ /* 0x080fe200078610ff */
[----:B------:R-:W-:Y:S01]  /*de30*/  STL.64 [R1+0x200], R248 ;  /* 0x000200f801007387 */ /* 0x000fe20000100a00 */
[-C--:B------:R-:W-:Y:S01]  /*de40*/  LEA R238, P4, R8, R3.reuse, 0x2 ;  /* 0x0000000308ee7211 */ /* 0x080fe200078810ff */
[----:B------:R-:W-:Y:S01]  /*de50*/  VIADD R6, R5, UR5 ;  /* 0x0000000505067c36 */ /* 0x000fe20008000000 */
[-C--:B------:R-:W-:Y:S01]  /*de60*/  LEA.HI.X.SX32 R241, R7, R2.reuse, 0x2, P3 ;  /* 0x0000000207f17211 */ /* 0x080fe200018f16ff */
[----:B------:R-:W-:Y:S01]  /*de70*/  STL [R1+0x220], R246 ;  /* 0x000220f601007387 */ /* 0x000fe20000100800 */
[-C--:B------:R-:W-:Y:S01]  /*de80*/  LEA R236, P3, R9, R3.reuse, 0x2 ;  /* 0x0000000309ec7211 */ /* 0x080fe200078610ff */
[----:B------:R-:W-:Y:S01]  /*de90*/  VIADD R7, R6, UR5 ;  /* 0x0000000506077c36 */ /* 0x000fe20008000000 */
[-C--:B------:R-:W-:Y:S01]  /*dea0*/  LEA.HI.X.SX32 R239, R8, R2.reuse, 0x2, P4 ;  /* 0x0000000208ef7211 */ /* 0x080fe200020f16ff */
[----:B------:R-:W-:Y:S01]  /*deb0*/  STL [R1+0x1f4], R247 ;  /* 0x0001f4f701007387 */ /* 0x000fe20000100800 */
[-C--:B------:R-:W-:Y:S01]  /*dec0*/  LEA R234, P4, R10, R3.reuse, 0x2 ;  /* 0x000000030aea7211 */ /* 0x080fe200078810ff */
[----:B------:R-:W-:Y:S01]  /*ded0*/  VIADD R8, R7, UR5 ;  /* 0x0000000507087c36 */ /* 0x000fe20008000000 */
[-C--:B------:R-:W-:Y:S01]  /*dee0*/  LEA.HI.X.SX32 R237, R9, R2.reuse, 0x2, P3 ;  /* 0x0000000209ed7211 */ /* 0x080fe200018f16ff */
[----:B------:R2:W-:Y:S01]  /*def0*/  STL [R1+0x1f0], R245 ;  /* 0x0001f0f501007387 */ /* 0x0005e20000100800 */
[-C--:B------:R-:W-:Y:S01]  /*df00*/  LEA R232, P3, R11, R3.reuse, 0x2 ;  /* 0x000000030be87211 */ /* 0x080fe200078610ff */
[----:B------:R-:W-:Y:S01]  /*df10*/  VIADD R9, R8, UR5 ;  /* 0x0000000508097c36 */ /* 0x000fe20008000000 */
[-C--:B------:R-:W-:Y:S01]  /*df20*/  LEA.HI.X.SX32 R235, R10, R2.reuse, 0x2, P4 ;  /* 0x000000020aeb7211 */ /* 0x080fe200020f16ff */
[----:B------:R3:W-:Y:S01]  /*df30*/  STL [R1+0x1ec], R243 ;  /* 0x0001ecf301007387 */ /* 0x0007e20000100800 */
[CC--:B------:R-:W-:Y:S01]  /*df40*/  LEA R230, P4, R12.reuse, R3.reuse, 0x2 ;  /* 0x000000030ce67211 */ /* 0x0c0fe200078810ff */
[----:B------:R-:W-:Y:S01]  /*df50*/  VIADD R10, R9, UR5 ;  /* 0x00000005090a7c36 */ /* 0x000fe20008000000 */
[-C--:B------:R-:W-:Y:S01]  /*df60*/  LEA.HI.X.SX32 R233, R11, R2.reuse, 0x2, P3 ;  /* 0x000000020be97211 */ /* 0x080fe200018f16ff */
[----:B------:R4:W-:Y:S01]  /*df70*/  STL [R1+0x1e8], R241 ;  /* 0x0001e8f101007387 */ /* 0x0009e20000100800 */
[CC--:B------:R-:W-:Y:S01]  /*df80*/  LEA R228, P3, R13.reuse, R3.reuse, 0x2 ;  /* 0x000000030de47211 */ /* 0x0c0fe200078610ff */
[----:B-1----:R-:W-:Y:S01]  /*df90*/  IMAD.MOV.U32 R251, RZ, RZ, R50 ;  /* 0x000000fffffb7224 */ /* 0x002fe200078e0032 */
[-C--:B------:R-:W-:Y:S01]  /*dfa0*/  LEA.HI.X.SX32 R231, R12, R2.reuse, 0x2, P4 ;  /* 0x000000020ce77211 */ /* 0x080fe200020f16ff */
[----:B------:R1:W-:Y:S01]  /*dfb0*/  STL [R1+0x238], R240 ;  /* 0x000238f001007387 */ /* 0x0003e20000100800 */
[-C--:B------:R-:W-:Y:S01]  /*dfc0*/  LEA R226, P4, R14, R3.reuse, 0x2 ;  /* 0x000000030ee27211 */ /* 0x080fe200078810ff */
[----:B--2---:R-:W-:Y:S01]  /*dfd0*/  IMAD.MOV.U32 R245, RZ, RZ, R45 ;  /* 0x000000fffff57224 */ /* 0x004fe200078e002d */
[-C--:B------:R-:W-:Y:S01]  /*dfe0*/  LEA.HI.X.SX32 R229, R13, R2.reuse, 0x2, P3 ;  /* 0x000000020de57211 */ /* 0x080fe200018f16ff */
[----:B---3--:R-:W-:Y:S01]  /*dff0*/  IMAD.MOV.U32 R243, RZ, RZ, R44 ;  /* 0x000000fffff37224 */ /* 0x008fe200078e002c */
[-C--:B------:R-:W-:Y:S01]  /*e000*/  LEA R224, P3, R4, R3.reuse, 0x2 ;  /* 0x0000000304e07211 */ /* 0x080fe200078610ff */
[----:B----4-:R-:W-:Y:S01]  /*e010*/  IMAD.MOV.U32 R241, RZ, RZ, R49 ;  /* 0x000000fffff17224 */ /* 0x010fe200078e0031 */
[-C--:B------:R-:W-:Y:S01]  /*e020*/  LEA.HI.X.SX32 R227, R14, R2.reuse, 0x2, P4 ;  /* 0x000000020ee37211 */ /* 0x080fe200020f16ff */
[----:B------:R-:W-:Y:S01]  /*e030*/  IMAD.MOV.U32 R248, RZ, RZ, R40 ;  /* 0x000000fffff87224 */ /* 0x000fe200078e0028 */
[CC--:B------:R-:W-:Y:S01]  /*e040*/  LEA R222, P4, R5.reuse, R3.reuse, 0x2 ;  /* 0x0000000305de7211 */ /* 0x0c0fe200078810ff */
[----:B-1----:R-:W-:Y:S01]  /*e050*/  IMAD.MOV.U32 R240, RZ, RZ, R48 ;  /* 0x000000fffff07224 */ /* 0x002fe200078e0030 */
[-C--:B------:R-:W-:Y:S01]  /*e060*/  LEA.HI.X.SX32 R225, R4, R2.reuse, 0x2, P3 ;  /* 0x0000000204e17211 */ /* 0x080fe200018f16ff */
[----:B------:R-:W-:Y:S01]  /*e070*/  VIADD R4, R10, UR5 ;  /* 0x000000050a047c36 */ /* 0x000fe20008000000 */
[-C--:B------:R-:W-:Y:S01]  /*e080*/  LEA R220, P3, R6, R3.reuse, 0x2 ;  /* 0x0000000306dc7211 */ /* 0x080fe200078610ff */
[----:B------:R-:W-:Y:S01]  /*e090*/  IMAD.MOV.U32 R249, RZ, RZ, R41 ;  /* 0x000000fffff97224 */ /* 0x000fe200078e0029 */
[-C--:B------:R-:W-:Y:S01]  /*e0a0*/  LEA.HI.X.SX32 R223, R5, R2.reuse, 0x2, P4 ;  /* 0x0000000205df7211 */ /* 0x080fe200020f16ff */
[----:B------:R-:W-:Y:S01]  /*e0b0*/  VIADD R5, R4, UR5 ;  /* 0x0000000504057c36 */ /* 0x000fe20008000000 */
[-C--:B------:R-:W-:Y:S01]  /*e0c0*/  LEA R218, P4, R7, R3.reuse, 0x2 ;  /* 0x0000000307da7211 */ /* 0x080fe200078810ff */
[----:B------:R1:W-:Y:S01]  /*e0d0*/  STL.64 [R1+0x240], R240 ;  /* 0x000240f001007387 */ /* 0x0003e20000100a00 */
[-C--:B------:R-:W-:Y:S01]  /*e0e0*/  LEA.HI.X.SX32 R221, R6, R2.reuse, 0x2, P3 ;  /* 0x0000000206dd7211 */ /* 0x080fe200018f16ff */
[----:B------:R-:W-:Y:S01]  /*e0f0*/  VIADD R6, R5, UR5 ;  /* 0x0000000505067c36 */ /* 0x000fe20008000000 */
[-C--:B------:R-:W-:Y:S01]  /*e100*/  LEA R216, P3, R8, R3.reuse, 0x2 ;  /* 0x0000000308d87211 */ /* 0x080fe200078610ff */
[----:B------:R-:W-:Y:S01]  /*e110*/  STL [R1+0x1e4], R239 ;  /* 0x0001e4ef01007387 */ /* 0x000fe20000100800 */
[-C--:B------:R-:W-:Y:S01]  /*e120*/  LEA.HI.X.SX32 R219, R7, R2.reuse, 0x2, P4 ;  /* 0x0000000207db7211 */ /* 0x080fe200020f16ff */
[----:B------:R-:W-:Y:S01]  /*e130*/  VIADD R7, R6, UR5 ;  /* 0x0000000506077c36 */ /* 0x000fe20008000000 */
[-C--:B------:R-:W-:Y:S01]  /*e140*/  LEA R214, P4, R9, R3.reuse, 0x2 ;  /* 0x0000000309d67211 */ /* 0x080fe200078810ff */
[----:B------:R2:W-:Y:S01]  /*e150*/  STL [R1+0x1e0], R237 ;  /* 0x0001e0ed01007387 */ /* 0x0005e20000100800 */
[-C--:B------:R-:W-:Y:S01]  /*e160*/  LEA.HI.X.SX32 R217, R8, R2.reuse, 0x2, P3 ;  /* 0x0000000208d97211 */ /* 0x080fe200018f16ff */
[----:B------:R-:W-:Y:S01]  /*e170*/  VIADD R8, R7, UR5 ;  /* 0x0000000507087c36 */ /* 0x000fe20008000000 */
[-C--:B------:R-:W-:Y:S01]  /*e180*/  LEA R212, P3, R10, R3.reuse, 0x2 ;  /* 0x000000030ad47211 */ /* 0x080fe200078610ff */
[----:B------:R-:W-:Y:S01]  /*e190*/  STL [R1+0x1dc], R235 ;  /* 0x0001dceb01007387 */ /* 0x000fe20000100800 */
[-C--:B------:R-:W-:Y:S01]  /*e1a0*/  LEA.HI.X.SX32 R215, R9, R2.reuse, 0x2, P4 ;  /* 0x0000000209d77211 */ /* 0x080fe200020f16ff */
[----:B-1----:R-:W-:Y:S01]  /*e1b0*/  IMAD.MOV.U32 R240, RZ, RZ, R28 ;  /* 0x000000fffff07224 */ /* 0x002fe200078e001c */
[-C--:B------:R-:W-:Y:S01]  /*e1c0*/  LEA R210, P4, R4, R3.reuse, 0x2 ;  /* 0x0000000304d27211 */ /* 0x080fe200078810ff */
[----:B------:R1:W-:Y:S01]  /*e1d0*/  STL [R1+0x208], R234 ;  /* 0x000208ea01007387 */ /* 0x0003e20000100800 */
[-C--:B------:R-:W-:Y:S01]  /*e1e0*/  LEA.HI.X.SX32 R213, R10, R2.reuse, 0x2, P3 ;  /* 0x000000020ad57211 */ /* 0x080fe200018f16ff */
[----:B--2---:R-:W-:Y:S01]  /*e1f0*/  IMAD.MOV.U32 R237, RZ, RZ, R27 ;  /* 0x000000ffffed7224 */ /* 0x004fe200078e001b */
[CC--:B------:R-:W-:Y:S01]  /*e200*/  LEA R208, P3, R5.reuse, R3.reuse, 0x2 ;  /* 0x0000000305d07211 */ /* 0x0c0fe200078610ff */
[----:B------:R-:W-:Y:S01]  /*e210*/  STL [R1+0x1d8], R233 ;  /* 0x0001d8e901007387 */ /* 0x000fe20000100800 */
[-C--:B------:R-:W-:Y:S01]  /*e220*/  LEA.HI.X.SX32 R211, R4, R2.reuse, 0x2, P4 ;  /* 0x0000000204d37211 */ /* 0x080fe200020f16ff */
[----:B------:R-:W-:Y:S01]  /*e230*/  VIADD R4, R8, UR5 ;  /* 0x0000000508047c36 */ /* 0x000fe20008000000 */
[-C--:B------:R-:W-:Y:S01]  /*e240*/  LEA.HI.X.SX32 R209, R5, R2.reuse, 0x2, P3 ;  /* 0x0000000205d17211 */ /* 0x080fe200018f16ff */
[----:B------:R-:W-:Y:S01]  /*e250*/  STL.64 [R1+0x210], R230 ;  /* 0x000210e601007387 */ /* 0x000fe20000100a00 */
[-C--:B------:R-:W-:Y:S01]  /*e260*/  LEA R206, P4, R6, R3.reuse, 0x2 ;  /* 0x0000000306ce7211 */ /* 0x080fe200078810ff */
[----:B------:R-:W-:Y:S01]  /*e270*/  VIADD R5, R4, UR5 ;  /* 0x0000000504057c36 */ /* 0x000fe20008000000 */
[-C--:B------:R-:W-:Y:S01]  /*e280*/  LEA R204, P3, R7, R3.reuse, 0x2 ;  /* 0x0000000307cc7211 */ /* 0x080fe200078610ff */
[----:B------:R2:W-:Y:S01]  /*e290*/  STL.64 [R1+0x218], R228 ;  /* 0x000218e401007387 */ /* 0x0005e20000100a00 */
[-C--:B------:R-:W-:Y:S01]  /*e2a0*/  LEA.HI.X.SX32 R207, R6, R2.reuse, 0x2, P4 ;  /* 0x0000000206cf7211 */ /* 0x080fe200020f16ff */
[----:B------:R-:W-:Y:S01]  /*e2b0*/  VIADD R252, R5, UR5 ;  /* 0x0000000505fc7c36 */ /* 0x000fe20008000000 */
[-C--:B------:R-:W-:Y:S01]  /*e2c0*/  LEA.HI.X.SX32 R205, R7, R2.reuse, 0x2, P3 ;  /* 0x0000000207cd7211 */ /* 0x080fe200018f16ff */
[----:B------:R3:W-:Y:S01]  /*e2d0*/  STL.64 [R1+0x228], R226 ;  /* 0x000228e201007387 */ /* 0x0007e20000100a00 */
[-C--:B------:R-:W-:Y:S01]  /*e2e0*/  LEA R202, P4, R8, R3.reuse, 0x2 ;  /* 0x0000000308ca7211 */ /* 0x080fe200078810ff */
[----:B------:R-:W-:Y:S01]  /*e2f0*/  IMAD.MOV.U32 R241, RZ, RZ, R29 ;  /* 0x000000fffff17224 */ /* 0x000fe200078e001d */
[-C--:B------:R-:W-:Y:S01]  /*e300*/  LEA R200, P3, R4, R3.reuse, 0x2 ;  /* 0x0000000304c87211 */ /* 0x080fe200078610ff */
[----:B------:R4:W-:Y:S01]  /*e310*/  STL.64 [R1+0x230], R224 ;  /* 0x000230e001007387 */ /* 0x0009e20000100a00 */
[-C--:B------:R-:W-:Y:S01]  /*e320*/  LEA.HI.X.SX32 R203, R8, R2.reuse, 0x2, P4 ;  /* 0x0000000208cb7211 */ /* 0x080fe200020f16ff */
[----:B-1----:R-:W-:Y:S01]  /*e330*/  IMAD.MOV.U32 R234, RZ, RZ, R38 ;  /* 0x000000ffffea7224 */ /* 0x002fe200078e0026 */
[-C--:B------:R-:W-:Y:S01]  /*e340*/  LEA.HI.X.SX32 R201, R4, R2.reuse, 0x2, P3 ;  /* 0x0000000204c97211 */ /* 0x080fe200018f16ff */
[----:B--2---:R-:W-:Y:S01]  /*e350*/  IMAD.MOV.U32 R228, RZ, RZ, R46 ;  /* 0x000000ffffe47224 */ /* 0x004fe200078e002e */
[CC--:B------:R-:W-:Y:S01]  /*e360*/  LEA R198, P4, R5.reuse, R3.reuse, 0x2 ;  /* 0x0000000305c67211 */ /* 0x0c0fe200078810ff */
[----:B------:R-:W-:Y:S01]  /*e370*/  IMAD.MOV.U32 R229, RZ, RZ, R47 ;  /* 0x000000ffffe57224 */ /* 0x000fe200078e002f */
[----:B------:R-:W-:Y:S01]  /*e380*/  LEA R196, P3, R252, R3, 0x2 ;  /* 0x00000003fcc47211 */ /* 0x000fe200078610ff */
[----:B---3--:R-:W-:Y:S01]  /*e390*/  IMAD.MOV.U32 R226, RZ, RZ, R42 ;  /* 0x000000ffffe27224 */ /* 0x008fe200078e002a */
[----:B------:R-:W-:Y:S01]  /*e3a0*/  LOP3.LUT R4, R0, 0x4, RZ, 0xfc, !PT ;  /* 0x0000000400047812 */ /* 0x000fe200078efcff */
[----:B------:R-:W-:Y:S01]  /*e3b0*/  IMAD.MOV.U32 R227, RZ, RZ, R43 ;  /* 0x000000ffffe37224 */ /* 0x000fe200078e002b */
[-C--:B------:R-:W-:Y:S01]  /*e3c0*/  LEA.HI.X.SX32 R199, R5, R2.reuse, 0x2, P4 ;  /* 0x0000000205c77211 */ /* 0x080fe200020f16ff */
[----:B------:R-:W-:Y:S01]  /*e3d0*/  IMAD.MOV.U32 R235, RZ, RZ, R39 ;  /* 0x000000ffffeb7224 */ /* 0x000fe200078e0027 */
[----:B------:R-:W-:Y:S01]  /*e3e0*/  LEA.HI.X.SX32 R197, R252, R2, 0x2, P3 ;  /* 0x00000002fcc57211 */ /* 0x000fe200018f16ff */
[----:B------:R-:W-:Y:S01]  /*e3f0*/  IMAD.MOV.U32 R239, RZ, RZ, R37 ;  /* 0x000000ffffef7224 */ /* 0x000fe200078e0025 */
[----:B------:R-:W-:Y:S01]  /*e400*/  ISETP.LT.AND P4, PT, R26, UR9, !P0 ;  /* 0x000000091a007c0c */ /* 0x000fe2000c781270 */
[----:B------:R-:W-:Y:S01]  /*e410*/  IMAD.MOV.U32 R246, RZ, RZ, R36 ;  /* 0x000000fffff67224 */ /* 0x000fe200078e0024 */
[----:B------:R-:W-:Y:S01]  /*e420*/  ISETP.LT.AND P3, PT, R4, UR13, !P0 ;  /* 0x0000000d04007c0c */ /* 0x000fe2000c761270 */
[----:B------:R-:W-:-:S02]  /*e430*/  IMAD.MOV.U32 R250, RZ, RZ, R31 ;  /* 0x000000fffffa7224 */ /* 0x000fc400078e001f */
[----:B----4-:R-:W-:Y:S02]  /*e440*/  IMAD.MOV.U32 R224, RZ, RZ, R34 ;  /* 0x000000ffffe07224 */ /* 0x010fe400078e0022 */
[----:B------:R-:W-:Y:S02]  /*e450*/  IMAD.MOV.U32 R225, RZ, RZ, R35 ;  /* 0x000000ffffe17224 */ /* 0x000fe400078e0023 */
[----:B------:R-:W-:Y:S02]  /*e460*/  IMAD.MOV.U32 R230, RZ, RZ, R32 ;  /* 0x000000ffffe67224 */ /* 0x000fe400078e0020 */
[----:B------:R-:W-:Y:S02]  /*e470*/  IMAD.MOV.U32 R231, RZ, RZ, R33 ;  /* 0x000000ffffe77224 */ /* 0x000fe400078e0021 */
[----:B------:R-:W-:Y:S02]  /*e480*/  IMAD.MOV.U32 R247, RZ, RZ, R30 ;  /* 0x000000fffff77224 */ /* 0x000fe400078e001e */
[----:B------:R-:W1:Y:S01]  /*e490*/  LDTM.x64 R4, tmem[UR11+0xc0] ;  /* 0x0000c00b000479ee */ /* 0x000e620008340000 */
[----:B------:R-:W-:Y:S01]  /*e4a0*/  NOP ;  /* 0x0000000000007918 */ /* 0x000fe20000000000 */
[----:B------:R2:W-:Y:S04]  /*e4b0*/  @P2 STG.E desc[UR18][R240.64], R237 ;  /* 0x000000edf0002986 */ /* 0x0005e8000c101912 */
[----:B--2---:R-:W2:Y:S01]  /*e4c0*/  LDL.LU.64 R240, [R1+0x240] ;  /* 0x0002400001f07983 */ /* 0x004ea20000300a00 */
[----:B------:R-:W-:-:S03]  /*e4d0*/  LOP3.LUT R233, R0, 0x5, RZ, 0xfc, !PT ;  /* 0x0000000500e97812 */ /* 0x000fc600078efcff */
[----:B------:R3:W-:Y:S01]  /*e4e0*/  @P5 STG.E desc[UR18][R224.64], R239 ;  /* 0x000000efe0005986 */ /* 0x0007e2000c101912 */
[----:B------:R-:W-:Y:S01]  /*e4f0*/  ISETP.LT.AND P2, PT, R233, UR4, !P0 ;  /* 0x00000004e9007c0c */ /* 0x000fe2000c741270 */
[----:B------:R-:W4:Y:S02]  /*e500*/  LDCU UR4, c[0x0][0x39c] ;  /* 0x00007380ff0477ac */ /* 0x000f240008000800 */
[----:B------:R1:W-:Y:S04]  /*e510*/  @P6 STG.E desc[UR18][R248.64], R250 ;  /* 0x000000faf8006986 */ /* 0x0003e8000c101912 */
[----:B------:R4:W-:Y:S04]  /*e520*/  @P4 STG.E desc[UR18][R226.64], R243 ;  /* 0x000000f3e2004986 */ /* 0x0009e8000c101912 */
[----:B------:R-:W-:Y:S01]  /*e530*/  @P3 STG.E desc[UR18][R228.64], R245 ;  /* 0x000000f5e4003986 */ /* 0x000fe2000c101912 */
[----:B---3--:R-:W-:-:S03]  /*e540*/  LOP3.LUT R224, R0, 0x6, RZ, 0xfc, !PT ;  /* 0x0000000600e07812 */ /* 0x008fc600078efcff */
[----:B-1----:R-:W3:Y:S04]  /*e550*/  LDL.LU.64 R248, [R1+0x1d0] ;  /* 0x0001d00001f87983 */ /* 0x002ee80000300a00 */
[----:B------:R-:W3:Y:S01]  /*e560*/  LDL.LU R250, [R1+0x20] ;  /* 0x0000200001fa7983 */ /* 0x000ee20000300800 */
[----:B----4-:R-:W-:Y:S01]  /*e570*/  ISETP.LT.AND P5, PT, R224, UR4, !P0 ;  /* 0x00000004e0007c0c */ /* 0x010fe2000c7a1270 */
[----:B------:R-:W1:Y:S02]  /*e580*/  LDCU UR4, c[0x0][0x39c] ;  /* 0x00007380ff0477ac */ /* 0x000e640008000800 */
[----:B------:R-:W4:Y:S04]  /*e590*/  LDL.LU.64 R226, [R1+0x1c8] ;  /* 0x0001c80001e27983 */ /* 0x000f280000300a00 */
[----:B------:R-:W4:Y:S01]  /*e5a0*/  LDL.LU R243, [R1+0x24] ;  /* 0x0000240001f37983 */ /* 0x000f220000300800 */
[----:B------:R-:W-:-:S04]  /*e5b0*/  LOP3.LUT R224, R0, 0x7, RZ, 0xfc, !PT ;  /* 0x0000000700e07812 */ /* 0x000fc800078efcff */
[----:B-1----:R-:W-:Y:S01]  /*e5c0*/  ISETP.LT.AND P6, PT, R224, UR4, !P0 ;  /* 0x00000004e0007c0c */ /* 0x002fe2000c7c1270 */
[----:B------:R-:W1:Y:S01]  /*e5d0*/  LDCU UR4, c[0x0][0x39c] ;  /* 0x00007380ff0477ac */ /* 0x000e620008000800 */
[----:B------:R-:W-:Y:S01]  /*e5e0*/  LOP3.LUT R224, R0, 0x8, RZ, 0xfc, !PT ;  /* 0x0000000800e07812 */ /* 0x000fe200078efcff */
[----:B--2---:R2:W-:Y:S04]  /*e5f0*/  @P2 STG.E desc[UR18][R240.64], R251 ;  /* 0x000000fbf0002986 */ /* 0x0045e8000c101912 */
[----:B--2---:R-:W2:Y:S04]  /*e600*/  LDL.LU.64 R240, [R1+0x1c0] ;  /* 0x0001c00001f07983 */ /* 0x004ea80000300a00 */
[----:B------:R-:W2:Y:S01]  /*e610*/  LDL.LU R251, [R1+0x28] ;  /* 0x0000280001fb7983 */ /* 0x000ea20000300800 */
[----:B-1----:R-:W-:Y:S01]  /*e620*/  ISETP.LT.AND P4, PT, R224, UR4, !P0 ;  /* 0x00000004e0007c0c */ /* 0x002fe2000c781270 */
[----:B------:R-:W1:Y:S02]  /*e630*/  LDCU UR4, c[0x0][0x39c] ;  /* 0x00007380ff0477ac */ /* 0x000e640008000800 */
[----:B------:R3:W-:Y:S04]  /*e640*/  @P5 STG.E desc[UR18][R230.64], R247 ;  /* 0x000000f7e6005986 */ /* 0x0007e8000c101912 */
[----:B------:R-:W5:Y:S01]  /*e650*/  LDL.LU.64 R228, [R1+0x1b8] ;  /* 0x0001b80001e47983 */ /* 0x000f620000300a00 */
[----:B------:R-:W-:-:S03]  /*e660*/  LOP3.LUT R224, R0, 0x9, RZ, 0xfc, !PT ;  /* 0x0000000900e07812 */ /* 0x000fc600078efcff */
[----:B---3--:R-:W5:Y:S01]  /*e670*/  LDL.LU R247, [R1+0x2c] ;  /* 0x00002c0001f77983 */ /* 0x008f620000300800 */
[----:B-1----:R-:W-:Y:S01]  /*e680*/  ISETP.LT.AND P3, PT, R224, UR4, !P0 ;  /* 0x00000004e0007c0c */ /* 0x002fe2000c761270 */
[----:B------:R-:W1:Y:S02]  /*e690*/  LDCU UR4, c[0x0][0x39c] ;  /* 0x00007380ff0477ac */ /* 0x000e640008000800 */
[----:B------:R3:W-:Y:S04]  /*e6a0*/  @P6 STG.E desc[UR18][R234.64], R246 ;  /* 0x000000f6ea006986 */ /* 0x0007e8000c101912 */
[----:B------:R-:W5:Y:S01]  /*e6b0*/  LDL.LU.64 R230, [R1+0x1b0] ;  /* 0x0001b00001e67983 */ /* 0x000f620000300a00 */
[----:B------:R-:W-:-:S03]  /*e6c0*/  LOP3.LUT R224, R0, 0xa, RZ, 0xfc, !PT ;  /* 0x0000000a00e07812 */ /* 0x000fc600078efcff */
[----:B---3--:R-:W3:Y:S04]  /*e6d0*/  LDL.LU R246, [R1+0x30] ;  /* 0x0000300001f67983 */ /* 0x008ee80000300800 */
[----:B------:R-:W3:Y:S01]  /*e6e0*/  LDL.LU.64 R234, [R1+0x1a8] ;  /* 0x0001a80001ea7983 */ /* 0x000ee20000300a00 */
[----:B-1----:R-:W-:Y:S01]  /*e6f0*/  ISETP.LT.AND P2, PT, R224, UR4, !P0 ;  /* 0x00000004e0007c0c */ /* 0x002fe2000c741270 */
[----:B------:R-:W1:Y:S02]  /*e700*/  LDCU UR4, c[0x0][0x39c] ;  /* 0x00007380ff0477ac */ /* 0x000e640008000800 */
[----:B------:R-:W3:Y:S04]  /*e710*/  LDL.LU R245, [R1+0x34] ;  /* 0x0000340001f57983 */ /* 0x000ee80000300800 */
[----:B------:R1:W-:Y:S04]  /*e720*/  @P4 STG.E desc[UR18][R248.64], R250 ;  /* 0x000000faf8004986 */ /* 0x0003e8000c101912 */
[----:B----4-:R4:W-:Y:S04]  /*e730*/  @P3 STG.E desc[UR18][R226.64], R243 ;  /* 0x000000f3e2003986 */ /* 0x0109e8000c101912 */
[----:B-1----:R-:W3:Y:S04]  /*e740*/  LDL.LU.64 R248, [R1+0x1a0] ;  /* 0x0001a00001f87983 */ /* 0x002ee80000300a00 */
[----:B------:R-:W3:Y:S04]  /*e750*/  LDL.LU R250, [R1+0x38] ;  /* 0x0000380001fa7983 */ /* 0x000ee80000300800 */
[----:B----4-:R-:W4:Y:S04]  /*e760*/  LDL.LU.64 R226, [R1+0x198] ;  /* 0x0001980001e27983 */ /* 0x010f280000300a00 */
[----:B------:R-:W4:Y:S01]  /*e770*/  LDL.LU R243, [R1+0x3c] ;  /* 0x00003c0001f37983 */ /* 0x000f220000300800 */
[----:B------:R-:W-:-:S04]  /*e780*/  LOP3.LUT R224, R0, 0xb, RZ, 0xfc, !PT ;  /* 0x0000000b00e07812 */ /* 0x000fc800078efcff */
[----:B------:R-:W-:Y:S01]  /*e790*/  ISETP.LT.AND P5, PT, R224, UR4, !P0 ;  /* 0x00000004e0007c0c */ /* 0x000fe2000c7a1270 */
[----:B------:R-:W1:Y:S01]  /*e7a0*/  LDCU UR4, c[0x0][0x39c] ;  /* 0x00007380ff0477ac */ /* 0x000e620008000800 */
[----:B------:R-:W-:Y:S01]  /*e7b0*/  LOP3.LUT R224, R0, 0xc, RZ, 0xfc, !PT ;  /* 0x0000000c00e07812 */ /* 0x000fe200078efcff */
[----:B--2---:R2:W-:Y:S04]  /*e7c0*/  @P2 STG.E desc[UR18][R240.64], R251 ;  /* 0x000000fbf0002986 */ /* 0x0045e8000c101912 */
[----:B--2---:R-:W2:Y:S04]  /*e7d0*/  LDL.LU.64 R240, [R1+0x190] ;  /* 0x0001900001f07983 */ /* 0x004ea80000300a00 */
[----:B------:R-:W2:Y:S01]  /*e7e0*/  LDL.LU R251, [R1+0x40] ;  /* 0x0000400001fb7983 */ /* 0x000ea20000300800 */
[----:B-1----:R-:W-:Y:S01]  /*e7f0*/  ISETP.LT.AND P6, PT, R224, UR4, !P0 ;  /* 0x00000004e0007c0c */ /* 0x002fe2000c7c1270 */
[----:B------:R-:W1:Y:S01]  /*e800*/  LDCU UR4, c[0x0][0x39c] ;  /* 0x00007380ff0477ac */ /* 0x000e620008000800 */
[----:B------:R-:W-:-:S04]  /*e810*/  LOP3.LUT R224, R0, 0xd, RZ, 0xfc, !PT ;  /* 0x0000000d00e07812 */ /* 0x000fc800078efcff */
[----:B-1----:R-:W-:Y:S01]  /*e820*/  ISETP.LT.AND P4, PT, R224, UR4, !P0 ;  /* 0x00000004e0007c0c */ /* 0x002fe2000c781270 */
[----:B------:R-:W1:Y:S01]  /*e830*/  LDCU UR4, c[0x0][0x39c] ;  /* 0x00007380ff0477ac */ /* 0x000e620008000800 */
[----:B------:R-:W-:Y:S01]  /*e840*/  LOP3.LUT R224, R0, 0xe, RZ, 0xfc, !PT ;  /* 0x0000000e00e07812 */ /* 0x000fe200078efcff */
[----:B-----5:R5:W-:Y:S04]  /*e850*/  @P5 STG.E desc[UR18][R228.64], R247 ;  /* 0x000000f7e4005986 */ /* 0x020be8000c101912 */
[----:B-----5:R-:W5:Y:S01]  /*e860*/  LDL.LU.64 R228, [R1+0x188] ;  /* 0x0001880001e47983 */ /* 0x020f620000300a00 */
[----:B-1----:R-:W-:Y:S01]  /*e870*/  ISETP.LT.AND P3, PT, R224, UR4, !P0 ;  /* 0x00000004e0007c0c */ /* 0x002fe2000c761270 */
[----:B------:R-:W1:Y:S02]  /*e880*/  LDCU UR4, c[0x0][0x39c] ;  /* 0x00007380ff0477ac */ /* 0x000e640008000800 */
[----:B------:R-:W5:Y:S01]  /*e890*/  LDL.LU R247, [R1+0x44] ;  /* 0x0000440001f77983 */ /* 0x000f620000300800 */
[----:B------:R-:W-:-:S03]  /*e8a0*/  LOP3.LUT R224, R0, 0xf, RZ, 0xfc, !PT ;  /* 0x0000000f00e07812 */ /* 0x000fc600078efcff */
[----:B---3--:R3:W-:Y:S04]  /*e8b0*/  @P6 STG.E desc[UR18][R230.64], R246 ;  /* 0x000000f6e6006986 */ /* 0x0087e8000c101912 */
[----:B---3--:R-:W3:Y:S01]  /*e8c0*/  LDL.LU.64 R230, [R1+0x180] ;  /* 0x0001800001e67983 */ /* 0x008ee20000300a00 */
[----:B-1----:R-:W-:Y:S01]  /*e8d0*/  ISETP.LT.AND P2, PT, R224, UR4, !P0 ;  /* 0x00000004e0007c0c */ /* 0x002fe2000c741270 */
[----:B------:R-:W1:Y:S02]  /*e8e0*/  LDCU UR4, c[0x0][0x39c] ;  /* 0x00007380ff0477ac */ /* 0x000e640008000800 */
[----:B------:R-:W3:Y:S01]  /*e8f0*/  LDL.LU R246, [R1+0x48] ;  /* 0x0000480001f67983 */ /* 0x000ee20000300800 */
[----:B------:R-:W-:-:S03]  /*e900*/  LOP3.LUT R224, R0, 0x10, RZ, 0xfc, !PT ;  /* 0x0000001000e07812 */ /* 0x000fc600078efcff */
[----:B------:R1:W-:Y:S02]  /*e910*/  @P4 STG.E desc[UR18][R234.64], R245 ;  /* 0x000000f5ea004986 */ /* 0x0003e4000c101912 */
[----:B-1----:R-:W-:Y:S02]  /*e920*/  ISETP.LT.AND P5, PT, R224, UR4, !P0 ;  /* 0x00000004e0007c0c */ /* 0x002fe4000c7a1270 */
[----:B------:R-:W3:Y:S01]  /*e930*/  LDL.LU.64 R234, [R1+0x178] ;  /* 0x0001780001ea7983 */ /* 0x000ee20000300a00 */
[----:B------:R-:W1:Y:S03]  /*e940*/  LDCU UR4, c[0x0][0x39c] ;  /* 0x00007380ff0477ac */ /* 0x000e660008000800 */
[----:B------:R-:W3:Y:S04]  /*e950*/  LDL.LU R245, [R1+0x4c] ;  /* 0x00004c0001f57983 */ /* 0x000ee80000300800 */
[----:B------:R1:W-:Y:S04]  /*e960*/  @P3 STG.E desc[UR18][R248.64], R250 ;  /* 0x000000faf8003986 */ /* 0x0003e8000c101912 */
[----:B----4-:R4:W-:Y:S04]  /*e970*/  @P2 STG.E desc[UR18][R226.64], R243 ;  /* 0x000000f3e2002986 */ /* 0x0109e8000c101912 */
[----:B-1----:R-:W3:Y:S04]  /*e980*/  LDL.LU.64 R248, [R1+0x170] ;  /* 0x0001700001f87983 */ /* 0x002ee80000300a00 */
[----:B------:R-:W3:Y:S04]  /*e990*/  LDL.LU R250, [R1+0x50] ;  /* 0x0000500001fa7983 */ /* 0x000ee80000300800 */
[----:B----4-:R-:W4:Y:S04]  /*e9a0*/  LDL.LU.64 R226, [R1+0x168] ;  /* 0x0001680001e27983 */ /* 0x010f280000300a00 */
[----:B------:R-:W4:Y:S04]  /*e9b0*/  LDL.LU R243, [R1+0x54] ;  /* 0x0000540001f37983 */ /* 0x000f280000300800 */
[----:B--2---:R1:W-:Y:S04]  /*e9c0*/  @P5 STG.E desc[UR18][R240.64], R251 ;  /* 0x000000fbf0005986 */ /* 0x0043e8000c101912 */
[----:B-1----:R-:W2:Y:S04]  /*e9d0*/  LDL.LU.64 R240, [R1+0x160] ;  /* 0x0001600001f07983 */ /* 0x002ea80000300a00 */
[----:B------:R-:W2:Y:S01]  /*e9e0*/  LDL.LU R251, [R1+0x58] ;  /* 0x0000580001fb7983 */ /* 0x000ea20000300800 */
[----:B------:R-:W-:-:S04]  /*e9f0*/  LOP3.LUT R224, R0, 0x11, RZ, 0xfc, !PT ;  /* 0x0000001100e07812 */ /* 0x000fc800078efcff */
[----:B------:R-:W-:Y:S01]  /*ea00*/  ISETP.LT.AND P6, PT, R224, UR4, !P0 ;  /* 0x00000004e0007c0c */ /* 0x000fe2000c7c1270 */
[----:B------:R-:W1:Y:S01]  /*ea10*/  LDCU UR4, c[0x0][0x39c] ;  /* 0x00007380ff0477ac */ /* 0x000e620008000800 */
[----:B------:R-:W-:-:S04]  /*ea20*/  LOP3.LUT R224, R0, 0x12, RZ, 0xfc, !PT ;  /* 0x0000001200e07812 */ /* 0x000fc800078efcff */
        /* <DEDUP_REMOVED lines=24> */
[----:B----4-:R-:W-:Y:S04]  /*ebb0*/  @P5 STG.E desc[UR18][R226.64], R243 ;  /* 0x000000f3e2005986 */ /* 0x010fe8000c101912 */
[----:B-1----:R-:W4:Y:S04]  /*ebc0*/  LDL.LU.64 R248, [R1+0x140] ;  /* 0x0001400001f87983 */ /* 0x002f280000300a00 */
[----:B------:R-:W4:Y:S01]  /*ebd0*/  LDL.LU R250, [R1+0x68] ;  /* 0x0000680001fa7983 */ /* 0x000f220000300800 */
[----:B------:R-:W-:-:S04]  /*ebe0*/  LOP3.LUT R224, R0, 0x17, RZ, 0xfc, !PT ;  /* 0x0000001700e07812 */ /* 0x000fc800078efcff */
[----:B------:R-:W-:Y:S01]  /*ebf0*/  ISETP.LT.AND P4, PT, R224, UR4, !P0 ;  /* 0x00000004e0007c0c */ /* 0x000fe2000c781270 */
[----:B------:R-:W1:Y:S01]  /*ec00*/  LDCU UR4, c[0x0][0x39c] ;  /* 0x00007380ff0477ac */ /* 0x000e620008000800 */
[----:B--2---:R2:W-:Y:S04]  /*ec10*/  @P6 STG.E desc[UR18][R240.64], R251 ;  /* 0x000000fbf0006986 */ /* 0x0045e8000c101912 */
[----:B--2---:R-:W2:Y:S04]  /*ec20*/  LDL.LU.64 R240, [R1+0x138] ;  /* 0x0001380001f07983 */ /* 0x004ea80000300a00 */
[----:B------:R-:W2:Y:S01]  /*ec30*/  LDL.LU R251, [R1+0x6c] ;  /* 0x00006c0001fb7983 */ /* 0x000ea20000300800 */
[----:B------:R-:W-:-:S04]  /*ec40*/  LOP3.LUT R224, R0, 0x18, RZ, 0xfc, !PT ;  /* 0x0000001800e07812 */ /* 0x000fc800078efcff */
[----:B-1----:R-:W-:Y:S01]  /*ec50*/  ISETP.LT.AND P3, PT, R224, UR4, !P0 ;  /* 0x00000004e0007c0c */ /* 0x002fe2000c761270 */
[----:B------:R-:W1:Y:S01]  /*ec60*/  LDCU UR4, c[0x0][0x39c] ;  /* 0x00007380ff0477ac */ /* 0x000e620008000800 */
        /* <DEDUP_REMOVED lines=10> */
[----:B-----5:R5:W-:Y:S03]  /*ed10*/  @P4 STG.E desc[UR18][R228.64], R247 ;  /* 0x000000f7e4004986 */ /* 0x020be6000c101912 */
[----:B-1----:R-:W-:Y:S01]  /*ed20*/  ISETP.LT.AND P4, PT, R224, UR4, !P0 ;  /* 0x00000004e0007c0c */ /* 0x002fe2000c781270 */
[----:B------:R-:W1:Y:S01]  /*ed30*/  LDCU UR4, c[0x0][0x39c] ;  /* 0x00007380ff0477ac */ /* 0x000e620008000800 */
[----:B------:R-:W2:Y:S01]  /*ed40*/  LDL.LU.64 R224, [R1+0x130] ;  /* 0x0001300001e07983 */ /* 0x000ea20000300a00 */
[----:B-----5:R-:W-:-:S03]  /*ed50*/  LOP3.LUT R228, R0, 0x1d, RZ, 0xfc, !PT ;  /* 0x0000001d00e47812 */ /* 0x020fc600078efcff */
[----:B------:R-:W5:Y:S04]  /*ed60*/  LDL.LU R239, [R1+0x70] ;  /* 0x0000700001ef7983 */ /* 0x000f680000300800 */
[----:B---3--:R3:W-:Y:S04]  /*ed70*/  @P3 STG.E desc[UR18][R230.64], R246 ;  /* 0x000000f6e6003986 */ /* 0x0087e8000c101912 */
[----:B------:R-:W5:Y:S01]  /*ed80*/  LDL.LU.64 R226, [R1+0x128] ;  /* 0x0001280001e27983 */ /* 0x000f620000300a00 */
[----:B-1----:R-:W-:Y:S01]  /*ed90*/  ISETP.LT.AND P3, PT, R228, UR4, !P0 ;  /* 0x00000004e4007c0c */ /* 0x002fe2000c761270 */
[----:B------:R-:W1:Y:S02]  /*eda0*/  LDCU UR4, c[0x0][0x39c] ;  /* 0x00007380ff0477ac */ /* 0x000e640008000800 */
[----:B---3--:R-:W3:Y:S01]  /*edb0*/  LDL.LU R246, [R1+0x74] ;  /* 0x0000740001f67983 */ /* 0x008ee20000300800 */
[----:B------:R-:W-:-:S03]  /*edc0*/  LOP3.LUT R230, R0, 0x1e, RZ, 0xfc, !PT ;  /* 0x0000001e00e67812 */ /* 0x000fc600078efcff */
[----:B------:R-:W3:Y:S04]  /*edd0*/  LDL.LU.64 R228, [R1+0x120] ;  /* 0x0001200001e47983 */ /* 0x000ee80000300a00 */
[----:B------:R4:W-:Y:S04]  /*ede0*/  @P2 STG.E desc[UR18][R234.64], R245 ;  /* 0x000000f5ea002986 */ /* 0x0009e8000c101912 */
[----:B------:R-:W3:Y:S01]  /*edf0*/  LDL.LU R247, [R1+0x78] ;  /* 0x0000780001f77983 */ /* 0x000ee20000300800 */
[----:B-1----:R-:W-:-:S03]  /*ee00*/  ISETP.LT.AND P2, PT, R230, UR4, !P0 ;  /* 0x00000004e6007c0c */ /* 0x002fc6000c741270 */
[----:B----4-:R1:W-:Y:S01]  /*ee10*/  @P5 STG.E desc[UR18][R248.64], R250 ;  /* 0x000000faf8005986 */ /* 0x0103e2000c101912 */
[----:B------:R-:W4:Y:S03]  /*ee20*/  LDCU UR4, c[0x0][0x39c] ;  /* 0x00007380ff0477ac */ /* 0x000f260008000800 */
[----:B------:R-:W3:Y:S04]  /*ee30*/  LDL.LU.64 R230, [R1+0x118] ;  /* 0x0001180001e67983 */ /* 0x000ee80000300a00 */
[----:B------:R-:W3:Y:S04]  /*ee40*/  LDL.LU R245, [R1+0x7c] ;  /* 0x00007c0001f57983 */ /* 0x000ee80000300800 */
[----:B------:R-:W3:Y:S04]  /*ee50*/  LDL.LU.64 R234, [R1+0x110] ;  /* 0x0001100001ea7983 */ /* 0x000ee80000300a00 */
[----:B------:R-:W3:Y:S04]  /*ee60*/  LDL.LU R243, [R1+0x80] ;  /* 0x0000800001f37983 */ /* 0x000ee80000300800 */
[----:B-1----:R-:W3:Y:S04]  /*ee70*/  LDL.LU.64 R248, [R1+0x108] ;  /* 0x0001080001f87983 */ /* 0x002ee80000300a00 */
[----:B------:R-:W3:Y:S04]  /*ee80*/  LDL.LU R237, [R1+0x84] ;  /* 0x0000840001ed7983 */ /* 0x000ee80000300800 */
[----:B--2---:R1:W-:Y:S04]  /*ee90*/  @P6 STG.E desc[UR18][R240.64], R251 ;  /* 0x000000fbf0006986 */ /* 0x0043e8000c101912 */
[----:B-1----:R-:W2:Y:S04]  /*eea0*/  LDL.LU R240, [R1+0x238] ;  /* 0x0002380001f07983 */ /* 0x002ea80000300800 */
[----:B------:R-:W2:Y:S04]  /*eeb0*/  LDL.LU.64 R250, [R1+0x100] ;  /* 0x0001000001fa7983 */ /* 0x000ea80000300a00 */
[----:B------:R-:W2:Y:S01]  /*eec0*/  LDL.LU R241, [R1+0x88] ;  /* 0x0000880001f17983 */ /* 0x000ea20000300800 */
[----:B------:R-:W-:-:S04]  /*eed0*/  LOP3.LUT R233, R0, 0x1f, RZ, 0xfc, !PT ;  /* 0x0000001f00e97812 */ /* 0x000fc800078efcff */
[----:B----4-:R-:W-:Y:S01]  /*eee0*/  ISETP.LT.AND P5, PT, R233, UR4, !P0 ;  /* 0x00000004e9007c0c */ /* 0x010fe2000c7a1270 */
[----:B------:R-:W1:Y:S01]  /*eef0*/  LDCU UR4, c[0x0][0x39c] ;  /* 0x00007380ff0477ac */ /* 0x000e620008000800 */
[----:B------:R-:W-:-:S04]  /*ef00*/  LOP3.LUT R233, R0, 0x20, RZ, 0xfc, !PT ;  /* 0x0000002000e97812 */ /* 0x000fc800078efcff */
[----:B-1----:R-:W-:Y:S01]  /*ef10*/  ISETP.LT.AND P6, PT, R233, UR4, !P0 ;  /* 0x00000004e9007c0c */ /* 0x002fe2000c7c1270 */
[----:B------:R-:W1:Y:S01]  /*ef20*/  LDCU UR4, c[0x0][0x39c] ;  /* 0x00007380ff0477ac */ /* 0x000e620008000800 */
[C---:B------:R-:W-:Y:S01]  /*ef30*/  LOP3.LUT R233, R0.reuse, 0x21, RZ, 0xfc, !PT ;  /* 0x0000002100e97812 */ /* 0x040fe200078efcff */
[----:B-----5:R4:W-:Y:S03]  /*ef40*/  @P4 STG.E desc[UR18][R224.64], R239 ;  /* 0x000000efe0004986 */ /* 0x0209e6000c101912 */
[----:B-1----:R-:W-:Y:S01]  /*ef50*/  ISETP.LT.AND P4, PT, R233, UR4, !P0 ;  /* 0x00000004e9007c0c */ /* 0x002fe2000c781270 */
[----:B------:R-:W1:Y:S01]  /*ef60*/  LDCU UR4, c[0x0][0x39c] ;  /* 0x00007380ff0477ac */ /* 0x000e620008000800 */
[----:B------:R-:W-:Y:S01]  /*ef70*/  LOP3.LUT R233, R0, 0x22, RZ, 0xfc, !PT ;  /* 0x0000002200e97812 */ /* 0x000fe200078efcff */
[----:B----4-:R-:W4:Y:S04]  /*ef80*/  LDL.LU.64 R224, [R1+0x230] ;  /* 0x0002300001e07983 */ /* 0x010f280000300a00 */
[----:B---3--:R3:W-:Y:S01]  /*ef90*/  @P3 STG.E desc[UR18][R226.64], R246 ;  /* 0x000000f6e2003986 */ /* 0x0087e2000c101912 */
[----:B-1----:R-:W-:-:S03]  /*efa0*/  ISETP.LT.AND P3, PT, R233, UR4, !P0 ;  /* 0x00000004e9007c0c */ /* 0x002fc6000c761270 */
[----:B------:R-:W5:Y:S01]  /*efb0*/  LDL.LU R239, [R1+0x8c] ;  /* 0x00008c0001ef7983 */ /* 0x000f620000300800 */
[----:B------:R-:W1:Y:S03]  /*efc0*/  LDCU UR4, c[0x0][0x39c] ;  /* 0x00007380ff0477ac */ /* 0x000e660008000800 */
[----:B---3--:R-:W3:Y:S04]  /*efd0*/  LDL.LU.64 R226, [R1+0x228] ;  /* 0x0002280001e27983 */ /* 0x008ee80000300a00 */
[----:B------:R-:W3:Y:S04]  /*efe0*/  LDL.LU R246, [R1+0x220] ;  /* 0x0002200001f67983 */ /* 0x000ee80000300800 */
[----:B------:R1:W-:Y:S04]  /*eff0*/  @P2 STG.E desc[UR18][R228.64], R247 ;  /* 0x000000f7e4002986 */ /* 0x0003e8000c101912 */
[----:B------:R1:W-:Y:S04]  /*f000*/  @P5 STG.E desc[UR18][R230.64], R245 ;  /* 0x000000f5e6005986 */ /* 0x0003e8000c101912 */
[----:B-1----:R-:W3:Y:S04]  /*f010*/  LDL.LU.64 R228, [R1+0x218] ;  /* 0x0002180001e47983 */ /* 0x002ee80000300a00 */
[----:B------:R-:W3:Y:S04]  /*f020*/  LDL.LU R247, [R1+0x90] ;  /* 0x0000900001f77983 */ /* 0x000ee80000300800 */
[----:B------:R-:W3:Y:S04]  /*f030*/  LDL.LU.64 R230, [R1+0x210] ;  /* 0x0002100001e67983 */ /* 0x000ee80000300a00 */
[----:B------:R-:W3:Y:S04]  /*f040*/  LDL.LU R245, [R1+0x94] ;  /* 0x0000940001f57983 */ /* 0x000ee80000300800 */
[----:B------:R1:W-:Y:S04]  /*f050*/  @P6 STG.E desc[UR18][R234.64], R243 ;  /* 0x000000f3ea006986 */ /* 0x0003e8000c101912 */
[----:B------:R1:W-:Y:S04]  /*f060*/  @P4 STG.E desc[UR18][R248.64], R237 ;  /* 0x000000edf8004986 */ /* 0x0003e8000c101912 */
[----:B-1----:R-:W3:Y:S04]  /*f070*/  LDL.LU R234, [R1+0x208] ;  /* 0x0002080001ea7983 */ /* 0x002ee80000300800 */
[----:B------:R-:W3:Y:S04]  /*f080*/  LDL.LU R243, [R1+0x98] ;  /* 0x0000980001f37983 */ /* 0x000ee80000300800 */
[----:B------:R-:W3:Y:S04]  /*f090*/  LDL.LU.64 R248, [R1+0x200] ;  /* 0x0002000001f87983 */ /* 0x000ee80000300a00 */
[----:B--2---:R1:W-:Y:S04]  /*f0a0*/  @P3 STG.E desc[UR18][R250.64], R241 ;  /* 0x000000f1fa003986 */ /* 0x0043e8000c101912 */
[----:B-1----:R-:W5:Y:S01]  /*f0b0*/  LDL.LU.64 R250, [R1+0x1f8] ;  /* 0x0001f80001fa7983 */ /* 0x002f620000300a00 */
[----:B------:R-:W-:-:S03]  /*f0c0*/  LOP3.LUT R233, R0, 0x23, RZ, 0xfc, !PT ;  /* 0x0000002300e97812 */ /* 0x000fc600078efcff */
[----:B------:R-:W2:Y:S01]  /*f0d0*/  LDL.LU R241, [R1+0x9c] ;  /* 0x00009c0001f17983 */ /* 0x000ea20000300800 */
        /* <DEDUP_REMOVED lines=18> */
[----:B---3--:R3:W-:Y:S04]  /*f200*/  @P5 STG.E desc[UR18][R248.64], R247 ;  /* 0x000000f7f8005986 */ /* 0x0087e8000c101912 */
[----:B-----5:R-:W5:Y:S04]  /*f210*/  LDL.LU R239, [R1+0xa0] ;  /* 0x0000a00001ef7983 */ /* 0x020f680000300800 */
[----:B------:R-:W2:Y:S04]  /*f220*/  LDL.LU R237, [R1+0xa4] ;  /* 0x0000a40001ed7983 */ /* 0x000ea80000300800 */
[----:B------:R-:W2:Y:S04]  /*f230*/  LDL.LU R235, [R1+0xa8] ;  /* 0x0000a80001eb7983 */ /* 0x000ea80000300800 */
[----:B------:R-:W2:Y:S04]  /*f240*/  LDL.LU R233, [R1+0xac] ;  /* 0x0000ac0001e97983 */ /* 0x000ea80000300800 */
[----:B------:R-:W2:Y:S04]  /*f250*/  LDL.LU R251, [R1+0xfc] ;  /* 0x0000fc0001fb7983 */ /* 0x000ea80000300800 */
[----:B---3--:R-:W3:Y:S01]  /*f260*/  LDL.LU R247, [R1+0x1f4] ;  /* 0x0001f40001f77983 */ /* 0x008ee20000300800 */
[----:B------:R-:W-:-:S03]  /*f270*/  LOP3.LUT R250, R0, 0x29, RZ, 0xfc, !PT ;  /* 0x0000002900fa7812 */ /* 0x000fc600078efcff */
[----:B------:R-:W2:Y:S01]  /*f280*/  LDL.LU R249, [R1+0xf8] ;  /* 0x0000f80001f97983 */ /* 0x000ea20000300800 */
[----:B-1----:R-:W-:Y:S01]  /*f290*/  ISETP.LT.AND P5, PT, R250, UR4, !P0 ;  /* 0x00000004fa007c0c */ /* 0x002fe2000c7a1270 */
[----:B------:R-:W1:Y:S02]  /*f2a0*/  LDCU UR4, c[0x0][0x39c] ;  /* 0x00007380ff0477ac */ /* 0x000e640008000800 */
[----:B------:R-:W2:Y:S04]  /*f2b0*/  LDL.LU R250, [R1+0xf4] ;  /* 0x0000f40001fa7983 */ /* 0x000ea80000300800 */
[----:B---3--:R3:W-:Y:S04]  /*f2c0*/  @P6 STG.E desc[UR18][R246.64], R245 ;  /* 0x000000f5f6006986 */ /* 0x0087e8000c101912 */
[----:B---3--:R-:W3:Y:S01]  /*f2d0*/  LDL.LU R245, [R1+0x1f0] ;  /* 0x0001f00001f57983 */ /* 0x008ee20000300800 */
[----:B------:R-:W-:-:S03]  /*f2e0*/  LOP3.LUT R248, R0, 0x2a, RZ, 0xfc, !PT ;  /* 0x0000002a00f87812 */ /* 0x000fc600078efcff */
[----:B------:R-:W2:Y:S01]  /*f2f0*/  LDL.LU R247, [R1+0xf0] ;  /* 0x0000f00001f77983 */ /* 0x000ea20000300800 */
[----:B-1----:R-:W-:Y:S01]  /*f300*/  ISETP.LT.AND P6, PT, R248, UR4, !P0 ;  /* 0x00000004f8007c0c */ /* 0x002fe2000c7c1270 */
[----:B------:R-:W1:Y:S02]  /*f310*/  LDCU UR4, c[0x0][0x39c] ;  /* 0x00007380ff0477ac */ /* 0x000e640008000800 */
[----:B------:R-:W2:Y:S04]  /*f320*/  LDL.LU R248, [R1+0xec] ;  /* 0x0000ec0001f87983 */ /* 0x000ea80000300800 */
[----:B---3--:R3:W-:Y:S04]  /*f330*/  @P4 STG.E desc[UR18][R244.64], R243 ;  /* 0x000000f3f4004986 */ /* 0x0087e8000c101912 */
[----:B---3--:R-:W2:Y:S01]  /*f340*/  LDL.LU R243, [R1+0x1ec] ;  /* 0x0001ec0001f37983 */ /* 0x008ea20000300800 */
[----:B------:R-:W-:-:S03]  /*f350*/  LOP3.LUT R246, R0, 0x2b, RZ, 0xfc, !PT ;  /* 0x0000002b00f67812 */ /* 0x000fc600078efcff */
[----:B------:R-:W3:Y:S01]  /*f360*/  LDL.LU R245, [R1+0xe8] ;  /* 0x0000e80001f57983 */ /* 0x000ee20000300800 */
[----:B-1----:R-:W-:Y:S01]  /*f370*/  ISETP.LT.AND P4, PT, R246, UR4, !P0 ;  /* 0x00000004f6007c0c */ /* 0x002fe2000c781270 */
[----:B------:R-:W1:Y:S02]  /*f380*/  LDCU UR4, c[0x0][0x39c] ;  /* 0x00007380ff0477ac */ /* 0x000e640008000800 */
[----:B------:R-:W3:Y:S04]  /*f390*/  LDL.LU R246, [R1+0xe4] ;  /* 0x0000e40001f67983 */ /* 0x000ee80000300800 */
[----:B--2---:R2:W-:Y:S04]  /*f3a0*/  @P3 STG.E desc[UR18][R242.64], R241 ;  /* 0x000000f1f2003986 */ /* 0x0045e8000c101912 */
[----:B--2---:R-:W5:Y:S01]  /*f3b0*/  LDL.LU R241, [R1+0x1e8] ;  /* 0x0001e80001f17983 */ /* 0x004f620000300800 */
[----:B------:R-:W-:-:S03]  /*f3c0*/  LOP3.LUT R244, R0, 0x2c, RZ, 0xfc, !PT ;  /* 0x0000002c00f47812 */ /* 0x000fc600078efcff */
[----:B------:R-:W2:Y:S01]  /*f3d0*/  LDL.LU R243, [R1+0xe0] ;  /* 0x0000e00001f37983 */ /* 0x000ea20000300800 */
[----:B-1----:R-:W-:Y:S01]  /*f3e0*/  ISETP.LT.AND P3, PT, R244, UR4, !P0 ;  /* 0x00000004f4007c0c */ /* 0x002fe2000c761270 */
[----:B------:R-:W1:Y:S02]  /*f3f0*/  LDCU UR4, c[0x0][0x39c] ;  /* 0x00007380ff0477ac */ /* 0x000e640008000800 */
[----:B------:R-:W2:Y:S04]  /*f400*/  LDL.LU R244, [R1+0xdc] ;  /* 0x0000dc0001f47983 */ /* 0x000ea80000300800 */
[----:B-----5:R5:W-:Y:S04]  /*f410*/  @P2 STG.E desc[UR18][R240.64], R239 ;  /* 0x000000eff0002986 */ /* 0x020be8000c101912 */
[----:B-----5:R-:W5:Y:S01]  /*f420*/  LDL.LU R239, [R1+0x1e4] ;  /* 0x0001e40001ef7983 */ /* 0x020f620000300800 */
        /* <DEDUP_REMOVED lines=11> */
[----:B------:R-:W2:Y:S01]  /*f4e0*/  LDL.LU R240, [R1+0xcc] ;  /* 0x0000cc0001f07983 */ /* 0x000ea20000300800 */
[----:B------:R-:W-:-:S03]  /*f4f0*/  LOP3.LUT R238, R0, 0x2f, RZ, 0xfc, !PT ;  /* 0x0000002f00ee7812 */ /* 0x000fc600078efcff */
[----:B-----5:R5:W-:Y:S04]  /*f500*/  @P6 STG.E desc[UR18][R236.64], R235 ;  /* 0x000000ebec006986 */ /* 0x020be8000c101912 */
[----:B-----5:R-:W5:Y:S01]  /*f510*/  LDL.LU R235, [R1+0x1dc] ;  /* 0x0001dc0001eb7983 */ /* 0x020f620000300800 */
[----:B-1----:R-:W-:Y:S01]  /*f520*/  ISETP.LT.AND P6, PT, R238, UR4, !P0 ;  /* 0x00000004ee007c0c */ /* 0x002fe2000c7c1270 */
[----:B------:R-:W1:Y:S01]  /*f530*/  LDCU UR4, c[0x0][0x39c] ;  /* 0x00007380ff0477ac */ /* 0x000e620008000800 */
[----:B------:R-:W-:Y:S01]  /*f540*/  LOP3.LUT R236, R0, 0x30, RZ, 0xfc, !PT ;  /* 0x0000003000ec7812 */ /* 0x000fe200078efcff */
[----:B------:R-:W2:Y:S04]  /*f550*/  LDL.LU R237, [R1+0xc8] ;  /* 0x0000c80001ed7983 */ /* 0x000ea80000300800 */
[----:B------:R-:W2:Y:S04]  /*f560*/  LDL.LU R238, [R1+0xc4] ;  /* 0x0000c40001ee7983 */ /* 0x000ea80000300800 */
[----:B-----5:R5:W-:Y:S01]  /*f570*/  @P4 STG.E desc[UR18][R234.64], R233 ;  /* 0x000000e9ea004986 */ /* 0x020be2000c101912 */
[----:B-1----:R-:W-:Y:S01]  /*f580*/  ISETP.LT.AND P4, PT, R236, UR4, !P0 ;  /* 0x00000004ec007c0c */ /* 0x002fe2000c781270 */
[----:B------:R-:W1:Y:S02]  /*f590*/  LDCU UR4, c[0x0][0x39c] ;  /* 0x00007380ff0477ac */ /* 0x000e640008000800 */
[----:B-----5:R-:W5:Y:S04]  /*f5a0*/  LDL.LU R233, [R1+0x1d8] ;  /* 0x0001d80001e97983 */ /* 0x020f680000300800 */
[----:B------:R-:W4:Y:S04]  /*f5b0*/  LDL.LU R235, [R1+0xc0] ;  /* 0x0000c00001eb7983 */ /* 0x000f280000300800 */
[----:B------:R-:W5:Y:S01]  /*f5c0*/  LDL.LU R236, [R1+0xb0] ;  /* 0x0000b00001ec7983 */ /* 0x000f620000300800 */
[----:B------:R-:W-:-:S03]  /*f5d0*/  LOP3.LUT R234, R0, 0x31, RZ, 0xfc, !PT ;  /* 0x0000003100ea7812 */ /* 0x000fc600078efcff */
[----:B-----5:R5:W-:Y:S01]  /*f5e0*/  @P3 STG.E desc[UR18][R232.64], R236 ;  /* 0x000000ece8003986 */ /* 0x020be2000c101912 */
[----:B-1----:R-:W-:Y:S01]  /*f5f0*/  ISETP.LT.AND P3, PT, R234, UR4, !P0 ;  /* 0x00000004ea007c0c */ /* 0x002fe2000c761270 */
[----:B------:R-:W1:Y:S02]  /*f600*/  LDCU UR4, c[0x0][0x39c] ;  /* 0x00007380ff0477ac */ /* 0x000e640008000800 */
[----:B-----5:R-:W5:Y:S04]  /*f610*/  LDL.LU R232, [R1+0xb8] ;  /* 0x0000b80001e87983 */ /* 0x020f680000300800 */
[----:B------:R-:W2:Y:S04]  /*f620*/  LDL.LU R233, [R1+0xbc] ;  /* 0x0000bc0001e97983 */ /* 0x000ea80000300800 */
[----:B------:R-:W2:Y:S01]  /*f630*/  LDL.LU R234, [R1+0xb4] ;  /* 0x0000b40001ea7983 */ /* 0x000ea20000300800 */
[----:B------:R-:W-:Y:S01]  /*f640*/  LOP3.LUT R236, R0, 0x32, RZ, 0xfc, !PT ;  /* 0x0000003200ec7812 */ /* 0x000fe200078efcff */
[----:B------:R-:W-:-:S02]  /*f650*/  VIADD R252, R252, UR5 ;  /* 0x00000005fcfc7c36 */ /* 0x000fc40008000000 */
[----:B--2---:R2:W-:Y:S01]  /*f660*/  @P2 STG.E desc[UR18][R230.64], R234 ;  /* 0x000000eae6002986 */ /* 0x0045e2000c101912 */
[----:B-1----:R-:W-:Y:S01]  /*f670*/  ISETP.LT.AND P2, PT, R236, UR4, !P0 ;  /* 0x00000004ec007c0c */ /* 0x002fe2000c741270 */
[----:B------:R-:W1:Y:S02]  /*f680*/  LDCU UR4, c[0x0][0x39c] ;  /* 0x00007380ff0477ac */ /* 0x000e640008000800 */
[----:B-----5:R5:W-:Y:S01]  /*f690*/  @P5 STG.E desc[UR18][R228.64], R232 ;  /* 0x000000e8e4005986 */ /* 0x020be2000c101912 */
[----:B--2---:R-:W-:-:S04]  /*f6a0*/  LOP3.LUT R234, R0, 0x33, RZ, 0xfc, !PT ;  /* 0x0000003300ea7812 */ /* 0x004fc800078efcff */
[----:B-1----:R-:W-:Y:S01]  /*f6b0*/  ISETP.LT.AND P5, PT, R234, UR4, !P0 ;  /* 0x00000004ea007c0c */ /* 0x002fe2000c7a1270 */
[----:B------:R-:W1:Y:S01]  /*f6c0*/  LDCU UR4, c[0x0][0x39c] ;  /* 0x00007380ff0477ac */ /* 0x000e620008000800 */
[C---:B-----5:R-:W-:Y:S01]  /*f6d0*/  LOP3.LUT R232, R0.reuse, 0x34, RZ, 0xfc, !PT ;  /* 0x0000003400e87812 */ /* 0x060fe200078efcff */
[----:B------:R2:W-:Y:S01]  /*f6e0*/  @P6 STG.E desc[UR18][R226.64], R233 ;  /* 0x000000e9e2006986 */ /* 0x0005e2000c101912 */
[----:B------:R-:W-:Y:S02]  /*f6f0*/  LOP3.LUT R230, R0, 0x35, RZ, 0xfc, !PT ;  /* 0x0000003500e67812 */ /* 0x000fe400078efcff */
[----:B-1----:R-:W-:Y:S01]  /*f700*/  ISETP.LT.AND P6, PT, R232, UR4, !P0 ;  /* 0x00000004e8007c0c */ /* 0x002fe2000c7c1270 */
[----:B------:R-:W1:Y:S01]  /*f710*/  LDCU UR4, c[0x0][0x39c] ;  /* 0x00007380ff0477ac */ /* 0x000e620008000800 */
[----:B----4-:R4:W-:Y:S01]  /*f720*/  @P4 STG.E desc[UR18][R224.64], R235 ;  /* 0x000000ebe0004986 */ /* 0x0109e2000c101912 */
[----:B------:R-:W-:Y:S02]  /*f730*/  LOP3.LUT R228, R0, 0x36, RZ, 0xfc, !PT ;  /* 0x0000003600e47812 */ /* 0x000fe400078efcff */
[----:B-1----:R-:W-:Y:S01]  /*f740*/  ISETP.LT.AND P4, PT, R230, UR4, !P0 ;  /* 0x00000004e6007c0c */ /* 0x002fe2000c781270 */
[----:B------:R-:W1:Y:S01]  /*f750*/  LDCU UR4, c[0x0][0x39c] ;  /* 0x00007380ff0477ac */ /* 0x000e620008000800 */
[----:B------:R5:W-:Y:S01]  /*f760*/  @P3 STG.E desc[UR18][R222.64], R238 ;  /* 0x000000eede003986 */ /* 0x000be2000c101912 */
[----:B--2---:R-:W-:-:S02]  /*f770*/  LOP3.LUT R226, R0, 0x37, RZ, 0xfc, !PT ;  /* 0x0000003700e27812 */ /* 0x004fc400078efcff */
[----:B-1----:R-:W-:Y:S01]  /*f780*/  ISETP.LT.AND P3, PT, R228, UR4, !P0 ;  /* 0x00000004e4007c0c */ /* 0x002fe2000c761270 */
[----:B------:R-:W1:Y:S01]  /*f790*/  LDCU UR4, c[0x0][0x39c] ;  /* 0x00007380ff0477ac */ /* 0x000e620008000800 */
[----:B------:R2:W-:Y:S01]  /*f7a0*/  @P2 STG.E desc[UR18][R220.64], R237 ;  /* 0x000000eddc002986 */ /* 0x0005e2000c101912 */
[----:B----4-:R-:W-:Y:S02]  /*f7b0*/  LOP3.LUT R224, R0, 0x38, RZ, 0xfc, !PT ;  /* 0x0000003800e07812 */ /* 0x010fe400078efcff */
[----:B-1----:R-:W-:Y:S01]  /*f7c0*/  ISETP.LT.AND P2, PT, R226, UR4, !P0 ;  /* 0x00000004e2007c0c */ /* 0x002fe2000c741270 */
[----:B------:R-:W1:Y:S01]  /*f7d0*/  LDCU UR4, c[0x0][0x39c] ;  /* 0x00007380ff0477ac */ /* 0x000e620008000800 */
[----:B------:R4:W-:Y:S01]  /*f7e0*/  @P5 STG.E desc[UR18][R218.64], R240 ;  /* 0x000000f0da005986 */ /* 0x0009e2000c101912 */
[----:B-----5:R-:W-:Y:S02]  /*f7f0*/  LOP3.LUT R222, R0, 0x39, RZ, 0xfc, !PT ;  /* 0x0000003900de7812 */ /* 0x020fe400078efcff */
        /* <DEDUP_REMOVED lines=22> */
[----:B---3--:R3:W-:Y:S01]  /*f960*/  @P6 STG.E desc[UR18][R206.64], R246 ;  /* 0x000000f6ce006986 */ /* 0x0087e2000c101912 */
[----:B-----5:R-:W-:Y:S02]  /*f970*/  LOP3.LUT R210, R0, 0x3f, RZ, 0xfc, !PT ;  /* 0x0000003f00d27812 */ /* 0x020fe400078efcff */
[----:B-1----:R-:W-:Y:S01]  /*f980*/  ISETP.LT.AND P6, PT, R212, UR4, !P0 ;  /* 0x00000004d4007c0c */ /* 0x002fe2000c7c1270 */
[----:B------:R-:W1:Y:S01]  /*f990*/  LDCU UR4, c[0x0][0x39c] ;  /* 0x00007380ff0477ac */ /* 0x000e620008000800 */
[----:B------:R4:W-:Y:S01]  /*f9a0*/  @P4 STG.E desc[UR18][R204.64], R245 ;  /* 0x000000f5cc004986 */ /* 0x0009e2000c101912 */
[----:B--2---:R-:W-:-:S03]  /*f9b0*/  LOP3.LUT R208, R0, 0x40, RZ, 0xfc, !PT ;  /* 0x0000004000d07812 */ /* 0x004fc600078efcff */
[----:B------:R2:W-:Y:S01]  /*f9c0*/  @P3 STG.E desc[UR18][R202.64], R248 ;  /* 0x000000f8ca003986 */ /* 0x0005e2000c101912 */
[----:B------:R-:W-:Y:S01]  /*f9d0*/  ISETP.LT.AND P3, PT, R208, UR6, !P0 ;  /* 0x00000006d0007c0c */ /* 0x000fe2000c761270 */
[----:B------:R-:W5:Y:S01]  /*f9e0*/  LDCU UR6, c[0x0][0x39c] ;  /* 0x00007380ff0677ac */ /* 0x000f620008000800 */
[----:B---3--:R-:W-:Y:S02]  /*f9f0*/  LOP3.LUT R206, R0, 0x41, RZ, 0xfc, !PT ;  /* 0x0000004100ce7812 */ /* 0x008fe400078efcff */
[----:B-1----:R-:W-:Y:S01]  /*fa00*/  ISETP.LT.AND P4, PT, R210, UR4, !P0 ;  /* 0x00000004d2007c0c */ /* 0x002fe2000c781270 */
[----:B------:R-:W1:Y:S01]  /*fa10*/  LDCU UR4, c[0x0][0x39c] ;  /* 0x00007380ff0477ac */ /* 0x000e620008000800 */
[----:B------:R3:W-:Y:S01]  /*fa20*/  @P2 STG.E desc[UR18][R200.64], R247 ;  /* 0x000000f7c8002986 */ /* 0x0007e2000c101912 */
[----:B------:R-:W-:-:S03]  /*fa30*/  ISETP.LT.AND P2, PT, R206, UR7, !P0 ;  /* 0x00000007ce007c0c */ /* 0x000fc6000c741270 */
[----:B------:R-:W-:Y:S01]  /*fa40*/  @P5 STG.E desc[UR18][R198.64], R250 ;  /* 0x000000fac6005986 */ /* 0x000fe2000c101912 */
[CC--:B----4-:R-:W-:Y:S01]  /*fa50*/  LEA R204, P5, R252.reuse, R3.reuse, 0x2 ;  /* 0x00000003fccc7211 */ /* 0x0d0fe200078a10ff */
[----:B--2---:R-:W-:Y:S01]  /*fa60*/  VIADD R202, R252, UR5 ;  /* 0x00000005fcca7c36 */ /* 0x004fe20008000000 */
[----:B------:R-:W-:Y:S01]  /*fa70*/  LOP3.LUT R206, R0, 0x42, RZ, 0xfc, !PT ;  /* 0x0000004200ce7812 */ /* 0x000fe200078efcff */
[----:B------:R-:W2:Y:S01]  /*fa80*/  LDCU UR7, c[0x0][0x39c] ;  /* 0x00007380ff0777ac */ /* 0x000ea20008000800 */
[-C--:B------:R-:W-:Y:S01]  /*fa90*/  LEA.HI.X.SX32 R205, R252, R2.reuse, 0x2, P5 ;  /* 0x00000002fccd7211 */ /* 0x080fe200028f16ff */
[----:B------:R4:W-:Y:S01]  /*faa0*/  @P6 STG.E desc[UR18][R196.64], R249 ;  /* 0x000000f9c4006986 */ /* 0x0009e2000c101912 */
[----:B---3--:R-:W-:Y:S02]  /*fab0*/  LOP3.LUT R201, R0, 0x43, RZ, 0xfc, !PT ;  /* 0x0000004300c97812 */ /* 0x008fe400078efcff */
[----:B-1----:R-:W-:Y:S01]  /*fac0*/  ISETP.LT.AND P5, PT, R206, UR4, !P0 ;  /* 0x00000004ce007c0c */ /* 0x002fe2000c7a1270 */
[----:B------:R-:W1:Y:S01]  /*fad0*/  LDCU UR4, c[0x0][0x39c] ;  /* 0x00007380ff0477ac */ /* 0x000e620008000800 */
[C---:B------:R-:W-:Y:S01]  /*fae0*/  LEA R200, P6, R202.reuse, R3, 0x2 ;  /* 0x00000003cac87211 */ /* 0x040fe200078c10ff */
[----:B------:R3:W-:Y:S01]  /*faf0*/  @P4 STG.E desc[UR18][R204.64], R251 ;  /* 0x000000fbcc004986 */ /* 0x0007e2000c101912 */
[C---:B----4-:R-:W-:Y:S01]  /*fb00*/  VIADD R197, R202.reuse, UR5 ;  /* 0x00000005cac57c36 */ /* 0x050fe20008000000 */
[----:B-----5:R-:W-:Y:S01]  /*fb10*/  ISETP.LT.AND P4, PT, R201, UR6, !P0 ;  /* 0x00000006c9007c0c */ /* 0x020fe2000c781270 */
[----:B------:R-:W4:Y:S01]  /*fb20*/  LDCU UR6, c[0x0][0x39c] ;  /* 0x00007380ff0677ac */ /* 0x000f220008000800 */
[----:B------:R-:W-:-:S02]  /*fb30*/  LEA.HI.X.SX32 R201, R202, R2, 0x2, P6 ;  /* 0x00000002cac97211 */ /* 0x000fc400030f16ff */
[CC--:B------:R-:W-:Y:S01]  /*fb40*/  LEA R196, P6, R197.reuse, R3.reuse, 0x2 ;  /* 0x00000003c5c47211 */ /* 0x0c0fe200078c10ff */
[C---:B------:R-:W-:Y:S01]  /*fb50*/  VIADD R202, R197.reuse, UR5 ;  /* 0x00000005c5ca7c36 */ /* 0x040fe20008000000 */
[C---:B------:R-:W-:Y:S02]  /*fb60*/  LOP3.LUT R203, R0.reuse, 0x45, RZ, 0xfc, !PT ;  /* 0x0000004500cb7812 */ /* 0x040fe400078efcff */
[----:B------:R-:W-:Y:S01]  /*fb70*/  LEA.HI.X.SX32 R197, R197, R2, 0x2, P6 ;  /* 0x00000002c5c57211 */ /* 0x000fe200030f16ff */
[----:B------:R5:W-:Y:S01]  /*fb80*/  @P3 STG.E desc[UR18][R200.64], R132 ;  /* 0x00000084c8003986 */ /* 0x000be2000c101912 */
[----:B------:R-:W-:Y:S02]  /*fb90*/  LOP3.LUT R199, R0, 0x44, RZ, 0xfc, !PT ;  /* 0x0000004400c77812 */ /* 0x000fe400078efcff */
[----:B------:R-:W-:Y:S01]  /*fba0*/  LEA R198, P6, R202, R3, 0x2 ;  /* 0x00000003cac67211 */ /* 0x000fe200078c10ff */
[----:B------:R4:W-:Y:S01]  /*fbb0*/  @P2 STG.E desc[UR18][R196.64], R133 ;  /* 0x00000085c4002986 */ /* 0x0009e2000c101912 */
[----:B-1----:R-:W-:Y:S01]  /*fbc0*/  ISETP.LT.AND P2, PT, R203, UR4, !P0 ;  /* 0x00000004cb007c0c */ /* 0x002fe2000c741270 */
[----:B------:R-:W1:Y:S01]  /*fbd0*/  LDCU UR4, c[0x0][0x39c] ;  /* 0x00007380ff0477ac */ /* 0x000e620008000800 */
[----:B--2---:R-:W-:-:S02]  /*fbe0*/  ISETP.LT.AND P3, PT, R199, UR7, !P0 ;  /* 0x00000007c7007c0c */ /* 0x004fc4000c761270 */
[CC--:B------:R-:W-:Y:S01]  /*fbf0*/  LEA.HI.X.SX32 R199, R202.reuse, R2.reuse, 0x2, P6 ;  /* 0x00000002cac77211 */ /* 0x0c0fe200030f16ff */
[----:B------:R-:W-:Y:S01]  /*fc00*/  VIADD R202, R202, UR5 ;  /* 0x00000005caca7c36 */ /* 0x000fe20008000000 */
[----:B------:R-:W2:Y:S01]  /*fc10*/  LDCU UR7, c[0x0][0x39c] ;  /* 0x00007380ff0777ac */ /* 0x000ea20008000800 */
[----:B---3--:R-:W-:Y:S02]  /*fc20*/  LOP3.LUT R204, R0, 0x46, RZ, 0xfc, !PT ;  /* 0x0000004600cc7812 */ /* 0x008fe400078efcff */
[C---:B------:R-:W-:Y:S01]  /*fc30*/  VIADD R203, R202.reuse, UR5 ;  /* 0x00000005cacb7c36 */ /* 0x040fe20008000000 */
[-C--:B-----5:R-:W-:Y:S01]  /*fc40*/  LEA R200, P6, R202, R3.reuse, 0x2 ;  /* 0x00000003cac87211 */ /* 0x0a0fe200078c10ff */
[----:B------:R3:W-:Y:S01]  /*fc50*/  @P5 STG.E desc[UR18][R198.64], R134 ;  /* 0x00000086c6005986 */ /* 0x0007e2000c101912 */
[----:B----4-:R-:W-:Y:S01]  /*fc60*/  ISETP.LT.AND P5, PT, R204, UR6, !P0 ;  /* 0x00000006cc007c0c */ /* 0x010fe2000c7a1270 */
[----:B------:R-:W4:Y:S01]  /*fc70*/  LDCU UR6, c[0x0][0x39c] ;  /* 0x00007380ff0677ac */ /* 0x000f220008000800 */
[----:B------:R-:W-:Y:S01]  /*fc80*/  LEA.HI.X.SX32 R201, R202, R2, 0x2, P6 ;  /* 0x00000002cac97211 */ /* 0x000fe200030f16ff */
[C---:B------:R-:W-:Y:S01]  /*fc90*/  VIADD R202, R203.reuse, UR5 ;  /* 0x00000005cbca7c36 */ /* 0x040fe20008000000 */
[----:B------:R-:W-:-:S02]  /*fca0*/  LEA R132, P6, R203, R3, 0x2 ;  /* 0x00000003cb847211 */ /* 0x000fc400078c10ff */
[----:B------:R-:W-:Y:S01]  /*fcb0*/  LOP3.LUT R197, R0, 0x47, RZ, 0xfc, !PT ;  /* 0x0000004700c57812 */ /* 0x000fe200078efcff */
[----:B------:R5:W-:Y:S01]  /*fcc0*/  @P4 STG.E desc[UR18][R200.64], R135 ;  /* 0x00000087c8004986 */ /* 0x000be2000c101912 */
[-C--:B------:R-:W-:Y:S02]  /*fcd0*/  LEA.HI.X.SX32 R133, R203, R2.reuse, 0x2, P6 ;  /* 0x00000002cb857211 */ /* 0x080fe400030f16ff */
[C---:B------:R-:W-:Y:S02]  /*fce0*/  LEA R196, P6, R202.reuse, R3, 0x2 ;  /* 0x00000003cac47211 */ /* 0x040fe400078c10ff */
[----:B-1----:R-:W-:Y:S01]  /*fcf0*/  ISETP.LT.AND P4, PT, R197, UR4, !P0 ;  /* 0x00000004c5007c0c */ /* 0x002fe2000c781270 */
[----:B------:R-:W1:Y:S01]  /*fd00*/  LDCU UR4, c[0x0][0x39c] ;  /* 0x00007380ff0477ac */ /* 0x000e620008000800 */
[C---:B------:R-:W-:Y:S01]  /*fd10*/  LEA.HI.X.SX32 R197, R202.reuse, R2, 0x2, P6 ;  /* 0x00000002cac57211 */ /* 0x040fe200030f16ff */
[----:B------:R-:W-:Y:S01]  /*fd20*/  VIADD R202, R202, UR5 ;  /* 0x00000005caca7c36 */ /* 0x000fe20008000000 */
[C---:B---3--:R-:W-:Y:S01]  /*fd30*/  LOP3.LUT R134, R0.reuse, 0x48, RZ, 0xfc, !PT ;  /* 0x0000004800867812 */ /* 0x048fe200078efcff */
[----:B------:R3:W-:Y:S01]  /*fd40*/  @P3 STG.E desc[UR18][R132.64], R136 ;  /* 0x0000008884003986 */ /* 0x0007e2000c101912 */
[----:B------:R-:W-:-:S02]  /*fd50*/  LOP3.LUT R199, R0, 0x49, RZ, 0xfc, !PT ;  /* 0x0000004900c77812 */ /* 0x000fc400078efcff */
[----:B--2---:R-:W-:Y:S01]  /*fd60*/  ISETP.LT.AND P3, PT, R134, UR7, !P0 ;  /* 0x0000000786007c0c */ /* 0x004fe2000c761270 */
[C---:B------:R-:W-:Y:S01]  /*fd70*/  VIADD R198, R202.reuse, UR5 ;  /* 0x00000005cac67c36 */ /* 0x040fe20008000000 */
[CC--:B------:R-:W-:Y:S01]  /*fd80*/  LEA R134, P6, R202.reuse, R3.reuse, 0x2 ;  /* 0x00000003ca867211 */ /* 0x0c0fe200078c10ff */
[----:B------:R-:W2:Y:S01]  /*fd90*/  LDCU UR7, c[0x0][0x39c] ;  /* 0x00007380ff0777ac */ /* 0x000ea20008000800 */
[----:B------:R1:W-:Y:S01]  /*fda0*/  @P2 STG.E desc[UR18][R196.64], R137 ;  /* 0x00000089c4002986 */ /* 0x0003e2000c101912 */
[----:B----4-:R-:W-:Y:S02]  /*fdb0*/  ISETP.LT.AND P2, PT, R199, UR6, !P0 ;  /* 0x00000006c7007c0c */ /* 0x010fe4000c741270 */
[-C--:B-----5:R-:W-:Y:S01]  /*fdc0*/  LEA.HI.X.SX32 R135, R202, R2.reuse, 0x2, P6 ;  /* 0x00000002ca877211 */ /* 0x0a0fe200030f16ff */
[C---:B------:R-:W-:Y:S01]  /*fdd0*/  VIADD R199, R198.reuse, UR5 ;  /* 0x00000005c6c77c36 */ /* 0x040fe20008000000 */
[-C--:B---3--:R-:W-:Y:S01]  /*fde0*/  LEA R132, P6, R198, R3.reuse, 0x2 ;  /* 0x00000003c6847211 */ /* 0x088fe200078c10ff */
[----:B------:R-:W3:Y:S01]  /*fdf0*/  LDCU UR6, c[0x0][0x39c] ;  /* 0x00007380ff0677ac */ /* 0x000ee20008000800 */
[----:B------:R-:W-:Y:S01]  /*fe00*/  LOP3.LUT R136, R0, 0x4a, RZ, 0xfc, !PT ;  /* 0x0000004a00887812 */ /* 0x000fe200078efcff */
[----:B------:R4:W-:Y:S01]  /*fe10*/  @P5 STG.E desc[UR18][R134.64], R138 ;  /* 0x0000008a86005986 */ /* 0x0009e2000c101912 */
[----:B------:R-:W-:Y:S01]  /*fe20*/  LEA.HI.X.SX32 R133, R198, R2, 0x2, P6 ;  /* 0x00000002c6857211 */ /* 0x000fe200030f16ff */
[C---:B------:R-:W-:Y:S01]  /*fe30*/  VIADD R198, R199.reuse, UR5 ;  /* 0x00000005c7c67c36 */ /* 0x040fe20008000000 */
[----:B-1----:R-:W-:Y:S01]  /*fe40*/  ISETP.LT.AND P5, PT, R136, UR4, !P0 ;  /* 0x0000000488007c0c */ /* 0x002fe2000c7a1270 */
[----:B------:R-:W1:Y:S01]  /*fe50*/  LDCU UR4, c[0x0][0x39c] ;  /* 0x00007380ff0477ac */ /* 0x000e620008000800 */
[----:B------:R-:W-:-:S02]  /*fe60*/  LEA R136, P6, R199, R3, 0x2 ;  /* 0x00000003c7887211 */ /* 0x000fc400078c10ff */
[----:B------:R-:W-:Y:S02]  /*fe70*/  LOP3.LUT R197, R0, 0x4b, RZ, 0xfc, !PT ;  /* 0x0000004b00c57812 */ /* 0x000fe400078efcff */
[-C--:B------:R-:W-:Y:S02]  /*fe80*/  LEA.HI.X.SX32 R137, R199, R2.reuse, 0x2, P6 ;  /* 0x00000002c7897211 */ /* 0x080fe400030f16ff */
[CC--:B------:R-:W-:Y:S01]  /*fe90*/  LEA R196, P6, R198.reuse, R3.reuse, 0x2 ;  /* 0x00000003c6c47211 */ /* 0x0c0fe200078c10ff */
[----:B------:R5:W-:Y:S01]  /*fea0*/  @P4 STG.E desc[UR18][R132.64], R139 ;  /* 0x0000008b84004986 */ /* 0x000be2000c101912 */
[----:B--2---:R-:W-:Y:S01]  /*feb0*/  ISETP.LT.AND P4, PT, R197, UR7, !P0 ;  /* 0x00000007c5007c0c */ /* 0x004fe2000c781270 */
[----:B------:R-:W2:Y:S01]  /*fec0*/  LDCU UR7, c[0x0][0x39c] ;  /* 0x00007380ff0777ac */ /* 0x000ea20008000800 */
[C---:B------:R-:W-:Y:S01]  /*fed0*/  LEA.HI.X.SX32 R197, R198.reuse, R2, 0x2, P6 ;  /* 0x00000002c6c57211 */ /* 0x040fe200030f16ff */
[----:B------:R-:W-:Y:S01]  /*fee0*/  VIADD R198, R198, UR5 ;  /* 0x00000005c6c67c36 */ /* 0x000fe20008000000 */
[----:B------:R-:W-:Y:S01]  /*fef0*/  LOP3.LUT R199, R0, 0x4c, RZ, 0xfc, !PT ;  /* 0x0000004c00c77812 */ /* 0x000fe200078efcff */
[----:B------:R1:W-:Y:S02]  /*ff00*/  @P3 STG.E desc[UR18][R136.64], R140 ;  /* 0x0000008c88003986 */ /* 0x0003e4000c101912 */
[C---:B----4-:R-:W-:Y:S01]  /*ff10*/  VIADD R138, R198.reuse, UR5 ;  /* 0x00000005c68a7c36 */ /* 0x050fe20008000000 */
[----:B---3--:R-:W-:Y:S01]  /*ff20*/  ISETP.LT.AND P3, PT, R199, UR6, !P0 ;  /* 0x00000006c7007c0c */ /* 0x008fe2000c761270 */
[----:B------:R-:W-:Y:S01]  /*ff30*/  @P2 STG.E desc[UR18][R196.64], R141 ;  /* 0x0000008dc4002986 */ /* 0x000fe2000c101912 */
[----:B------:R-:W3:Y:S01]  /*ff40*/  LDCU UR6, c[0x0][0x39c] ;  /* 0x00007380ff0677ac */ /* 0x000ee20008000800 */
[----:B-----5:R-:W-:-:S02]  /*ff50*/  LEA R132, P2, R198, R3, 0x2 ;  /* 0x00000003c6847211 */ /* 0x020fc400078410ff */
[----:B------:R-:W-:Y:S02]  /*ff60*/  LOP3.LUT R135, R0, 0x4d, RZ, 0xfc, !PT ;  /* 0x0000004d00877812 */ /* 0x000fe400078efcff */
[----:B------:R-:W-:Y:S02]  /*ff70*/  LEA R134, P6, R138, R3, 0x2 ;  /* 0x000000038a867211 */ /* 0x000fe400078c10ff */
[-C--:B------:R-:W-:Y:S02]  /*ff80*/  LEA.HI.X.SX32 R133, R198, R2.reuse, 0x2, P2 ;  /* 0x00000002c6857211 */ /* 0x080fe400010f16ff */
[----:B-1----:R-:W-:Y:S01]  /*ff90*/  ISETP.LT.AND P2, PT, R135, UR4, !P0 ;  /* 0x0000000487007c0c */ /* 0x002fe2000c741270 */
[----:B------:R-:W1:Y:S01]  /*ffa0*/  LDCU UR4, c[0x0][0x39c] ;  /* 0x00007380ff0477ac */ /* 0x000e620008000800 */
[C---:B------:R-:W-:Y:S01]  /*ffb0*/  LEA.HI.X.SX32 R135, R138.reuse, R2, 0x2, P6 ;  /* 0x000000028a877211 */ /* 0x040fe200030f16ff */
[----:B------:R-:W-:Y:S01]  /*ffc0*/  VIADD R138, R138, UR5 ;  /* 0x000000058a8a7c36 */ /* 0x000fe20008000000 */
[C---:B------:R-:W-:Y:S01]  /*ffd0*/  LOP3.LUT R136, R0.reuse, 0x4e, RZ, 0xfc, !PT ;  /* 0x0000004e00887812 */ /* 0x040fe200078efcff */
[----:B------:R4:W-:Y:S01]  /*ffe0*/  @P5 STG.E desc[UR18][R132.64], R142 ;  /* 0x0000008e84005986 */ /* 0x0009e2000c101912 */
[----:B------:R-:W-:-:S02]  /*fff0*/  LOP3.LUT R140, R0, 0x4f, RZ, 0xfc, !PT ;  /* 0x0000004f008c7812 */ /* 0x000fc400078efcff */
[----:B--2---:R-:W-:Y:S01]  /*10000*/  ISETP.LT.AND P5, PT, R136, UR7, !P0 ;  /* 0x0000000788007c0c */ /* 0x004fe2000c7a1270 */
[----:B------:R2:W-:Y:S01]  /*10010*/  @P4 STG.E desc[UR18][R134.64], R143 ;  /* 0x0000008f86004986 */ /* 0x0005e2000c101912 */
[C---:B------:R-:W-:Y:S01]  /*10020*/  LEA R136, P4, R138.reuse, R3, 0x2 ;  /* 0x000000038a887211 */ /* 0x040fe200078810ff */
[C---:B------:R-:W-:Y:S01]  /*10030*/  VIADD R139, R138.reuse, UR5 ;  /* 0x000000058a8b7c36 */ /* 0x040fe20008000000 */
[----:B------:R-:W5:Y:S02]  /*10040*/  LDCU UR7, c[0x0][0x39c] ;  /* 0x00007380ff0777ac */ /* 0x000f640008000800 */
[----:B------:R-:W-:Y:S02]  /*10050*/  LEA.HI.X.SX32 R137, R138, R2, 0x2, P4 ;  /* 0x000000028a897211 */ /* 0x000fe400020f16ff */
[----:B---3--:R-:W-:Y:S01]  /*10060*/  ISETP.LT.AND P4, PT, R140, UR6, !P0 ;  /* 0x000000068c007c0c */ /* 0x008fe2000c781270 */
[----:B------:R-:W3:Y:S01]  /*10070*/  LDCU UR6, c[0x0][0x39c] ;  /* 0x00007380ff0677ac */ /* 0x000ee20008000800 */
[----:B----4-:R-:W-:-:S02]  /*10080*/  LOP3.LUT R133, R0, 0x50, RZ, 0xfc, !PT ;  /* 0x0000005000857812 */ /* 0x010fc400078efcff */
[CC--:B------:R-:W-:Y:S01]  /*10090*/  LEA R132, P6, R139.reuse, R3.reuse, 0x2 ;  /* 0x000000038b847211 */ /* 0x0c0fe200078c10ff */
[----:B--2---:R-:W-:Y:S01]  /*100a0*/  VIADD R135, R139, UR5 ;  /* 0x000000058b877c36 */ /* 0x004fe20008000000 */
[----:B------:R2:W-:Y:S01]  /*100b0*/  @P3 STG.E desc[UR18][R136.64], R144 ;  /* 0x0000009088003986 */ /* 0x0005e2000c101912 */
[----:B-1----:R-:W-:Y:S01]  /*100c0*/  ISETP.LT.AND P3, PT, R133, UR4, !P0 ;  /* 0x0000000485007c0c */ /* 0x002fe2000c761270 */
[----:B------:R-:W1:Y:S01]  /*100d0*/  LDCU UR4, c[0x0][0x39c] ;  /* 0x00007380ff0477ac */ /* 0x000e620008000800 */
[----:B------:R-:W-:Y:S02]  /*100e0*/  LEA.HI.X.SX32 R133, R139, R2, 0x2, P6 ;  /* 0x000000028b857211 */ /* 0x000fe400030f16ff */
[C---:B------:R-:W-:Y:S01]  /*100f0*/  LEA R134, P6, R135.reuse, R3, 0x2 ;  /* 0x0000000387867211 */ /* 0x040fe200078c10ff */
[----:B------:R-:W-:-:S03]  /*10100*/  VIADD R140, R135, UR5 ;  /* 0x00000005878c7c36 */ /* 0x000fc60008000000 */
[----:B------:R-:W-:Y:S01]  /*10110*/  LEA.HI.X.SX32 R135, R135, R2, 0x2, P6 ;  /* 0x0000000287877211 */ /* 0x000fe200030f16ff */
[----:B------:R4:W-:Y:S01]  /*10120*/  @P2 STG.E desc[UR18][R132.64], R145 ;  /* 0x0000009184002986 */ /* 0x0009e2000c101912 */
[C---:B------:R-:W-:Y:S02]  /*10130*/  LOP3.LUT R139, R0.reuse, 0x51, RZ, 0xfc, !PT ;  /* 0x00000051008b7812 */ /* 0x040fe400078efcff */
[----:B--2---:R-:W-:Y:S01]  /*10140*/  LOP3.LUT R136, R0, 0x52, RZ, 0xfc, !PT ;  /* 0x0000005200887812 */ /* 0x004fe200078efcff */
[----:B------:R2:W-:Y:S01]  /*10150*/  @P5 STG.E desc[UR18][R134.64], R146 ;  /* 0x0000009286005986 */ /* 0x0005e2000c101912 */
[----:B------:R-:W-:Y:S02]  /*10160*/  LEA R138, P6, R140, R3, 0x2 ;  /* 0x000000038c8a7211 */ /* 0x000fe400078c10ff */
[----:B---3--:R-:W-:Y:S01]  /*10170*/  ISETP.LT.AND P5, PT, R136, UR6, !P0 ;  /* 0x0000000688007c0c */ /* 0x008fe2000c7a1270 */
[----:B------:R-:W3:Y:S01]  /*10180*/  LDCU UR6, c[0x0][0x39c] ;  /* 0x00007380ff0677ac */ /* 0x000ee20008000800 */
[----:B-----5:R-:W-:-:S02]  /*10190*/  ISETP.LT.AND P2, PT, R139, UR7, !P0 ;  /* 0x000000078b007c0c */ /* 0x020fc4000c741270 */
[CC--:B------:R-:W-:Y:S01]  /*101a0*/  LEA.HI.X.SX32 R139, R140.reuse, R2.reuse, 0x2, P6 ;  /* 0x000000028c8b7211 */ /* 0x0c0fe200030f16ff */
[----:B------:R-:W-:Y:S01]  /*101b0*/  VIADD R140, R140, UR5 ;  /* 0x000000058c8c7c36 */ /* 0x000fe20008000000 */
[----:B------:R-:W-:Y:S01]  /*101c0*/  LOP3.LUT R137, R0, 0x53, RZ, 0xfc, !PT ;  /* 0x0000005300897812 */ /* 0x000fe200078efcff */
[----:B------:R-:W5:Y:S02]  /*101d0*/  LDCU UR7, c[0x0][0x39c] ;  /* 0x00007380ff0777ac */ /* 0x000f640008000800 */
[C---:B------:R-:W-:Y:S01]  /*101e0*/  VIADD R136, R140.reuse, UR5 ;  /* 0x000000058c887c36 */ /* 0x040fe20008000000 */
[CC--:B----4-:R-:W-:Y:S01]  /*101f0*/  LEA R132, P6, R140.reuse, R3.reuse, 0x2 ;  /* 0x000000038c847211 */ /* 0x0d0fe200078c10ff */
[----:B------:R4:W-:Y:S01]  /*10200*/  @P4 STG.E desc[UR18][R138.64], R147 ;  /* 0x000000938a004986 */ /* 0x0009e2000c101912 */
[----:B-1----:R-:W-:Y:S01]  /*10210*/  ISETP.LT.AND P4, PT, R137, UR4, !P0 ;  /* 0x0000000489007c0c */ /* 0x002fe2000c781270 */
[----:B------:R-:W1:Y:S01]  /*10220*/  LDCU UR4, c[0x0][0x39c] ;  /* 0x00007380ff0477ac */ /* 0x000e620008000800 */
[----:B------:R-:W-:Y:S01]  /*10230*/  LEA.HI.X.SX32 R133, R140, R2, 0x2, P6 ;  /* 0x000000028c857211 */ /* 0x000fe200030f16ff */
[C---:B------:R-:W-:Y:S01]  /*10240*/  VIADD R140, R136.reuse, UR5 ;  /* 0x00000005888c7c36 */ /* 0x040fe20008000000 */
[----:B--2---:R-:W-:-:S02]  /*10250*/  LEA R134, P6, R136, R3, 0x2 ;  /* 0x0000000388867211 */ /* 0x004fc400078c10ff */
[----:B------:R-:W-:Y:S01]  /*10260*/  LOP3.LUT R137, R0, 0x54, RZ, 0xfc, !PT ;  /* 0x0000005400897812 */ /* 0x000fe200078efcff */
[----:B------:R2:W-:Y:S01]  /*10270*/  @P3 STG.E desc[UR18][R132.64], R148 ;  /* 0x0000009484003986 */ /* 0x0005e2000c101912 */
[-C--:B------:R-:W-:Y:S02]  /*10280*/  LEA.HI.X.SX32 R135, R136, R2.reuse, 0x2, P6 ;  /* 0x0000000288877211 */ /* 0x080fe400030f16ff */
[C---:B------:R-:W-:Y:S02]  /*10290*/  LEA R136, P6, R140.reuse, R3, 0x2 ;  /* 0x000000038c887211 */ /* 0x040fe400078c10ff */
[----:B---3--:R-:W-:Y:S01]  /*102a0*/  ISETP.LT.AND P3, PT, R137, UR6, !P0 ;  /* 0x0000000689007c0c */ /* 0x008fe2000c761270 */
[----:B------:R-:W3:Y:S01]  /*102b0*/  LDCU UR6, c[0x0][0x39c] ;  /* 0x00007380ff0677ac */ /* 0x000ee20008000800 */
[C---:B------:R-:W-:Y:S01]  /*102c0*/  LEA.HI.X.SX32 R137, R140.reuse, R2, 0x2, P6 ;  /* 0x000000028c897211 */ /* 0x040fe200030f16ff */
[----:B------:R-:W-:Y:S01]  /*102d0*/  VIADD R140, R140, UR5 ;  /* 0x000000058c8c7c36 */ /* 0x000fe20008000000 */
[C---:B----4-:R-:W-:Y:S01]  /*102e0*/  LOP3.LUT R138, R0.reuse, 0x55, RZ, 0xfc, !PT ;  /* 0x00000055008a7812 */ /* 0x050fe200078efcff */
[----:B------:R4:W-:Y:S01]  /*102f0*/  @P2 STG.E desc[UR18][R134.64], R149 ;  /* 0x0000009586002986 */ /* 0x0009e2000c101912 */
[----:B------:R-:W-:-:S02]  /*10300*/  LOP3.LUT R139, R0, 0x56, RZ, 0xfc, !PT ;  /* 0x00000056008b7812 */ /* 0x000fc400078efcff */
[----:B-----5:R-:W-:Y:S01]  /*10310*/  ISETP.LT.AND P2, PT, R138, UR7, !P0 ;  /* 0x000000078a007c0c */ /* 0x020fe2000c741270 */
[C---:B------:R-:W-:Y:S01]  /*10320*/  VIADD R138, R140.reuse, UR5 ;  /* 0x000000058c8a7c36 */ /* 0x040fe20008000000 */
[CC--:B--2---:R-:W-:Y:S01]  /*10330*/  LEA R132, P6, R140.reuse, R3.reuse, 0x2 ;  /* 0x000000038c847211 */ /* 0x0c4fe200078c10ff */
[----:B------:R-:W2:Y:S01]  /*10340*/  LDCU UR7, c[0x0][0x39c] ;  /* 0x00007380ff0777ac */ /* 0x000ea20008000800 */
[----:B------:R5:W-:Y:S01]  /*10350*/  @P5 STG.E desc[UR18][R136.64], R150 ;  /* 0x0000009688005986 */ /* 0x000be2000c101912 */
[----:B-1----:R-:W-:Y:S02]  /*10360*/  ISETP.LT.AND P5, PT, R139, UR4, !P0 ;  /* 0x000000048b007c0c */ /* 0x002fe4000c7a1270 */
[-C--:B------:R-:W-:Y:S01]  /*10370*/  LEA.HI.X.SX32 R133, R140, R2.reuse, 0x2, P6 ;  /* 0x000000028c857211 */ /* 0x080fe200030f16ff */
[----:B------:R-:W1:Y:S01]  /*10380*/  LDCU UR4, c[0x0][0x39c] ;  /* 0x00007380ff0477ac */ /* 0x000e620008000800 */
[C---:B----4-:R-:W-:Y:S01]  /*10390*/  LEA R134, P6, R138.reuse, R3, 0x2 ;  /* 0x000000038a867211 */ /* 0x050fe200078c10ff */
[----:B------:R-:W-:Y:S01]  /*103a0*/  VIADD R139, R138, UR5 ;  /* 0x000000058a8b7c36 */ /* 0x000fe20008000000 */
[----:B------:R-:W-:Y:S01]  /*103b0*/  LOP3.LUT R140, R0, 0x57, RZ, 0xfc, !PT ;  /* 0x00000057008c7812 */ /* 0x000fe200078efcff */
[----:B------:R4:W-:Y:S01]  /*103c0*/  @P4 STG.E desc[UR18][R132.64], R151 ;  /* 0x0000009784004986 */ /* 0x0009e2000c101912 */
[----:B------:R-:W-:-:S02]  /*103d0*/  LEA.HI.X.SX32 R135, R138, R2, 0x2, P6 ;  /* 0x000000028a877211 */ /* 0x000fc400030f16ff */
[----:B---3--:R-:W-:Y:S01]  /*103e0*/  ISETP.LT.AND P4, PT, R140, UR6, !P0 ;  /* 0x000000068c007c0c */ /* 0x008fe2000c781270 */
[C---:B------:R-:W-:Y:S01]  /*103f0*/  VIADD R140, R139.reuse, UR5 ;  /* 0x000000058b8c7c36 */ /* 0x040fe20008000000 */
[CC--:B-----5:R-:W-:Y:S01]  /*10400*/  LEA R136, P6, R139.reuse, R3.reuse, 0x2 ;  /* 0x000000038b887211 */ /* 0x0e0fe200078c10ff */
[----:B------:R-:W3:Y:S01]  /*10410*/  LDCU UR6, c[0x0][0x39c] ;  /* 0x00007380ff0677ac */ /* 0x000ee20008000800 */
[----:B------:R-:W-:Y:S02]  /*10420*/  LOP3.LUT R141, R0, 0x58, RZ, 0xfc, !PT ;  /* 0x00000058008d7812 */ /* 0x000fe400078efcff */
[----:B------:R-:W-:Y:S02]  /*10430*/  LEA.HI.X.SX32 R137, R139, R2, 0x2, P6 ;  /* 0x000000028b897211 */ /* 0x000fe400030f16ff */
[----:B------:R-:W-:Y:S01]  /*10440*/  LEA R138, P6, R140, R3, 0x2 ;  /* 0x000000038c8a7211 */ /* 0x000fe200078c10ff */
[----:B------:R5:W-:Y:S01]  /*10450*/  @P3 STG.E desc[UR18][R134.64], R152 ;  /* 0x0000009886003986 */ /* 0x000be2000c101912 */
[----:B--2---:R-:W-:Y:S01]  /*10460*/  ISETP.LT.AND P3, PT, R141, UR7, !P0 ;  /* 0x000000078d007c0c */ /* 0x004fe2000c761270 */
[----:B------:R-:W2:Y:S01]  /*10470*/  LDCU UR7, c[0x0][0x39c] ;  /* 0x00007380ff0777ac */ /* 0x000ea20008000800 */
[----:B------:R-:W-:-:S02]  /*10480*/  LOP3.LUT R141, R0, 0x59, RZ, 0xfc, !PT ;  /* 0x00000059008d7812 */ /* 0x000fc400078efcff */
[C---:B------:R-:W-:Y:S01]  /*10490*/  LEA.HI.X.SX32 R139, R140.reuse, R2, 0x2, P6 ;  /* 0x000000028c8b7211 */ /* 0x040fe200030f16ff */
[----:B------:R-:W-:Y:S01]  /*104a0*/  VIADD R140, R140, UR5 ;  /* 0x000000058c8c7c36 */ /* 0x000fe20008000000 */
[----:B------:R2:W-:Y:S01]  /*104b0*/  @P2 STG.E desc[UR18][R136.64], R153 ;  /* 0x0000009988002986 */ /* 0x0005e2000c101912 */
[----:B-1----:R-:W-:Y:S01]  /*104c0*/  ISETP.LT.AND P2, PT, R141, UR4, !P0 ;  /* 0x000000048d007c0c */ /* 0x002fe2000c741270 */
[----:B------:R-:W1:Y:S01]  /*104d0*/  LDCU UR4, c[0x0][0x39c] ;  /* 0x00007380ff0477ac */ /* 0x000e620008000800 */
[C---:B------:R-:W-:Y:S01]  /*104e0*/  VIADD R141, R140.reuse, UR5 ;  /* 0x000000058c8d7c36 */ /* 0x040fe20008000000 */
[----:B------:R2:W-:Y:S01]  /*104f0*/  @P5 STG.E desc[UR18][R138.64], R154 ;  /* 0x0000009a8a005986 */ /* 0x0005e2000c101912 */
[-C--:B----4-:R-:W-:Y:S02]  /*10500*/  LEA R132, P5, R140, R3.reuse, 0x2 ;  /* 0x000000038c847211 */ /* 0x090fe400078a10ff */
[----:B-----5:R-:W-:Y:S02]  /*10510*/  LOP3.LUT R135, R0, 0x5a, RZ, 0xfc, !PT ;  /* 0x0000005a00877812 */ /* 0x020fe400078efcff */
[----:B------:R-:W-:-:S02]  /*10520*/  LEA R134, P6, R141, R3, 0x2 ;  /* 0x000000038d867211 */ /* 0x000fc400078c10ff */
[-C--:B------:R-:W-:Y:S02]  /*10530*/  LEA.HI.X.SX32 R133, R140, R2.reuse, 0x2, P5 ;  /* 0x000000028c857211 */ /* 0x080fe400028f16ff */
[----:B---3--:R-:W-:Y:S01]  /*10540*/  ISETP.LT.AND P5, PT, R135, UR6, !P0 ;  /* 0x0000000687007c0c */ /* 0x008fe2000c7a1270 */
[----:B------:R-:W3:Y:S01]  /*10550*/  LDCU UR6, c[0x0][0x39c] ;  /* 0x00007380ff0677ac */ /* 0x000ee20008000800 */
[CC--:B------:R-:W-:Y:S01]  /*10560*/  LEA.HI.X.SX32 R135, R141.reuse, R2.reuse, 0x2, P6 ;  /* 0x000000028d877211 */ /* 0x0c0fe200030f16ff */
[----:B------:R-:W-:Y:S01]  /*10570*/  VIADD R141, R141, UR5 ;  /* 0x000000058d8d7c36 */ /* 0x000fe20008000000 */
[C---:B--2---:R-:W-:Y:S01]  /*10580*/  LOP3.LUT R136, R0.reuse, 0x5b, RZ, 0xfc, !PT ;  /* 0x0000005b00887812 */ /* 0x044fe200078efcff */
[----:B------:R2:W-:Y:S01]  /*10590*/  @P4 STG.E desc[UR18][R132.64], R155 ;  /* 0x0000009b84004986 */ /* 0x0005e2000c101912 */
[----:B------:R-:W-:Y:S02]  /*105a0*/  LOP3.LUT R139, R0, 0x5c, RZ, 0xfc, !PT ;  /* 0x0000005c008b7812 */ /* 0x000fe400078efcff */
[----:B------:R-:W-:Y:S01]  /*105b0*/  ISETP.LT.AND P4, PT, R136, UR7, !P0 ;  /* 0x0000000788007c0c */ /* 0x000fe2000c781270 */
[----:B------:R4:W-:Y:S01]  /*105c0*/  @P3 STG.E desc[UR18][R134.64], R156 ;  /* 0x0000009c86003986 */ /* 0x0009e2000c101912 */
[C---:B------:R-:W-:Y:S01]  /*105d0*/  LEA R136, P3, R141.reuse, R3, 0x2 ;  /* 0x000000038d887211 */ /* 0x040fe200078610ff */
[C---:B------:R-:W-:Y:S01]  /*105e0*/  VIADD R138, R141.reuse, UR5 ;  /* 0x000000058d8a7c36 */ /* 0x040fe20008000000 */
[----:B------:R-:W5:Y:S02]  /*105f0*/  LDCU UR7, c[0x0][0x39c] ;  /* 0x00007380ff0777ac */ /* 0x000f640008000800 */
[----:B------:R-:W-:-:S02]  /*10600*/  LEA.HI.X.SX32 R137, R141, R2, 0x2, P3 ;  /* 0x000000028d897211 */ /* 0x000fc400018f16ff */
[----:B-1----:R-:W-:Y:S01]  /*10610*/  ISETP.LT.AND P3, PT, R139, UR4, !P0 ;  /* 0x000000048b007c0c */ /* 0x002fe2000c761270 */
[----:B------:R-:W1:Y:S01]  /*10620*/  LDCU UR4, c[0x0][0x39c] ;  /* 0x00007380ff0477ac */ /* 0x000e620008000800 */
[----:B--2---:R-:W-:Y:S02]  /*10630*/  LOP3.LUT R133, R0, 0x5d, RZ, 0xfc, !PT ;  /* 0x0000005d00857812 */ /* 0x004fe400078efcff */
[CC--:B------:R-:W-:Y:S01]  /*10640*/  LEA R132, P6, R138.reuse, R3.reuse, 0x2 ;  /* 0x000000038a847211 */ /* 0x0c0fe200078c10ff */
[C---:B----4-:R-:W-:Y:S01]  /*10650*/  VIADD R135, R138.reuse, UR5 ;  /* 0x000000058a877c36 */ /* 0x050fe20008000000 */
[----:B------:R2:W-:Y:S01]  /*10660*/  @P2 STG.E desc[UR18][R136.64], R157 ;  /* 0x0000009d88002986 */ /* 0x0005e2000c101912 */
[----:B---3--:R-:W-:Y:S01]  /*10670*/  ISETP.LT.AND P2, PT, R133, UR6, !P0 ;  /* 0x0000000685007c0c */ /* 0x008fe2000c741270 */
[----:B------:R-:W3:Y:S01]  /*10680*/  LDCU UR6, c[0x0][0x39c] ;  /* 0x00007380ff0677ac */ /* 0x000ee20008000800 */
        /* <DEDUP_REMOVED lines=9> */
[----:B-1----:R-:W-:Y:S01]  /*10720*/  ISETP.LT.AND P4, PT, R136, UR4, !P0 ;  /* 0x0000000488007c0c */ /* 0x002fe2000c781270 */
[----:B------:R-:W1:Y:S01]  /*10730*/  LDCU UR4, c[0x0][0x39c] ;  /* 0x00007380ff0477ac */ /* 0x000e620008000800 */
        /* <DEDUP_REMOVED lines=8> */
[----:B---3--:R-:W-:Y:S01]  /*107c0*/  ISETP.LT.AND P3, PT, R137, UR6, !P0 ;  /* 0x0000000689007c0c */ /* 0x008fe2000c761270 */
[----:B------:R-:W3:Y:S01]  /*107d0*/  LDCU UR6, c[0x0][0x39c] ;  /* 0x00007380ff0677ac */ /* 0x000ee20008000800 */
[----:B------:R-:W-:Y:S01]  /*107e0*/  LEA.HI.X.SX32 R133, R140, R2, 0x2, P6 ;  /* 0x000000028c857211 */ /* 0x000fe200030f16ff */
[C---:B------:R-:W-:Y:S01]  /*107f0*/  VIADD R140, R136.reuse, UR5 ;  /* 0x00000005888c7c36 */ /* 0x040fe20008000000 */
[----:B--2---:R-:W-:-:S02]  /*10800*/  LEA R134, P6, R136, R3, 0x2 ;  /* 0x0000000388867211 */ /* 0x004fc400078c10ff */
        /* <DEDUP_REMOVED lines=16> */
[----:B---3--:R-:W-:Y:S02]  /*10910*/  ISETP.LT.AND P4, PT, R139, UR6, !P0 ;  /* 0x000000068b007c0c */ /* 0x008fe4000c781270 */
[-C--:B------:R-:W-:Y:S01]  /*10920*/  LEA.HI.X.SX32 R133, R140, R2.reuse, 0x2, P6 ;  /* 0x000000028c857211 */ /* 0x080fe200030f16ff */
[----:B------:R-:W3:Y:S01]  /*10930*/  LDCU UR6, c[0x0][0x39c] ;  /* 0x00007380ff0677ac */ /* 0x000ee20008000800 */
[C---:B----4-:R-:W-:Y:S01]  /*10940*/  LEA R134, P6, R138.reuse, R3, 0x2 ;  /* 0x000000038a867211 */ /* 0x050fe200078c10ff */
[----:B------:R-:W-:Y:S01]  /*10950*/  VIADD R139, R138, UR5 ;  /* 0x000000058a8b7c36 */ /* 0x000fe20008000000 */
[----:B------:R-:W-:Y:S01]  /*10960*/  LOP3.LUT R140, R0, 0x64, RZ, 0xfc, !PT ;  /* 0x00000064008c7812 */ /* 0x000fe200078efcff */
[----:B------:R4:W-:Y:S01]  /*10970*/  @P3 STG.E desc[UR18][R132.64], R164 ;  /* 0x000000a484003986 */ /* 0x0009e2000c101912 */
[----:B------:R-:W-:-:S02]  /*10980*/  LEA.HI.X.SX32 R135, R138, R2, 0x2, P6 ;  /* 0x000000028a877211 */ /* 0x000fc400030f16ff */
[----:B-1----:R-:W-:Y:S01]  /*10990*/  ISETP.LT.AND P3, PT, R140, UR4, !P0 ;  /* 0x000000048c007c0c */ /* 0x002fe2000c761270 */
[C---:B------:R-:W-:Y:S01]  /*109a0*/  VIADD R140, R139.reuse, UR5 ;  /* 0x000000058b8c7c36 */ /* 0x040fe20008000000 */
[CC--:B-----5:R-:W-:Y:S01]  /*109b0*/  LEA R136, P6, R139.reuse, R3.reuse, 0x2 ;  /* 0x000000038b887211 */ /* 0x0e0fe200078c10ff */
[----:B------:R-:W1:Y:S01]  /*109c0*/  LDCU UR4, c[0x0][0x39c] ;  /* 0x00007380ff0477ac */ /* 0x000e620008000800 */
        /* <DEDUP_REMOVED lines=10> */
[----:B---3--:R-:W-:Y:S01]  /*10a70*/  ISETP.LT.AND P5, PT, R141, UR6, !P0 ;  /* 0x000000068d007c0c */ /* 0x008fe2000c7a1270 */
[----:B------:R-:W3:Y:S01]  /*10a80*/  LDCU UR6, c[0x0][0x39c] ;  /* 0x00007380ff0677ac */ /* 0x000ee20008000800 */
[C---:B------:R-:W-:Y:S01]  /*10a90*/  VIADD R141, R140.reuse, UR5 ;  /* 0x000000058c8d7c36 */ /* 0x040fe20008000000 */
[----:B------:R2:W-:Y:S01]  /*10aa0*/  @P4 STG.E desc[UR18][R138.64], R167 ;  /* 0x000000a78a004986 */ /* 0x0005e2000c101912 */
[-C--:B----4-:R-:W-:Y:S02]  /*10ab0*/  LEA R132, P4, R140, R3.reuse, 0x2 ;  /* 0x000000038c847211 */ /* 0x090fe400078810ff */
[----:B-----5:R-:W-:Y:S02]  /*10ac0*/  LOP3.LUT R135, R0, 0x67, RZ, 0xfc, !PT ;  /* 0x0000006700877812 */ /* 0x020fe400078efcff */
[----:B------:R-:W-:-:S02]  /*10ad0*/  LEA R134, P6, R141, R3, 0x2 ;  /* 0x000000038d867211 */ /* 0x000fc400078c10ff */
[-C--:B------:R-:W-:Y:S02]  /*10ae0*/  LEA.HI.X.SX32 R133, R140, R2.reuse, 0x2, P4 ;  /* 0x000000028c857211 */ /* 0x080fe400020f16ff */
[----:B-1----:R-:W-:Y:S01]  /*10af0*/  ISETP.LT.AND P4, PT, R135, UR4, !P0 ;  /* 0x0000000487007c0c */ /* 0x002fe2000c781270 */
[----:B------:R-:W1:Y:S01]  /*10b00*/  LDCU UR4, c[0x0][0x39c] ;  /* 0x00007380ff0477ac */ /* 0x000e620008000800 */
[CC--:B------:R-:W-:Y:S01]  /*10b10*/  LEA.HI.X.SX32 R135, R141.reuse, R2.reuse, 0x2, P6 ;  /* 0x000000028d877211 */ /* 0x0c0fe200030f16ff */
[----:B------:R-:W-:Y:S01]  /*10b20*/  VIADD R141, R141, UR5 ;  /* 0x000000058d8d7c36 */ /* 0x000fe20008000000 */
[C---:B------:R-:W-:Y:S01]  /*10b30*/  LOP3.LUT R136, R0.reuse, 0x68, RZ, 0xfc, !PT ;  /* 0x0000006800887812 */ /* 0x040fe200078efcff */
[----:B------:R4:W-:Y:S01]  /*10b40*/  @P3 STG.E desc[UR18][R132.64], R168 ;  /* 0x000000a884003986 */ /* 0x0009e2000c101912 */
[----:B--2---:R-:W-:Y:S02]  /*10b50*/  LOP3.LUT R139, R0, 0x69, RZ, 0xfc, !PT ;  /* 0x00000069008b7812 */ /* 0x004fe400078efcff */
[----:B------:R-:W-:Y:S01]  /*10b60*/  ISETP.LT.AND P3, PT, R136, UR7, !P0 ;  /* 0x0000000788007c0c */ /* 0x000fe2000c761270 */
[----:B------:R2:W-:Y:S01]  /*10b70*/  @P2 STG.E desc[UR18][R134.64], R169 ;  /* 0x000000a986002986 */ /* 0x0005e2000c101912 */
[C---:B------:R-:W-:Y:S01]  /*10b80*/  LEA R136, P2, R141.reuse, R3, 0x2 ;  /* 0x000000038d887211 */ /* 0x040fe200078410ff */
[C---:B------:R-:W-:Y:S01]  /*10b90*/  VIADD R138, R141.reuse, UR5 ;  /* 0x000000058d8a7c36 */ /* 0x040fe20008000000 */
[----:B------:R-:W5:Y:S02]  /*10ba0*/  LDCU UR7, c[0x0][0x39c] ;  /* 0x00007380ff0777ac */ /* 0x000f640008000800 */
[----:B------:R-:W-:-:S02]  /*10bb0*/  LEA.HI.X.SX32 R137, R141, R2, 0x2, P2 ;  /* 0x000000028d897211 */ /* 0x000fc400010f16ff */
[----:B---3--:R-:W-:Y:S01]  /*10bc0*/  ISETP.LT.AND P2, PT, R139, UR6, !P0 ;  /* 0x000000068b007c0c */ /* 0x008fe2000c741270 */
[----:B------:R-:W3:Y:S01]  /*10bd0*/  LDCU UR6, c[0x0][0x39c] ;  /* 0x00007380ff0677ac */ /* 0x000ee20008000800 */
[----:B----4-:R-:W-:Y:S02]  /*10be0*/  LOP3.LUT R133, R0, 0x6a, RZ, 0xfc, !PT ;  /* 0x0000006a00857812 */ /* 0x010fe400078efcff */
[CC--:B------:R-:W-:Y:S01]  /*10bf0*/  LEA R132, P6, R138.reuse, R3.reuse, 0x2 ;  /* 0x000000038a847211 */ /* 0x0c0fe200078c10ff */
[C---:B--2---:R-:W-:Y:S01]  /*10c00*/  VIADD R135, R138.reuse, UR5 ;  /* 0x000000058a877c36 */ /* 0x044fe20008000000 */
        /* <DEDUP_REMOVED lines=166> */
[C---:B------:R-:W-:Y:S01]  /*11670*/  LEA.HI.X.SX32 R135, R141.reuse, R2, 0x2, P6 ;  /* 0x000000028d877211 */ /* 0x040fe200030f16ff */
[----:B------:R-:W-:Y:S01]  /*11680*/  VIADD R141, R141, UR5 ;  /* 0x000000058d8d7c36 */ /* 0x000fe20008000000 */
[C---:B------:R-:W-:Y:S01]  /*11690*/  LOP3.LUT R136, R0.reuse, 0x82, RZ, 0xfc, !PT ;  /* 0x0000008200887812 */ /* 0x040fe200078efcff */
[----:B------:R4:W-:Y:S01]  /*116a0*/  @P5 STG.E desc[UR18][R132.64], R194 ;  /* 0x000000c284005986 */ /* 0x0009e2000c101912 */
[----:B--2---:R-:W-:Y:S02]  /*116b0*/  LOP3.LUT R139, R0, 0x83, RZ, 0xfc, !PT ;  /* 0x00000083008b7812 */ /* 0x004fe400078efcff */
[----:B------:R-:W-:Y:S01]  /*116c0*/  ISETP.LT.AND P5, PT, R136, UR7, !P0 ;  /* 0x0000000788007c0c */ /* 0x000fe2000c7a1270 */
[----:B------:R2:W-:Y:S01]  /*116d0*/  @P4 STG.E desc[UR18][R134.64], R195 ;  /* 0x000000c386004986 */ /* 0x0005e2000c101912 */
[C---:B------:R-:W-:Y:S01]  /*116e0*/  LEA R136, P4, R141.reuse, R3, 0x2 ;  /* 0x000000038d887211 */ /* 0x040fe200078810ff */
[----:B------:R-:W5:Y:S01]  /*116f0*/  LDCU UR7, c[0x0][0x39c] ;  /* 0x00007380ff0777ac */ /* 0x000f620008000800 */
[----:B------:R-:W-:-:S02]  /*11700*/  VIADD R138, R141, UR5 ;  /* 0x000000058d8a7c36 */ /* 0x000fc40008000000 */
[-C--:B------:R-:W-:Y:S02]  /*11710*/  LEA.HI.X.SX32 R137, R141, R2.reuse, 0x2, P4 ;  /* 0x000000028d897211 */ /* 0x080fe400020f16ff */
        /* <DEDUP_REMOVED lines=8> */
[----:B------:R-:W-:Y:S01]  /*117a0*/  LEA.HI.X.SX32 R133, R138, R2, 0x2, P6 ;  /* 0x000000028a857211 */ /* 0x000fe200030f16ff */
[C---:B------:R-:W-:Y:S01]  /*117b0*/  VIADD R140, R135.reuse, UR5 ;  /* 0x00000005878c7c36 */ /* 0x040fe20008000000 */
[----:B------:R-:W-:-:S02]  /*117c0*/  LEA R134, P6, R135, R3, 0x2 ;  /* 0x0000000387867211 */ /* 0x000fc400078c10ff */
[----:B------:R-:W-:Y:S02]  /*117d0*/  LOP3.LUT R139, R0, 0x85, RZ, 0xfc, !PT ;  /* 0x00000085008b7812 */ /* 0x000fe400078efcff */
[-C--:B------:R-:W-:Y:S02]  /*117e0*/  LEA.HI.X.SX32 R135, R135, R2.reuse, 0x2, P6 ;  /* 0x0000000287877211 */ /* 0x080fe400030f16ff */
[-C--:B------:R-:W-:Y:S01]  /*117f0*/  LEA R138, P6, R140, R3.reuse, 0x2 ;  /* 0x000000038c8a7211 */ /* 0x080fe200078c10ff */
[----:B------:R4:W-:Y:S01]  /*11800*/  @P2 STG.E desc[UR18][R132.64], R69 ;  /* 0x0000004584002986 */ /* 0x0009e2000c101912 */
[----:B--2---:R-:W-:Y:S02]  /*11810*/  LOP3.LUT R68, R0, 0x86, RZ, 0xfc, !PT ;  /* 0x0000008600447812 */ /* 0x004fe400078efcff */
[----:B-----5:R-:W-:Y:S01]  /*11820*/  ISETP.LT.AND P2, PT, R139, UR7, !P0 ;  /* 0x000000078b007c0c */ /* 0x020fe2000c741270 */
[----:B------:R2:W-:Y:S01]  /*11830*/  @P5 STG.E desc[UR18][R134.64], R70 ;  /* 0x0000004686005986 */ /* 0x0005e2000c101912 */
[C---:B------:R-:W-:Y:S01]  /*11840*/  LEA.HI.X.SX32 R139, R140.reuse, R2, 0x2, P6 ;  /* 0x000000028c8b7211 */ /* 0x040fe200030f16ff */
[----:B------:R-:W-:Y:S01]  /*11850*/  VIADD R140, R140, UR5 ;  /* 0x000000058c8c7c36 */ /* 0x000fe20008000000 */
[----:B---3--:R-:W-:Y:S01]  /*11860*/  ISETP.LT.AND P5, PT, R68, UR6, !P0 ;  /* 0x0000000644007c0c */ /* 0x008fe2000c7a1270 */
[----:B------:R-:W3:Y:S03]  /*11870*/  LDCU UR6, c[0x0][0x39c] ;  /* 0x00007380ff0677ac */ /* 0x000ee60008000800 */
[C---:B------:R-:W-:Y:S01]  /*11880*/  LEA R68, P6, R140.reuse, R3, 0x2 ;  /* 0x000000038c447211 */ /* 0x040fe200078c10ff */
[----:B----4-:R-:W-:Y:S01]  /*11890*/  VIADD R133, R140, UR5 ;  /* 0x000000058c857c36 */ /* 0x010fe20008000000 */
[----:B------:R-:W4:Y:S01]  /*118a0*/  LDCU UR7, c[0x0][0x39c] ;  /* 0x00007380ff0777ac */ /* 0x000f220008000800 */
[----:B------:R-:W-:-:S02]  /*118b0*/  LOP3.LUT R136, R0, 0x87, RZ, 0xfc, !PT ;  /* 0x0000008700887812 */ /* 0x000fc400078efcff */
[-C--:B------:R-:W-:Y:S01]  /*118c0*/  LEA.HI.X.SX32 R69, R140, R2.reuse, 0x2, P6 ;  /* 0x000000028c457211 */ /* 0x080fe200030f16ff */
[C---:B--2---:R-:W-:Y:S01]  /*118d0*/  VIADD R134, R133.reuse, UR5 ;  /* 0x0000000585867c36 */ /* 0x044fe20008000000 */
[CC--:B------:R-:W-:Y:S01]  /*118e0*/  LEA R132, P6, R133.reuse, R3.reuse, 0x2 ;  /* 0x0000000385847211 */ /* 0x0c0fe200078c10ff */
[----:B------:R2:W-:Y:S01]  /*118f0*/  @P4 STG.E desc[UR18][R138.64], R71 ;  /* 0x000000478a004986 */ /* 0x0005e2000c101912 */
[----:B-1----:R-:W-:Y:S01]  /*11900*/  ISETP.LT.AND P4, PT, R136, UR4, !P0 ;  /* 0x0000000488007c0c */ /* 0x002fe2000c781270 */
[----:B------:R-:W1:Y:S01]  /*11910*/  LDCU UR4, c[0x0][0x39c] ;  /* 0x00007380ff0477ac */ /* 0x000e620008000800 */
[----:B------:R-:W-:Y:S02]  /*11920*/  LEA.HI.X.SX32 R133, R133, R2, 0x2, P6 ;  /* 0x0000000285857211 */ /* 0x000fe400030f16ff */
[----:B------:R-:W-:Y:S02]  /*11930*/  LOP3.LUT R135, R0, 0x88, RZ, 0xfc, !PT ;  /* 0x0000008800877812 */ /* 0x000fe400078efcff */
[----:B------:R-:W-:Y:S01]  /*11940*/  LEA R70, P6, R134, R3, 0x2 ;  /* 0x0000000386467211 */ /* 0x000fe200078c10ff */
[----:B------:R5:W-:Y:S01]  /*11950*/  @P3 STG.E desc[UR18][R68.64], R72 ;  /* 0x0000004844003986 */ /* 0x000be2000c101912 */
[----:B---3--:R-:W-:Y:S01]  /*11960*/  ISETP.LT.AND P3, PT, R135, UR6, !P0 ;  /* 0x0000000687007c0c */ /* 0x008fe2000c761270 */
[----:B------:R-:W3:Y:S01]  /*11970*/  LDCU UR6, c[0x0][0x39c] ;  /* 0x00007380ff0677ac */ /* 0x000ee20008000800 */
[----:B------:R-:W-:-:S02]  /*11980*/  LOP3.LUT R135, R0, 0x89, RZ, 0xfc, !PT ;  /* 0x0000008900877812 */ /* 0x000fc400078efcff */
[CC--:B--2---:R-:W-:Y:S01]  /*11990*/  LEA.HI.X.SX32 R71, R134.reuse, R2.reuse, 0x2, P6 ;  /* 0x0000000286477211 */ /* 0x0c4fe200030f16ff */
[----:B------:R-:W-:Y:S01]  /*119a0*/  VIADD R134, R134, UR5 ;  /* 0x0000000586867c36 */ /* 0x000fe20008000000 */
[----:B------:R2:W-:Y:S01]  /*119b0*/  @P2 STG.E desc[UR18][R132.64], R73 ;  /* 0x0000004984002986 */ /* 0x0005e2000c101912 */
[----:B----4-:R-:W-:Y:S01]  /*119c0*/  ISETP.LT.AND P2, PT, R135, UR7, !P0 ;  /* 0x0000000787007c0c */ /* 0x010fe2000c741270 */
[----:B------:R-:W4:Y:S01]  /*119d0*/  LDCU UR7, c[0x0][0x39c] ;  /* 0x00007380ff0777ac */ /* 0x000f220008000800 */
[C---:B------:R-:W-:Y:S01]  /*119e0*/  VIADD R135, R134.reuse, UR5 ;  /* 0x0000000586877c36 */ /* 0x040fe20008000000 */
[----:B-----5:R-:W-:Y:S02]  /*119f0*/  LEA R68, P6, R134, R3, 0x2 ;  /* 0x0000000386447211 */ /* 0x020fe400078c10ff */
[----:B------:R-:W-:Y:S01]  /*11a00*/  LOP3.LUT R136, R0, 0x8a, RZ, 0xfc, !PT ;  /* 0x0000008a00887812 */ /* 0x000fe200078efcff */
[----:B------:R5:W-:Y:S01]  /*11a10*/  @P5 STG.E desc[UR18][R70.64], R74 ;  /* 0x0000004a46005986 */ /* 0x000be2000c101912 */
[----:B------:R-:W-:-:S02]  /*11a20*/  LEA.HI.X.SX32 R69, R134, R2, 0x2, P6 ;  /* 0x0000000286457211 */ /* 0x000fc400030f16ff */
[CC--:B------:R-:W-:Y:S01]  /*11a30*/  LEA R72, P6, R135.reuse, R3.reuse, 0x2 ;  /* 0x0000000387487211 */ /* 0x0c0fe200078c10ff */
[C---:B--2---:R-:W-:Y:S01]  /*11a40*/  VIADD R132, R135.reuse, UR5 ;  /* 0x0000000587847c36 */ /* 0x044fe20008000000 */
[----:B-1----:R-:W-:Y:S01]  /*11a50*/  ISETP.LT.AND P5, PT, R136, UR4, !P0 ;  /* 0x0000000488007c0c */ /* 0x002fe2000c7a1270 */
[----:B------:R-:W1:Y:S01]  /*11a60*/  LDCU UR4, c[0x0][0x39c] ;  /* 0x00007380ff0477ac */ /* 0x000e620008000800 */
[----:B------:R-:W-:Y:S02]  /*11a70*/  LOP3.LUT R133, R0, 0x8b, RZ, 0xfc, !PT ;  /* 0x0000008b00857812 */ /* 0x000fe400078efcff */
[----:B------:R-:W-:Y:S01]  /*11a80*/  LEA.HI.X.SX32 R73, R135, R2, 0x2, P6 ;  /* 0x0000000287497211 */ /* 0x000fe200030f16ff */
[----:B------:R2:W-:Y:S01]  /*11a90*/  @P4 STG.E desc[UR18][R68.64], R75 ;  /* 0x0000004b44004986 */ /* 0x0005e2000c101912 */
[C---:B-----5:R-:W-:Y:S01]  /*11aa0*/  LEA R70, P6, R132.reuse, R3, 0x2 ;  /* 0x0000000384467211 */ /* 0x060fe200078c10ff */
[----:B------:R-:W-:Y:S01]  /*11ab0*/  VIADD R74, R132, UR5 ;  /* 0x00000005844a7c36 */ /* 0x000fe20008000000 */
[----:B---3--:R-:W-:Y:S01]  /*11ac0*/  ISETP.LT.AND P4, PT, R133, UR6, !P0 ;  /* 0x0000000685007c0c */ /* 0x008fe2000c781270 */
[----:B------:R-:W3:Y:S01]  /*11ad0*/  LDCU UR6, c[0x0][0x39c] ;  /* 0x00007380ff0677ac */ /* 0x000ee20008000800 */
[----:B------:R-:W-:-:S02]  /*11ae0*/  LOP3.LUT R133, R0, 0x8c, RZ, 0xfc, !PT ;  /* 0x0000008c00857812 */ /* 0x000fc400078efcff */
[-C--:B------:R-:W-:Y:S02]  /*11af0*/  LEA.HI.X.SX32 R71, R132, R2.reuse, 0x2, P6 ;  /* 0x0000000284477211 */ /* 0x080fe400030f16ff */
[CC--:B------:R-:W-:Y:S01]  /*11b00*/  LEA R132, P6, R74.reuse, R3.reuse, 0x2 ;  /* 0x000000034a847211 */ /* 0x0c0fe200078c10ff */
[----:B------:R5:W-:Y:S01]  /*11b10*/  @P3 STG.E desc[UR18][R72.64], R76 ;  /* 0x0000004c48003986 */ /* 0x000be2000c101912 */
[----:B----4-:R-:W-:Y:S01]  /*11b20*/  ISETP.LT.AND P3, PT, R133, UR7, !P0 ;  /* 0x0000000785007c0c */ /* 0x010fe2000c761270 */
[----:B------:R-:W4:Y:S01]  /*11b30*/  LDCU UR7, c[0x0][0x39c] ;  /* 0x00007380ff0777ac */ /* 0x000f220008000800 */
[C---:B------:R-:W-:Y:S01]  /*11b40*/  LEA.HI.X.SX32 R133, R74.reuse, R2, 0x2, P6 ;  /* 0x000000024a857211 */ /* 0x040fe200030f16ff */
[----:B------:R-:W-:Y:S01]  /*11b50*/  VIADD R74, R74, UR5 ;  /* 0x000000054a4a7c36 */ /* 0x000fe20008000000 */
[----:B------:R-:W-:Y:S01]  /*11b60*/  LOP3.LUT R134, R0, 0x8d, RZ, 0xfc, !PT ;  /* 0x0000008d00867812 */ /* 0x000fe200078efcff */
[----:B------:R3:W-:Y:S02]  /*11b70*/  @P2 STG.E desc[UR18][R70.64], R77 ;  /* 0x0000004d46002986 */ /* 0x0007e4000c101912 */
[----:B--2---:R-:W-:Y:S01]  /*11b80*/  VIADD R75, R74, UR5 ;  /* 0x000000054a4b7c36 */ /* 0x004fe20008000000 */
[----:B-1----:R-:W-:Y:S01]  /*11b90*/  ISETP.LT.AND P2, PT, R134, UR4, !P0 ;  /* 0x0000000486007c0c */ /* 0x002fe2000c741270 */
[----:B------:R-:W-:Y:S01]  /*11ba0*/  @P5 STG.E desc[UR18][R132.64], R78 ;  /* 0x0000004e84005986 */ /* 0x000fe2000c101912 */
[----:B------:R-:W1:Y:S01]  /*11bb0*/  LDCU UR4, c[0x0][0x39c] ;  /* 0x00007380ff0477ac */ /* 0x000e620008000800 */
[----:B------:R-:W-:-:S02]  /*11bc0*/  LEA R68, P5, R74, R3, 0x2 ;  /* 0x000000034a447211 */ /* 0x000fc400078a10ff */
[----:B-----5:R-:W-:Y:S02]  /*11bd0*/  LOP3.LUT R73, R0, 0x8e, RZ, 0xfc, !PT ;  /* 0x0000008e00497812 */ /* 0x020fe400078efcff */
[----:B------:R-:W-:Y:S02]  /*11be0*/  LEA R72, P6, R75, R3, 0x2 ;  /* 0x000000034b487211 */ /* 0x000fe400078c10ff */
[-C--:B------:R-:W-:Y:S02]  /*11bf0*/  LEA.HI.X.SX32 R69, R74, R2.reuse, 0x2, P5 ;  /* 0x000000024a457211 */ /* 0x080fe400028f16ff */
[----:B---3--:R-:W-:Y:S01]  /*11c00*/  ISETP.LT.AND P5, PT, R73, UR6, !P0 ;  /* 0x0000000649007c0c */ /* 0x008fe2000c7a1270 */
[----:B------:R-:W2:Y:S01]  /*11c10*/  LDCU UR6, c[0x0][0x39c] ;  /* 0x00007380ff0677ac */ /* 0x000ea20008000800 */
[C---:B------:R-:W-:Y:S01]  /*11c20*/  LEA.HI.X.SX32 R73, R75.reuse, R2, 0x2, P6 ;  /* 0x000000024b497211 */ /* 0x040fe200030f16ff */
[----:B------:R-:W-:Y:S01]  /*11c30*/  VIADD R75, R75, UR5 ;  /* 0x000000054b4b7c36 */ /* 0x000fe20008000000 */
[C---:B------:R-:W-:Y:S01]  /*11c40*/  LOP3.LUT R70, R0.reuse, 0x8f, RZ, 0xfc, !PT ;  /* 0x0000008f00467812 */ /* 0x040fe200078efcff */
[----:B------:R3:W-:Y:S01]  /*11c50*/  @P4 STG.E desc[UR18][R68.64], R79 ;  /* 0x0000004f44004986 */ /* 0x0007e2000c101912 */
[----:B------:R-:W-:-:S02]  /*11c60*/  LOP3.LUT R76, R0, 0x90, RZ, 0xfc, !PT ;  /* 0x00000090004c7812 */ /* 0x000fc400078efcff */
[----:B----4-:R-:W-:Y:S01]  /*11c70*/  ISETP.LT.AND P4, PT, R70, UR7, !P0 ;  /* 0x0000000746007c0c */ /* 0x010fe2000c781270 */
[----:B------:R4:W-:Y:S01]  /*11c80*/  @P3 STG.E desc[UR18][R72.64], R80 ;  /* 0x0000005048003986 */ /* 0x0009e2000c101912 */
[C---:B------:R-:W-:Y:S01]  /*11c90*/  LEA R70, P3, R75.reuse, R3, 0x2 ;  /* 0x000000034b467211 */ /* 0x040fe200078610ff */
[C---:B------:R-:W-:Y:S01]  /*11ca0*/  VIADD R74, R75.reuse, UR5 ;  /* 0x000000054b4a7c36 */ /* 0x040fe20008000000 */
[----:B------:R-:W5:Y:S02]  /*11cb0*/  LDCU UR7, c[0x0][0x39c] ;  /* 0x00007380ff0777ac */ /* 0x000f640008000800 */
[----:B------:R-:W-:Y:S02]  /*11cc0*/  LEA.HI.X.SX32 R71, R75, R2, 0x2, P3 ;  /* 0x000000024b477211 */ /* 0x000fe400018f16ff */
[----:B-1----:R-:W-:Y:S01]  /*11cd0*/  ISETP.LT.AND P3, PT, R76, UR4, !P0 ;  /* 0x000000044c007c0c */ /* 0x002fe2000c761270 */
[----:B------:R-:W1:Y:S01]  /*11ce0*/  LDCU UR4, c[0x0][0x39c] ;  /* 0x00007380ff0477ac */ /* 0x000e620008000800 */
[----:B---3--:R-:W-:-:S02]  /*11cf0*/  LOP3.LUT R69, R0, 0x91, RZ, 0xfc, !PT ;  /* 0x0000009100457812 */ /* 0x008fc400078efcff */
[CC--:B------:R-:W-:Y:S01]  /*11d00*/  LEA R68, P6, R74.reuse, R3.reuse, 0x2 ;  /* 0x000000034a447211 */ /* 0x0c0fe200078c10ff */
[C---:B----4-:R-:W-:Y:S01]  /*11d10*/  VIADD R73, R74.reuse, UR5 ;  /* 0x000000054a497c36 */ /* 0x050fe20008000000 */
[----:B------:R3:W-:Y:S01]  /*11d20*/  @P2 STG.E desc[UR18][R70.64], R81 ;  /* 0x0000005146002986 */ /* 0x0007e2000c101912 */
[----:B--2---:R-:W-:Y:S01]  /*11d30*/  ISETP.LT.AND P2, PT, R69, UR6, !P0 ;  /* 0x0000000645007c0c */ /* 0x004fe2000c741270 */
[----:B------:R-:W2:Y:S01]  /*11d40*/  LDCU UR6, c[0x0][0x39c] ;  /* 0x00007380ff0677ac */ /* 0x000ea20008000800 */
[----:B------:R-:W-:Y:S02]  /*11d50*/  LEA.HI.X.SX32 R69, R74, R2, 0x2, P6 ;  /* 0x000000024a457211 */ /* 0x000fe400030f16ff */
[C---:B------:R-:W-:Y:S01]  /*11d60*/  LEA R72, P6, R73.reuse, R3, 0x2 ;  /* 0x0000000349487211 */ /* 0x040fe200078c10ff */
[----:B------:R-:W-:-:S03]  /*11d70*/  VIADD R76, R73, UR5 ;  /* 0x00000005494c7c36 */ /* 0x000fc60008000000 */
[----:B------:R-:W-:Y:S01]  /*11d80*/  LEA.HI.X.SX32 R73, R73, R2, 0x2, P6 ;  /* 0x0000000249497211 */ /* 0x000fe200030f16ff */
[----:B------:R4:W-:Y:S01]  /*11d90*/  @P5 STG.E desc[UR18][R68.64], R82 ;  /* 0x0000005244005986 */ /* 0x0009e2000c101912 */
[C---:B------:R-:W-:Y:S02]  /*11da0*/  LOP3.LUT R75, R0.reuse, 0x92, RZ, 0xfc, !PT ;  /* 0x00000092004b7812 */ /* 0x040fe400078efcff */
[----:B---3--:R-:W-:Y:S01]  /*11db0*/  LOP3.LUT R70, R0, 0x93, RZ, 0xfc, !PT ;  /* 0x0000009300467812 */ /* 0x008fe200078efcff */
        /* <DEDUP_REMOVED lines=10> */
[-C--:B----4-:R-:W-:Y:S01]  /*11e60*/  LEA R68, P6, R76, R3.reuse, 0x2 ;  /* 0x000000034c447211 */ /* 0x090fe200078c10ff */
[----:B------:R4:W-:Y:S01]  /*11e70*/  @P3 STG.E desc[UR18][R74.64], R84 ;  /* 0x000000544a003986 */ /* 0x0009e2000c101912 */
[----:B--2---:R-:W-:Y:S01]  /*11e80*/  ISETP.LT.AND P3, PT, R70, UR6, !P0 ;  /* 0x0000000646007c0c */ /* 0x004fe2000c761270 */
[----:B------:R-:W2:Y:S01]  /*11e90*/  LDCU UR6, c[0x0][0x39c] ;  /* 0x00007380ff0677ac */ /* 0x000ea20008000800 */
[----:B------:R-:W-:Y:S01]  /*11ea0*/  LEA.HI.X.SX32 R69, R76, R2, 0x2, P6 ;  /* 0x000000024c457211 */ /* 0x000fe200030f16ff */
[C---:B------:R-:W-:Y:S01]  /*11eb0*/  VIADD R76, R71.reuse, UR5 ;  /* 0x00000005474c7c36 */ /* 0x040fe20008000000 */
[----:B------:R-:W-:-:S02]  /*11ec0*/  LEA R70, P6, R71, R3, 0x2 ;  /* 0x0000000347467211 */ /* 0x000fc400078c10ff */
[----:B---3--:R-:W-:Y:S01]  /*11ed0*/  LOP3.LUT R73, R0, 0x95, RZ, 0xfc, !PT ;  /* 0x0000009500497812 */ /* 0x008fe200078efcff */
        /* <DEDUP_REMOVED lines=12> */
[CC--:B---3--:R-:W-:Y:S01]  /*11fa0*/  LEA R68, P6, R76.reuse, R3.reuse, 0x2 ;  /* 0x000000034c447211 */ /* 0x0c8fe200078c10ff */
[----:B------:R-:W3:Y:S01]  /*11fb0*/  LDCU UR7, c[0x0][0x39c] ;  /* 0x00007380ff0777ac */ /* 0x000ee20008000800 */
[----:B------:R5:W-:Y:S01]  /*11fc0*/  @P4 STG.E desc[UR18][R72.64], R87 ;  /* 0x0000005748004986 */ /* 0x000be2000c101912 */
[----:B--2---:R-:W-:Y:S02]  /*11fd0*/  ISETP.LT.AND P4, PT, R75, UR6, !P0 ;  /* 0x000000064b007c0c */ /* 0x004fe4000c781270 */
[-C--:B------:R-:W-:Y:S01]  /*11fe0*/  LEA.HI.X.SX32 R69, R76, R2.reuse, 0x2, P6 ;  /* 0x000000024c457211 */ /* 0x080fe200030f16ff */
[----:B------:R-:W2:Y:S01]  /*11ff0*/  LDCU UR6, c[0x0][0x39c] ;  /* 0x00007380ff0677ac */ /* 0x000ea20008000800 */
        /* <DEDUP_REMOVED lines=13> */
[----:B---3--:R-:W-:Y:S01]  /*120d0*/  ISETP.LT.AND P2, PT, R77, UR7, !P0 ;  /* 0x000000074d007c0c */ /* 0x008fe2000c741270 */
[----:B------:R-:W3:Y:S01]  /*120e0*/  LDCU UR7, c[0x0][0x39c] ;  /* 0x00007380ff0777ac */ /* 0x000ee20008000800 */
[----:B------:R-:W-:-:S02]  /*120f0*/  LOP3.LUT R77, R0, 0x9a, RZ, 0xfc, !PT ;  /* 0x0000009a004d7812 */ /* 0x000fc400078efcff */
[C---:B------:R-:W-:Y:S01]  /*12100*/  LEA.HI.X.SX32 R75, R76.reuse, R2, 0x2, P6 ;  /* 0x000000024c4b7211 */ /* 0x040fe200030f16ff */
[----:B------:R-:W-:Y:S01]  /*12110*/  VIADD R76, R76, UR5 ;  /* 0x000000054c4c7c36 */ /* 0x000fe20008000000 */
[----:B------:R1:W-:Y:S01]  /*12120*/  @P5 STG.E desc[UR18][R72.64], R90 ;  /* 0x0000005a48005986 */ /* 0x0003e2000c101912 */
[----:B--2---:R-:W-:Y:S01]  /*12130*/  ISETP.LT.AND P5, PT, R77, UR6, !P0 ;  /* 0x000000064d007c0c */ /* 0x004fe2000c7a1270 */
[----:B------:R-:W2:Y:S01]  /*12140*/  LDCU UR6, c[0x0][0x39c] ;  /* 0x00007380ff0677ac */ /* 0x000ea20008000800 */
        /* <DEDUP_REMOVED lines=12> */
[----:B---3--:R-:W-:Y:S02]  /*12210*/  LOP3.LUT R75, R0, 0x9d, RZ, 0xfc, !PT ;  /* 0x0000009d004b7812 */ /* 0x008fe400078efcff */
[----:B------:R-:W-:Y:S01]  /*12220*/  ISETP.LT.AND P3, PT, R72, UR7, !P0 ;  /* 0x0000000748007c0c */ /* 0x000fe2000c761270 */
[----:B------:R3:W-:Y:S01]  /*12230*/  @P2 STG.E desc[UR18][R70.64], R93 ;  /* 0x0000005d46002986 */ /* 0x0007e2000c101912 */
[C---:B------:R-:W-:Y:S01]  /*12240*/  LEA R72, P2, R77.reuse, R3, 0x2 ;  /* 0x000000034d487211 */ /* 0x040fe200078410ff */
[C---:B------:R-:W-:Y:S01]  /*12250*/  VIADD R74, R77.reuse, UR5 ;  /* 0x000000054d4a7c36 */ /* 0x040fe20008000000 */
[----:B------:R-:W5:Y:S02]  /*12260*/  LDCU UR7, c[0x0][0x39c] ;  /* 0x00007380ff0777ac */ /* 0x000f640008000800 */
[----:B------:R-:W-:-:S02]  /*12270*/  LEA.HI.X.SX32 R73, R77, R2, 0x2, P2 ;  /* 0x000000024d497211 */ /* 0x000fc400010f16ff */
[----:B--2---:R-:W-:Y:S01]  /*12280*/  ISETP.LT.AND P2, PT, R75, UR6, !P0 ;  /* 0x000000064b007c0c */ /* 0x004fe2000c741270 */
[----:B------:R-:W2:Y:S01]  /*12290*/  LDCU UR6, c[0x0][0x39c] ;  /* 0x00007380ff0677ac */ /* 0x000ea20008000800 */
[----:B----4-:R-:W-:Y:S02]  /*122a0*/  LOP3.LUT R69, R0, 0x9e, RZ, 0xfc, !PT ;  /* 0x0000009e00457812 */ /* 0x010fe400078efcff */
[CC--:B------:R-:W-:Y:S01]  /*122b0*/  LEA R68, P6, R74.reuse, R3.reuse, 0x2 ;  /* 0x000000034a447211 */ /* 0x0c0fe200078c10ff */
[C---:B---3--:R-:W-:Y:S01]  /*122c0*/  VIADD R71, R74.reuse, UR5 ;  /* 0x000000054a477c36 */ /* 0x048fe20008000000 */
        /* <DEDUP_REMOVED lines=12> */
[----:B--2---:R-:W-:Y:S01]  /*12390*/  ISETP.LT.AND P3, PT, R72, UR6, !P0 ;  /* 0x0000000648007c0c */ /* 0x004fe2000c761270 */
[----:B------:R-:W2:Y:S01]  /*123a0*/  LDCU UR6, c[0x0][0x39c] ;  /* 0x00007380ff0677ac */ /* 0x000ea20008000800 */
        /* <DEDUP_REMOVED lines=12> */
[----:B---3--:R-:W-:-:S02]  /*12470*/  LEA R70, P6, R72, R3, 0x2 ;  /* 0x0000000348467211 */ /* 0x008fc400078c10ff */
[----:B------:R-:W-:Y:S01]  /*12480*/  LOP3.LUT R73, R0, 0xa2, RZ, 0xfc, !PT ;  /* 0x000000a200497812 */ /* 0x000fe200078efcff */
[----:B------:R3:W-:Y:S01]  /*12490*/  @P5 STG.E desc[UR18][R68.64], R98 ;  /* 0x0000006244005986 */ /* 0x0007e2000c101912 */
[-C--:B------:R-:W-:Y:S02]  /*124a0*/  LEA.HI.X.SX32 R71, R72, R2.reuse, 0x2, P6 ;  /* 0x0000000248477211 */ /* 0x080fe400030f16ff */
[C---:B------:R-:W-:Y:S02]  /*124b0*/  LEA R72, P6, R76.reuse, R3, 0x2 ;  /* 0x000000034c487211 */ /* 0x040fe400078c10ff */
[----:B--2---:R-:W-:Y:S01]  /*124c0*/  ISETP.LT.AND P5, PT, R73, UR6, !P0 ;  /* 0x0000000649007c0c */ /* 0x004fe2000c7a1270 */
[----:B------:R-:W2:Y:S01]  /*124d0*/  LDCU UR6, c[0x0][0x39c] ;  /* 0x00007380ff0677ac */ /* 0x000ea20008000800 */
        /* <DEDUP_REMOVED lines=18> */
[----:B--2---:R-:W-:Y:S01]  /*12600*/  ISETP.LT.AND P2, PT, R76, UR6, !P0 ;  /* 0x000000064c007c0c */ /* 0x004fe2000c741270 */
[C---:B------:R-:W-:Y:S01]  /*12610*/  VIADD R76, R75.reuse, UR5 ;  /* 0x000000054b4c7c36 */ /* 0x040fe20008000000 */
[CC--:B-----5:R-:W-:Y:S01]  /*12620*/  LEA R72, P6, R75.reuse, R3.reuse, 0x2 ;  /* 0x000000034b487211 */ /* 0x0e0fe200078c10ff */
[----:B------:R-:W2:Y:S01]  /*12630*/  LDCU UR6, c[0x0][0x39c] ;  /* 0x00007380ff0677ac */ /* 0x000ea20008000800 */
        /* <DEDUP_REMOVED lines=18> */
[----:B--2---:R-:W-:Y:S01]  /*12760*/  ISETP.LT.AND P3, PT, R71, UR6, !P0 ;  /* 0x0000000647007c0c */ /* 0x004fe2000c761270 */
[----:B------:R-:W2:Y:S01]  /*12770*/  LDCU UR6, c[0x0][0x39c] ;  /* 0x00007380ff0677ac */ /* 0x000ea20008000800 */
        /* <DEDUP_REMOVED lines=13> */
[----:B----4-:R-:W-:Y:S02]  /*12850*/  LOP3.LUT R69, R0, 0xab, RZ, 0xfc, !PT ;  /* 0x000000ab00457812 */ /* 0x010fe400078efcff */
[CC--:B------:R-:W-:Y:S01]  /*12860*/  LEA R68, P6, R74.reuse, R3.reuse, 0x2 ;  /* 0x000000034a447211 */ /* 0x0c0fe200078c10ff */
[C---:B---3--:R-:W-:Y:S01]  /*12870*/  VIADD R71, R74.reuse, UR5 ;  /* 0x000000054a477c36 */ /* 0x048fe20008000000 */
        /* <DEDUP_REMOVED lines=22> */
[----:B--2---:R-:W-:Y:S01]  /*129e0*/  ISETP.LT.AND P5, PT, R73, UR6, !P0 ;  /* 0x0000000649007c0c */ /* 0x004fe2000c7a1270 */
[----:B------:R-:W2:Y:S01]  /*129f0*/  LDCU UR6, c[0x0][0x39c] ;  /* 0x00007380ff0677ac */ /* 0x000ea20008000800 */
[----:B------:R-:W-:Y:S01]  /*12a00*/  LEA.HI.X.SX32 R69, R76, R2, 0x2, P6 ;  /* 0x000000024c457211 */ /* 0x000fe200030f16ff */
[C---:B------:R-:W-:Y:S01]  /*12a10*/  VIADD R76, R72.reuse, UR5 ;  /* 0x00000005484c7c36 */ /* 0x040fe20008000000 */
[----:B---3--:R-:W-:-:S02]  /*12a20*/  LEA R70, P6, R72, R3, 0x2 ;  /* 0x0000000348467211 */ /* 0x008fc400078c10ff */
        /* <DEDUP_REMOVED lines=158> */
[----:B------:R-:W-:Y:S01]  /*13410*/  LEA.HI.X.SX32 R69, R74, R2, 0x2, P6 ;  /* 0x000000024a457211 */ /* 0x000fe200030f16ff */
[C---:B------:R-:W-:Y:S01]  /*13420*/  VIADD R76, R4.reuse, UR5 ;  /* 0x00000005044c7c36 */ /* 0x040fe20008000000 */
[----:B------:R-:W-:-:S02]  /*13430*/  LEA R70, P6, R4, R3, 0x2 ;  /* 0x0000000304467211 */ /* 0x000fc400078c10ff */
[----:B------:R-:W-:Y:S02]  /*13440*/  LOP3.LUT R75, R0, 0xc6, RZ, 0xfc, !PT ;  /* 0x000000c6004b7812 */ /* 0x000fe400078efcff */
[-C--:B------:R-:W-:Y:S02]  /*13450*/  LEA.HI.X.SX32 R71, R4, R2.reuse, 0x2, P6 ;  /* 0x0000000204477211 */ /* 0x080fe400030f16ff */
[-C--:B------:R-:W-:Y:S02]  /*13460*/  LEA R74, P6, R76, R3.reuse, 0x2 ;  /* 0x000000034c4a7211 */ /* 0x080fe400078c10ff */
[----:B------:R-:W-:Y:S01]  /*13470*/  LOP3.LUT R4, R0, 0xc7, RZ, 0xfc, !PT ;  /* 0x000000c700047812 */ /* 0x000fe200078efcff */
[----:B------:R4:W-:Y:S01]  /*13480*/  @P5 STG.E desc[UR18][R68.64], R6 ;  /* 0x0000000644005986 */ /* 0x0009e2000c101912 */
[----:B-----5:R-:W-:Y:S01]  /*13490*/  ISETP.LT.AND P5, PT, R75, UR7, !P0 ;  /* 0x000000074b007c0c */ /* 0x020fe2000c7a1270 */
[----:B------:R-:W5:Y:S01]  /*134a0*/  LDCU UR7, c[0x0][0x39c] ;  /* 0x00007380ff0777ac */ /* 0x000f620008000800 */
[-C--:B------:R-:W-:Y:S01]  /*134b0*/  LEA.HI.X.SX32 R75, R76, R2.reuse, 0x2, P6 ;  /* 0x000000024c4b7211 */ /* 0x080fe200030f16ff */
[----:B------:R2:W-:Y:S01]  /*134c0*/  @P4 STG.E desc[UR18][R70.64], R7 ;  /* 0x0000000746004986 */ /* 0x0005e2000c101912 */
[----:B-1----:R-:W-:Y:S01]  /*134d0*/  ISETP.LT.AND P4, PT, R4, UR4, !P0 ;  /* 0x0000000404007c0c */ /* 0x002fe2000c781270 */
[----:B------:R-:W1:Y:S01]  /*134e0*/  LDCU UR4, c[0x0][0x39c] ;  /* 0x00007380ff0477ac */ /* 0x000e620008000800 */
[----:B------:R-:W-:Y:S01]  /*134f0*/  VIADD R76, R76, UR5 ;  /* 0x000000054c4c7c36 */ /* 0x000fe20008000000 */
[----:B---3--:R-:W-:Y:S01]  /*13500*/  LOP3.LUT R5, R0, 0xc8, RZ, 0xfc, !PT ;  /* 0x000000c800057812 */ /* 0x008fe200078efcff */
[----:B------:R3:W-:Y:S03]  /*13510*/  @P3 STG.E desc[UR18][R74.64], R8 ;  /* 0x000000084a003986 */ /* 0x0007e6000c101912 */
[CC--:B------:R-:W-:Y:S01]  /*13520*/  LEA R4, P6, R76.reuse, R3.reuse, 0x2 ;  /* 0x000000034c047211 */ /* 0x0c0fe200078c10ff */
[C---:B----4-:R-:W-:Y:S01]  /*13530*/  VIADD R68, R76.reuse, UR5 ;  /* 0x000000054c447c36 */ /* 0x050fe20008000000 */
[----:B--2---:R-:W-:Y:S01]  /*13540*/  ISETP.LT.AND P3, PT, R5, UR6, !P0 ;  /* 0x0000000605007c0c */ /* 0x004fe2000c761270 */
[----:B------:R-:W2:Y:S01]  /*13550*/  LDCU UR6, c[0x0][0x39c] ;  /* 0x00007380ff0677ac */ /* 0x000ea20008000800 */
[----:B------:R-:W-:Y:S01]  /*13560*/  LEA.HI.X.SX32 R5, R76, R2, 0x2, P6 ;  /* 0x000000024c057211 */ /* 0x000fe200030f16ff */
[C---:B------:R-:W-:Y:S01]  /*13570*/  VIADD R70, R68.reuse, UR5 ;  /* 0x0000000544467c36 */ /* 0x040fe20008000000 */
[----:B------:R-:W-:-:S02]  /*13580*/  LEA R6, P6, R68, R3, 0x2 ;  /* 0x0000000344067211 */ /* 0x000fc400078c10ff */
[----:B------:R-:W-:Y:S02]  /*13590*/  LOP3.LUT R69, R0, 0xc9, RZ, 0xfc, !PT ;  /* 0x000000c900457812 */ /* 0x000fe400078efcff */
[-C--:B------:R-:W-:Y:S02]  /*135a0*/  LEA.HI.X.SX32 R7, R68, R2.reuse, 0x2, P6 ;  /* 0x0000000244077211 */ /* 0x080fe400030f16ff */
[CC--:B------:R-:W-:Y:S01]  /*135b0*/  LEA R68, P6, R70.reuse, R3.reuse, 0x2 ;  /* 0x0000000346447211 */ /* 0x0c0fe200078c10ff */
[----:B------:R4:W-:Y:S01]  /*135c0*/  @P2 STG.E desc[UR18][R4.64], R9 ;  /* 0x0000000904002986 */ /* 0x0009e2000c101912 */
[----:B-1----:R-:W-:Y:S01]  /*135d0*/  ISETP.LT.AND P2, PT, R69, UR4, !P0 ;  /* 0x0000000445007c0c */ /* 0x002fe2000c741270 */
[----:B------:R-:W1:Y:S01]  /*135e0*/  LDCU UR4, c[0x0][0x39c] ;  /* 0x00007380ff0477ac */ /* 0x000e620008000800 */
[C---:B------:R-:W-:Y:S01]  /*135f0*/  LEA.HI.X.SX32 R69, R70.reuse, R2, 0x2, P6 ;  /* 0x0000000246457211 */ /* 0x040fe200030f16ff */
[----:B------:R-:W-:Y:S01]  /*13600*/  VIADD R70, R70, UR5 ;  /* 0x0000000546467c36 */ /* 0x000fe20008000000 */
[----:B---3--:R-:W-:Y:S01]  /*13610*/  LOP3.LUT R8, R0, 0xca, RZ, 0xfc, !PT ;  /* 0x000000ca00087812 */ /* 0x008fe200078efcff */
[----:B------:R3:W-:Y:S03]  /*13620*/  @P5 STG.E desc[UR18][R6.64], R10 ;  /* 0x0000000a06005986 */ /* 0x0007e6000c101912 */
[----:B-----5:R-:W-:Y:S01]  /*13630*/  ISETP.LT.AND P5, PT, R8, UR7, !P0 ;  /* 0x0000000708007c0c */ /* 0x020fe2000c7a1270 */
[C---:B------:R-:W-:Y:S01]  /*13640*/  VIADD R8, R70.reuse, UR5 ;  /* 0x0000000546087c36 */ /* 0x040fe20008000000 */
[----:B------:R-:W5:Y:S01]  /*13650*/  LDCU UR7, c[0x0][0x39c] ;  /* 0x00007380ff0777ac */ /* 0x000f620008000800 */
[----:B----4-:R-:W-:-:S02]  /*13660*/  LEA R4, P6, R70, R3, 0x2 ;  /* 0x0000000346047211 */ /* 0x010fc400078c10ff */
[----:B------:R-:W-:Y:S01]  /*13670*/  LOP3.LUT R71, R0, 0xcb, RZ, 0xfc, !PT ;  /* 0x000000cb00477812 */ /* 0x000fe200078efcff */
[----:B------:R4:W-:Y:S01]  /*13680*/  @P4 STG.E desc[UR18][R68.64], R11 ;  /* 0x0000000b44004986 */ /* 0x0009e2000c101912 */
[-C--:B------:R-:W-:Y:S01]  /*13690*/  LEA.HI.X.SX32 R5, R70, R2.reuse, 0x2, P6 ;  /* 0x0000000246057211 */ /* 0x080fe200030f16ff */
[C---:B------:R-:W-:Y:S01]  /*136a0*/  VIADD R9, R8.reuse, UR5 ;  /* 0x0000000508097c36 */ /* 0x040fe20008000000 */
[----:B---3--:R-:W-:Y:S02]  /*136b0*/  LEA R6, P6, R8, R3, 0x2 ;  /* 0x0000000308067211 */ /* 0x008fe400078c10ff */
[----:B--2---:R-:W-:Y:S01]  /*136c0*/  ISETP.LT.AND P4, PT, R71, UR6, !P0 ;  /* 0x0000000647007c0c */ /* 0x004fe2000c781270 */
[----:B------:R-:W2:Y:S01]  /*136d0*/  LDCU UR6, c[0x0][0x39c] ;  /* 0x00007380ff0677ac */ /* 0x000ea20008000800 */
[----:B------:R-:W-:Y:S02]  /*136e0*/  LOP3.LUT R10, R0, 0xcc, RZ, 0xfc, !PT ;  /* 0x000000cc000a7812 */ /* 0x000fe400078efcff */
[----:B------:R-:W-:-:S02]  /*136f0*/  LEA.HI.X.SX32 R7, R8, R2, 0x2, P6 ;  /* 0x0000000208077211 */ /* 0x000fc400030f16ff */
[CC--:B------:R-:W-:Y:S01]  /*13700*/  LEA R8, P6, R9.reuse, R3.reuse, 0x2 ;  /* 0x0000000309087211 */ /* 0x0c0fe200078c10ff */
[C---:B----4-:R-:W-:Y:S01]  /*13710*/  VIADD R68, R9.reuse, UR5 ;  /* 0x0000000509447c36 */ /* 0x050fe20008000000 */
[----:B------:R3:W-:Y:S01]  /*13720*/  @P3 STG.E desc[UR18][R4.64], R12 ;  /* 0x0000000c04003986 */ /* 0x0007e2000c101912 */
[----:B-1----:R-:W-:Y:S01]  /*13730*/  ISETP.LT.AND P3, PT, R10, UR4, !P0 ;  /* 0x000000040a007c0c */ /* 0x002fe2000c761270 */
[----:B------:R-:W1:Y:S01]  /*13740*/  LDCU UR4, c[0x0][0x39c] ;  /* 0x00007380ff0477ac */ /* 0x000e620008000800 */
[----:B------:R-:W-:Y:S02]  /*13750*/  LOP3.LUT R11, R0, 0xcd, RZ, 0xfc, !PT ;  /* 0x000000cd000b7812 */ /* 0x000fe400078efcff */
[-C--:B------:R-:W-:Y:S02]  /*13760*/  LEA.HI.X.SX32 R9, R9, R2.reuse, 0x2, P6 ;  /* 0x0000000209097211 */ /* 0x080fe400030f16ff */
[CC--:B------:R-:W-:Y:S01]  /*13770*/  LEA R10, P6, R68.reuse, R3.reuse, 0x2 ;  /* 0x00000003440a7211 */ /* 0x0c0fe200078c10ff */
[----:B------:R4:W-:Y:S01]  /*13780*/  @P2 STG.E desc[UR18][R6.64], R13 ;  /* 0x0000000d06002986 */ /* 0x0009e2000c101912 */
[----:B-----5:R-:W-:Y:S01]  /*13790*/  ISETP.LT.AND P2, PT, R11, UR7, !P0 ;  /* 0x000000070b007c0c */ /* 0x020fe2000c741270 */
[----:B------:R-:W5:Y:S01]  /*137a0*/  LDCU UR7, c[0x0][0x39c] ;  /* 0x00007380ff0777ac */ /* 0x000f620008000800 */
[C---:B------:R-:W-:Y:S01]  /*137b0*/  LEA.HI.X.SX32 R11, R68.reuse, R2, 0x2, P6 ;  /* 0x00000002440b7211 */ /* 0x040fe200030f16ff */
[----:B------:R-:W-:Y:S01]  /*137c0*/  VIADD R68, R68, UR5 ;  /* 0x0000000544447c36 */ /* 0x000fe20008000000 */
[----:B------:R-:W-:Y:S01]  /*137d0*/  LOP3.LUT R69, R0, 0xce, RZ, 0xfc, !PT ;  /* 0x000000ce00457812 */ /* 0x000fe200078efcff */
[----:B------:R1:W-:Y:S02]  /*137e0*/  @P5 STG.E desc[UR18][R8.64], R14 ;  /* 0x0000000e08005986 */ /* 0x0003e4000c101912 */
[C---:B---3--:R-:W-:Y:S01]  /*137f0*/  VIADD R12, R68.reuse, UR5 ;  /* 0x00000005440c7c36 */ /* 0x048fe20008000000 */
[----:B--2---:R-:W-:Y:S01]  /*13800*/  ISETP.LT.AND P5, PT, R69, UR6, !P0 ;  /* 0x0000000645007c0c */ /* 0x004fe2000c7a1270 */
[----:B------:R2:W-:Y:S01]  /*13810*/  @P4 STG.E desc[UR18][R10.64], R15 ;  /* 0x0000000f0a004986 */ /* 0x0005e2000c101912 */
[----:B------:R-:W3:Y:S01]  /*13820*/  LDCU UR6, c[0x0][0x39c] ;  /* 0x00007380ff0677ac */ /* 0x000ee20008000800 */
[----:B------:R-:W-:-:S02]  /*13830*/  LEA R4, P4, R68, R3, 0x2 ;  /* 0x0000000344047211 */ /* 0x000fc400078810ff */
[----:B----4-:R-:W-:Y:S02]  /*13840*/  LOP3.LUT R7, R0, 0xcf, RZ, 0xfc, !PT ;  /* 0x000000cf00077812 */ /* 0x010fe400078efcff */
        /* <DEDUP_REMOVED lines=8> */
[----:B--2---:R-:W-:-:S02]  /*138d0*/  LOP3.LUT R11, R0, 0xd1, RZ, 0xfc, !PT ;  /* 0x000000d1000b7812 */ /* 0x004fc400078efcff */
[----:B-----5:R-:W-:Y:S01]  /*138e0*/  ISETP.LT.AND P3, PT, R8, UR7, !P0 ;  /* 0x0000000708007c0c */ /* 0x020fe2000c761270 */
        /* <DEDUP_REMOVED lines=267> */
[C---:B------:R-:W-:Y:S01]  /*149a0*/  LEA.HI.X.SX32 R7, R13.reuse, R2, 0x2, P6 ;  /* 0x000000020d077211 */ /* 0x040fe200030f16ff */
[----:B------:R-:W-:Y:S01]  /*149b0*/  VIADD R13, R13, UR5 ;  /* 0x000000050d0d7c36 */ /* 0x000fe20008000000 */
[C---:B--2---:R-:W-:Y:S01]  /*149c0*/  LOP3.LUT R8, R0.reuse, 0xf7, RZ, 0xfc, !PT ;  /* 0x000000f700087812 */ /* 0x044fe200078efcff */
[----:B------:R2:W-:Y:S01]  /*149d0*/  @P4 STG.E desc[UR18][R4.64], R55 ;  /* 0x0000003704004986 */ /* 0x0005e2000c101912 */
[----:B------:R-:W-:Y:S02]  /*149e0*/  LOP3.LUT R11, R0, 0xf8, RZ, 0xfc, !PT ;  /* 0x000000f8000b7812 */ /* 0x000fe400078efcff */
[----:B------:R-:W-:Y:S01]  /*149f0*/  ISETP.LT.AND P4, PT, R8, UR7, !P0 ;  /* 0x0000000708007c0c */ /* 0x000fe2000c781270 */
[----:B------:R4:W-:Y:S01]  /*14a00*/  @P3 STG.E desc[UR18][R6.64], R56 ;  /* 0x0000003806003986 */ /* 0x0009e2000c101912 */
[C---:B------:R-:W-:Y:S01]  /*14a10*/  LEA R8, P3, R13.reuse, R3, 0x2 ;  /* 0x000000030d087211 */ /* 0x040fe200078610ff */
[----:B------:R-:W5:Y:S01]  /*14a20*/  LDCU UR7, c[0x0][0x39c] ;  /* 0x00007380ff0777ac */ /* 0x000f620008000800 */
[----:B------:R-:W-:-:S02]  /*14a30*/  VIADD R10, R13, UR5 ;  /* 0x000000050d0a7c36 */ /* 0x000fc40008000000 */
[-C--:B------:R-:W-:Y:S02]  /*14a40*/  LEA.HI.X.SX32 R9, R13, R2.reuse, 0x2, P3 ;  /* 0x000000020d097211 */ /* 0x080fe400018f16ff */
[----:B-1----:R-:W-:Y:S01]  /*14a50*/  ISETP.LT.AND P3, PT, R11, UR4, !P0 ;  /* 0x000000040b007c0c */ /* 0x002fe2000c761270 */
[----:B------:R-:W1:Y:S01]  /*14a60*/  LDCU UR4, c[0x0][0x39c] ;  /* 0x00007380ff0477ac */ /* 0x000e620008000800 */
[----:B--2---:R-:W-:Y:S02]  /*14a70*/  LOP3.LUT R5, R0, 0xf9, RZ, 0xfc, !PT ;  /* 0x000000f900057812 */ /* 0x004fe400078efcff */
[C---:B------:R-:W-:Y:S01]  /*14a80*/  LEA R4, P6, R10.reuse, R3, 0x2 ;  /* 0x000000030a047211 */ /* 0x040fe200078c10ff */
[C---:B----4-:R-:W-:Y:S01]  /*14a90*/  VIADD R7, R10.reuse, UR5 ;  /* 0x000000050a077c36 */ /* 0x050fe20008000000 */
[----:B------:R2:W-:Y:S01]  /*14aa0*/  @P2 STG.E desc[UR18][R8.64], R57 ;  /* 0x0000003908002986 */ /* 0x0005e2000c101912 */
[----:B---3--:R-:W-:Y:S01]  /*14ab0*/  ISETP.LT.AND P2, PT, R5, UR6, !P0 ;  /* 0x0000000605007c0c */ /* 0x008fe2000c741270 */
[----:B------:R-:W3:Y:S01]  /*14ac0*/  LDCU UR6, c[0x0][0x39c] ;  /* 0x00007380ff0677ac */ /* 0x000ee20008000800 */
[----:B------:R-:W-:-:S02]  /*14ad0*/  LEA.HI.X.SX32 R5, R10, R2, 0x2, P6 ;  /* 0x000000020a057211 */ /* 0x000fc400030f16ff */
[CC--:B------:R-:W-:Y:S01]  /*14ae0*/  LEA R6, P6, R7.reuse, R3.reuse, 0x2 ;  /* 0x0000000307067211 */ /* 0x0c0fe200078c10ff */
[C---:B------:R-:W-:Y:S01]  /*14af0*/  VIADD R10, R7.reuse, UR5 ;  /* 0x00000005070a7c36 */ /* 0x040fe20008000000 */
[----:B------:R-:W-:Y:S01]  /*14b00*/  LOP3.LUT R11, R0, 0xfa, RZ, 0xfc, !PT ;  /* 0x000000fa000b7812 */ /* 0x000fe200078efcff */
[----:B------:R4:W-:Y:S01]  /*14b10*/  @P5 STG.E desc[UR18][R4.64], R58 ;  /* 0x0000003a04005986 */ /* 0x0009e2000c101912 */
[-C--:B------:R-:W-:Y:S02]  /*14b20*/  LEA.HI.X.SX32 R7, R7, R2.reuse, 0x2, P6 ;  /* 0x0000000207077211 */ /* 0x080fe400030f16ff */
[----:B-----5:R-:W-:Y:S01]  /*14b30*/  ISETP.LT.AND P5, PT, R11, UR7, !P0 ;  /* 0x000000070b007c0c */ /* 0x020fe2000c7a1270 */
[----:B------:R-:W-:Y:S01]  /*14b40*/  VIADD R11, R10, UR5 ;  /* 0x000000050a0b7c36 */ /* 0x000fe20008000000 */
[----:B--2---:R-:W-:Y:S02]  /*14b50*/  LOP3.LUT R9, R0, 0xfb, RZ, 0xfc, !PT ;  /* 0x000000fb00097812 */ /* 0x004fe400078efcff */
[CC--:B------:R-:W-:Y:S01]  /*14b60*/  LEA R8, P6, R10.reuse, R3.reuse, 0x2 ;  /* 0x000000030a087211 */ /* 0x0c0fe200078c10ff */
[----:B------:R2:W-:Y:S01]  /*14b70*/  @P4 STG.E desc[UR18][R6.64], R59 ;  /* 0x0000003b06004986 */ /* 0x0005e2000c101912 */
[----:B-1----:R-:W-:Y:S01]  /*14b80*/  ISETP.LT.AND P4, PT, R9, UR4, !P0 ;  /* 0x0000000409007c0c */ /* 0x002fe2000c781270 */
[C---:B------:R-:W-:Y:S01]  /*14b90*/  VIADD R12, R11.reuse, UR5 ;  /* 0x000000050b0c7c36 */ /* 0x040fe20008000000 */
[-C--:B------:R-:W-:Y:S01]  /*14ba0*/  LEA.HI.X.SX32 R9, R10, R2.reuse, 0x2, P6 ;  /* 0x000000020a097211 */ /* 0x080fe200030f16ff */
[----:B------:R-:W1:Y:S01]  /*14bb0*/  LDCU UR4, c[0x0][0x39c] ;  /* 0x00007380ff0477ac */ /* 0x000e620008000800 */
[----:B----4-:R-:W-:Y:S01]  /*14bc0*/  LOP3.LUT R4, R0, 0xfc, RZ, 0xfc, !PT ;  /* 0x000000fc00047812 */ /* 0x010fe200078efcff */
[----:B------:R-:W-:Y:S01]  /*14bd0*/  VIADD R13, R12, UR5 ;  /* 0x000000050c0d7c36 */ /* 0x000fe20008000000 */
[----:B------:R-:W-:Y:S01]  /*14be0*/  LEA R10, P6, R11, R3, 0x2 ;  /* 0x000000030b0a7211 */ /* 0x000fe200078c10ff */
[----:B------:R4:W-:Y:S01]  /*14bf0*/  @P3 STG.E desc[UR18][R8.64], R60 ;  /* 0x0000003c08003986 */ /* 0x0009e2000c101912 */
[----:B---3--:R-:W-:Y:S01]  /*14c00*/  ISETP.LT.AND P3, PT, R4, UR6, !P0 ;  /* 0x0000000604007c0c */ /* 0x008fe2000c761270 */
[----:B------:R-:W-:Y:S01]  /*14c10*/  VIADD R14, R13, UR5 ;  /* 0x000000050d0e7c36 */ /* 0x000fe20008000000 */
[----:B------:R-:W3:Y:S01]  /*14c20*/  LDCU UR6, c[0x0][0x39c] ;  /* 0x00007380ff0677ac */ /* 0x000ee20008000800 */
[----:B------:R-:W-:-:S02]  /*14c30*/  LEA.HI.X.SX32 R11, R11, R2, 0x2, P6 ;  /* 0x000000020b0b7211 */ /* 0x000fc400030f16ff */
[----:B------:R-:W-:Y:S01]  /*14c40*/  VIADD R15, R14, UR5 ;  /* 0x000000050e0f7c36 */ /* 0x000fe20008000000 */
[-C--:B--2---:R-:W-:Y:S02]  /*14c50*/  LEA R6, P6, R13, R3.reuse, 0x2 ;  /* 0x000000030d067211 */ /* 0x084fe400078c10ff */
[----:B------:R2:W-:Y:S01]  /*14c60*/  @P2 STG.E desc[UR18][R10.64], R61 ;  /* 0x0000003d0a002986 */ /* 0x0005e2000c101912 */
[CC--:B------:R-:W-:Y:S01]  /*14c70*/  LEA R4, P2, R12.reuse, R3.reuse, 0x2 ;  /* 0x000000030c047211 */ /* 0x0c0fe200078410ff */
[----:B------:R-:W-:Y:S01]  /*14c80*/  VIADD R16, R15, UR5 ;  /* 0x000000050f107c36 */ /* 0x000fe20008000000 */
[-C--:B------:R-:W-:Y:S02]  /*14c90*/  LEA.HI.X.SX32 R7, R13, R2.reuse, 0x2, P6 ;  /* 0x000000020d077211 */ /* 0x080fe400030f16ff */
[----:B------:R-:W-:Y:S01]  /*14ca0*/  LEA.HI.X.SX32 R5, R12, R2, 0x2, P2 ;  /* 0x000000020c057211 */ /* 0x000fe200010f16ff */
[----:B------:R-:W-:Y:S01]  /*14cb0*/  VIADD R17, R16, UR5 ;  /* 0x0000000510117c36 */ /* 0x000fe20008000000 */
[----:B----4-:R-:W-:-:S02]  /*14cc0*/  LEA R8, P6, R14, R3, 0x2 ;  /* 0x000000030e087211 */ /* 0x010fc400078c10ff */
[CC--:B------:R-:W-:Y:S02]  /*14cd0*/  LEA R12, P2, R15.reuse, R3.reuse, 0x2 ;  /* 0x000000030f0c7211 */ /* 0x0c0fe400078410ff */
[C---:B------:R-:W-:Y:S02]  /*14ce0*/  LOP3.LUT R18, R0.reuse, 0xfd, RZ, 0xfc, !PT ;  /* 0x000000fd00127812 */ /* 0x040fe400078efcff */
[----:B------:R-:W-:Y:S02]  /*14cf0*/  LOP3.LUT R0, R0, 0xfe, RZ, 0xfc, !PT ;  /* 0x000000fe00007812 */ /* 0x000fe400078efcff */
[-C--:B------:R-:W-:Y:S02]  /*14d00*/  LEA.HI.X.SX32 R9, R14, R2.reuse, 0x2, P6 ;  /* 0x000000020e097211 */ /* 0x080fe400030f16ff */
[----:B------:R-:W-:Y:S02]  /*14d10*/  LEA.HI.X.SX32 R13, R15, R2, 0x2, P2 ;  /* 0x000000020f0d7211 */ /* 0x000fe400010f16ff */
[----:B------:R-:W-:-:S02]  /*14d20*/  LEA R14, P6, R17, R3, 0x2 ;  /* 0x00000003110e7211 */ /* 0x000fc400078c10ff */
[----:B-1----:R-:W-:Y:S02]  /*14d30*/  ISETP.LT.AND P2, PT, R18, UR4, !P0 ;  /* 0x0000000412007c0c */ /* 0x002fe4000c741270 */
[----:B---3--:R-:W-:Y:S02]  /*14d40*/  ISETP.LT.AND P0, PT, R0, UR6, !P0 ;  /* 0x0000000600007c0c */ /* 0x008fe4000c701270 */
[-C--:B------:R-:W-:Y:S02]  /*14d50*/  LEA.HI.X.SX32 R15, R17, R2.reuse, 0x2, P6 ;  /* 0x00000002110f7211 */ /* 0x080fe400030f16ff */
[C---:B--2---:R-:W-:Y:S01]  /*14d60*/  LEA R10, P6, R16.reuse, R3, 0x2 ;  /* 0x00000003100a7211 */ /* 0x044fe200078c10ff */
[----:B------:R1:W-:Y:S03]  /*14d70*/  @P5 STG.E desc[UR18][R4.64], R62 ;  /* 0x0000003e04005986 */ /* 0x0003e6000c101912 */
[----:B------:R-:W-:Y:S01]  /*14d80*/  LEA.HI.X.SX32 R11, R16, R2, 0x2, P6 ;  /* 0x00000002100b7211 */ /* 0x000fe200030f16ff */
[----:B------:R1:W-:Y:S04]  /*14d90*/  @P4 STG.E desc[UR18][R6.64], R63 ;  /* 0x0000003f06004986 */ /* 0x0003e8000c101912 */
[----:B------:R1:W-:Y:S04]  /*14da0*/  @P3 STG.E desc[UR18][R8.64], R64 ;  /* 0x0000004008003986 */ /* 0x0003e8000c101912 */
[----:B------:R1:W-:Y:S04]  /*14db0*/  @P2 STG.E desc[UR18][R12.64], R65 ;  /* 0x000000410c002986 */ /* 0x0003e8000c101912 */
[----:B------:R1:W-:Y:S04]  /*14dc0*/  @P0 STG.E desc[UR18][R10.64], R66 ;  /* 0x000000420a000986 */ /* 0x0003e8000c101912 */
[----:B------:R1:W-:Y:S01]  /*14dd0*/  @P1 STG.E desc[UR18][R14.64], R67 ;  /* 0x000000430e001986 */ /* 0x0003e2000c101912 */
[----:B------:R-:W-:Y:S06]  /*14de0*/  BAR.SYNC.DEFER_BLOCKING 0x0 ;  /* 0x0000000000007b1d */ /* 0x000fec0000010000 */
[----:B------:R-:W-:Y:S05]  /*14df0*/  BRA.U UP0, `(.L_x_14) ;  /* 0x0000000100a07547 */ /* 0x000fea000b800000 */
[----:B------:R-:W2:Y:S01]  /*14e00*/  S2UR UR5, SR_CgaCtaId ;  /* 0x00000000000579c3 */ /* 0x000ea20000008800 */
[----:B------:R-:W-:Y:S01]  /*14e10*/  NOP ;  /* 0x0000000000007918 */ /* 0x000fe20000000000 */
[----:B------:R-:W-:Y:S01]  /*14e20*/  UMOV UR4, 0x50 ;  /* 0x0000005000047882 */ /* 0x000fe20000000000 */
[----:B------:R-:W-:Y:S02]  /*14e30*/  IMAD.U32 R0, RZ, RZ, UR20 ;  /* 0x00000014ff007e24 */ /* 0x000fe4000f8e00ff */
[----:B------:R-:W-:Y:S02]  /*14e40*/  IMAD.MOV.U32 R3, RZ, RZ, 0xffff ;  /* 0x0000ffffff037424 */ /* 0x000fe400078e00ff */
[----:B-1----:R-:W-:Y:S01]  /*14e50*/  IMAD.MOV.U32 R7, RZ, RZ, 0x1 ;  /* 0x00000001ff077424 */ /* 0x002fe200078e00ff */
[----:B------:R-:W-:-:S04]  /*14e60*/  LOP3.LUT R0, R0, 0xffff, RZ, 0xc0, !PT ;  /* 0x0000ffff00007812 */ /* 0x000fc800078ec0ff */
[----:B------:R-:W-:-:S05]  /*14e70*/  SHF.R.U32.HI R0, RZ, 0x5, R0 ;  /* 0x00000005ff007819 */ /* 0x000fca0000011600 */
[----:B------:R-:W-:Y:S01]  /*14e80*/  VIADD R2, R0, 0x10 ;  /* 0x0000001000027836 */ /* 0x000fe20000000000 */
[----:B------:R-:W-:Y:S01]  /*14e90*/  SHF.L.U32 R0, R3, R0, RZ ;  /* 0x0000000003007219 */ /* 0x000fe200000006ff */
[----:B--2---:R-:W-:-:S03]  /*14ea0*/  ULEA UR6, UR5, UR4, 0x18 ;  /* 0x0000000405067291 */ /* 0x004fc6000f8ec0ff */
[----:B------:R-:W-:-:S04]  /*14eb0*/  SHF.L.U32 R3, R7, R2, RZ ;  /* 0x0000000207037219 */ /* 0x000fc800000006ff */
[----:B------:R-:W-:Y:S02]  /*14ec0*/  LOP3.LUT R0, R3, R0, RZ, 0xfc, !PT ;  /* 0x0000000003007212 */ /* 0x000fe400078efcff */
[----:B------:R-:W1:Y:S02]  /*14ed0*/  LDS R5, [UR6] ;  /* 0x00000006ff057984 */ /* 0x000e640008000800 */
[C---:B------:R-:W-:Y:S02]  /*14ee0*/  LOP3.LUT R2, R0.reuse, 0xffff, RZ, 0xc0, !PT ;  /* 0x0000ffff00027812 */ /* 0x040fe400078ec0ff */
[----:B-1----:R-:W-:-:S04]  /*14ef0*/  LOP3.LUT R3, R0, 0xffff, R5, 0x80, !PT ;  /* 0x0000ffff00037812 */ /* 0x002fc800078e8005 */
[----:B------:R-:W-:-:S13]  /*14f00*/  ISETP.NE.AND P0, PT, R3, R2, PT ;  /* 0x000000020300720c */ /* 0x000fda0003f05270 */
[----:B------:R-:W-:Y:S05]  /*14f10*/  @P0 BRA `(.L_x_15) ;  /* 0x0000000000500947 */ /* 0x000fea0003800000 */
[----:B------:R-:W-:Y:S02]  /*14f20*/  SHF.R.U32.HI R5, RZ, 0x10, R5 ;  /* 0x00000010ff057819 */ /* 0x000fe40000011605 */
[----:B------:R-:W-:-:S04]  /*14f30*/  SHF.R.U32.HI R2, RZ, 0x10, R0 ;  /* 0x00000010ff027819 */ /* 0x000fc80000011600 */
[----:B------:R-:W-:-:S04]  /*14f40*/  LOP3.LUT R5, R5, R2, RZ, 0xc0, !PT ;  /* 0x0000000205057212 */ /* 0x000fc800078ec0ff */
[----:B------:R-:W-:-:S13]  /*14f50*/  ISETP.NE.AND P0, PT, R5, R2, PT ;  /* 0x000000020500720c */ /* 0x000fda0003f05270 */
[----:B------:R-:W-:Y:S05]  /*14f60*/  @P0 BRA `(.L_x_16) ;  /* 0x0000000000300947 */ /* 0x000fea0003800000 */
[----:B------:R-:W-:Y:S01]  /*14f70*/  R2UR UR4, R0 ;  /* 0x00000000000472ca */ /* 0x000fe200000e0000 */
[----:B------:R-:W-:Y:S01]  /*14f80*/  VOTEU.ANY UR5, UPT, PT ;  /* 0x0000000000057886 */ /* 0x000fe200038e0100 */
[----:B------:R-:W1:Y:S01]  /*14f90*/  S2R R0, SR_LANEID ;  /* 0x0000000000007919 */ /* 0x000e620000000000 */
[----:B------:R-:W-:-:S10]  /*14fa0*/  UFLO.U32 UR5, UR5 ;  /* 0x00000005000572bd */ /* 0x000fd400080e0000 */
[----:B------:R-:W-:-:S06]  /*14fb0*/  ULOP3.LUT UR4, URZ, UR4, URZ, 0x33, !UPT ;  /* 0x00000004ff047292 */ /* 0x000fcc000f8e33ff */
[----:B------:R-:W-:-:S04]  /*14fc0*/  IMAD.U32 R2, RZ, RZ, UR4 ;  /* 0x00000004ff027e24 */ /* 0x000fc8000f8e00ff */
[----:B------:R-:W2:Y:S02]  /*14fd0*/  REDUX UR7, R2 ;  /* 0x00000000020773c4 */ /* 0x000ea40000000000 */
[----:B------:R3:W-:Y:S01]  /*14fe0*/  UTCATOMSWS.AND URZ, UR4 ;  /* 0x0000000400ff79e3 */ /* 0x0007e20008000000 */
[----:B-1----:R-:W-:Y:S01]  /*14ff0*/  ISETP.EQ.U32.AND P0, PT, R0, UR5, PT ;  /* 0x0000000500007c0c */ /* 0x002fe2000bf02070 */
[----:B--2---:R-:W-:-:S12]  /*15000*/  IMAD.U32 R0, RZ, RZ, UR7 ;  /* 0x00000007ff007e24 */ /* 0x004fd8000f8e00ff */
[----:B------:R3:W-:Y:S01]  /*15010*/  @P0 ATOMS.AND RZ, [UR6], R0 ;  /* 0x00000000ffff098c */ /* 0x0007e2000a800006 */
[----:B------:R-:W-:Y:S05]  /*15020*/  BRA `(.L_x_14) ;  /* 0x0000000000147947 */ /* 0x000fea0003800000 */
.L_x_16:
[----:B------:R-:W-:-:S07]  /*15030*/  MOV R2, 0x15050 ;  /* 0x0001505000027802 */ /* 0x000fce0000000f00 */
[----:B------:R-:W-:Y:S05]  /*15040*/  CALL.REL.NOINC `($__internal_0_$__cuda_sm10x_tcgen05_guardrail_trap_col_being_dealloced_not_returned_by_alloc) ;  /* 0x00000000002c7944 */ /* 0x000fea0003c00000 */
[----:B------:R-:W-:Y:S05]  /*15050*/  BRA `(.L_x_14) ;  /* 0x0000000000087947 */ /* 0x000fea0003800000 */
.L_x_15:
[----:B------:R-:W-:-:S07]  /*15060*/  MOV R2, 0x15080 ;  /* 0x0001508000027802 */ /* 0x000fce0000000f00 */
[----:B------:R-:W-:Y:S05]  /*15070*/  CALL.REL.NOINC `($__internal_2_$__cuda_sm10x_tcgen05_guardrail_trap_unallocated_columns_being_dealloced) ;  /* 0x0000000000387944 */ /* 0x000fea0003c00000 */
.L_x_14:
[----:B------:R-:W-:Y:S01]  /*15080*/  NOP ;  /* 0x0000000000007918 */ /* 0x000fe20000000000 */
[----:B---3--:R-:W-:Y:S05]  /*15090*/  EXIT ;  /* 0x000000000000794d */ /* 0x008fea0003800000 */
.L_x_9:
[----:B------:R-:W1:Y:S02]  /*150a0*/  SYNCS.PHASECHK.TRANS64.TRYWAIT P1, [UR12], R4 ;  /* 0x00000004ff0075a7 */ /* 0x000e64000802110c */
[----:B-1----:R-:W-:Y:S05]  /*150b0*/  @!P1 BRA `(.L_x_9) ;  /* 0xfffffffc00f89947 */ /* 0x002fea000383ffff */
[----:B------:R-:W-:Y:S05]  /*150c0*/  BRA `(.L_x_17) ;  /* 0xffffff5c00c87947 */ /* 0x000fea000383ffff */
.L_x_13:
[----:B------:R-:W1:Y:S02]  /*150d0*/  SYNCS.PHASECHK.TRANS64.TRYWAIT P2, [UR12], R22 ;  /* 0x00000016ff0075a7 */ /* 0x000e64000804110c */
[----:B-1----:R-:W-:Y:S05]  /*150e0*/  @!P2 BRA `(.L_x_13) ;  /* 0xfffffffc00f8a947 */ /* 0x002fea000383ffff */
[----:B------:R-:W-:Y:S05]  /*150f0*/  BRA `(.L_x_12) ;  /* 0xffffff8000507947 */ /* 0x000fea000383ffff */
        .weak           $__internal_0_$__cuda_sm10x_tcgen05_guardrail_trap_col_being_dealloced_not_returned_by_alloc
        .type           $__internal_0_$__cuda_sm10x_tcgen05_guardrail_trap_col_being_dealloced_not_returned_by_alloc,@function
        .size           $__internal_0_$__cuda_sm10x_tcgen05_guardrail_trap_col_being_dealloced_not_returned_by_alloc,($__internal_1_$__cuda_sm10x_tcgen05_guardrail_trap_phase_invalid_during_alloc - $__internal_0_$__cuda_sm10x_tcgen05_guardrail_trap_col_being_dealloced_not_returned_by_alloc)
$__internal_0_$__cuda_sm10x_tcgen05_guardrail_trap_col_being_dealloced_not_returned_by_alloc:
[----:B------:R-:W-:Y:S05]  /*15100*/  BPT.TRAP 0x1 ;  /* 0x000000040000795c */ /* 0x000fea0000300000 */
[----:B------:R-:W-:-:S04]  /*15110*/  IMAD.MOV.U32 R3, RZ, RZ, 0x0 ;  /* 0x00000000ff037424 */ /* 0x000fc800078e00ff */
[----:B------:R-:W-:Y:S05]  /*15120*/  RET.REL.NODEC R2 `(matmul_kernel) ;  /* 0xfffffeac02b47950 */ /* 0x000fea0003c3ffff */
        .weak           $__internal_1_$__cuda_sm10x_tcgen05_guardrail_trap_phase_invalid_during_alloc
        .type           $__internal_1_$__cuda_sm10x_tcgen05_guardrail_trap_phase_invalid_during_alloc,@function
        .size           $__internal_1_$__cuda_sm10x_tcgen05_guardrail_trap_phase_invalid_during_alloc,($__internal_2_$__cuda_sm10x_tcgen05_guardrail_trap_unallocated_columns_being_dealloced - $__internal_1_$__cuda_sm10x_tcgen05_guardrail_trap_phase_invalid_during_alloc)
$__internal_1_$__cuda_sm10x_tcgen05_guardrail_trap_phase_invalid_during_alloc:
[----:B------:R-:W-:Y:S05]  /*15130*/  BPT.TRAP 0x1 ;  /* 0x000000040000795c */ /* 0x000fea0000300000 */
[----:B------:R-:W-:-:S04]  /*15140*/  IMAD.MOV.U32 R3, RZ, RZ, 0x0 ;  /* 0x00000000ff037424 */ /* 0x000fc800078e00ff */
[----:B------:R-:W-:Y:S05]  /*15150*/  RET.REL.NODEC R2 `(matmul_kernel) ;  /* 0xfffffeac02a87950 */ /* 0x000fea0003c3ffff */
        .weak           $__internal_2_$__cuda_sm10x_tcgen05_guardrail_trap_unallocated_columns_being_dealloced
        .type           $__internal_2_$__cuda_sm10x_tcgen05_guardrail_trap_unallocated_columns_being_dealloced,@function
        .size           $__internal_2_$__cuda_sm10x_tcgen05_guardrail_trap_unallocated_columns_being_dealloced,(.L_x_21 - $__internal_2_$__cuda_sm10x_tcgen05_guardrail_trap_unallocated_columns_being_dealloced)
$__internal_2_$__cuda_sm10x_tcgen05_guardrail_trap_unallocated_columns_being_dealloced:
[----:B------:R-:W-:Y:S05]  /*15160*/  BPT.TRAP 0x1 ;  /* 0x000000040000795c */ /* 0x000fea0000300000 */
[----:B------:R-:W-:-:S04]  /*15170*/  IMAD.MOV.U32 R3, RZ, RZ, 0x0 ;  /* 0x00000000ff037424 */ /* 0x000fc800078e00ff */
[----:B------:R-:W-:Y:S05]  /*15180*/  RET.REL.NODEC R2 `(matmul_kernel) ;  /* 0xfffffeac029c7950 */ /* 0x000fea0003c3ffff */
.L_x_18:
[----:B------:R-:W-:-:S00]  /*15190*/  BRA `(.L_x_18) ;  /* 0xfffffffc00fc7947 */ /* 0x000fc0000383ffff */
[----:B------:R-:W-:-:S00]  /*151a0*/  NOP ;  /* 0x0000000000007918 */ /* 0x000fc00000000000 */
        /* <DEDUP_REMOVED lines=13> */
.L_x_21:


//--------------------- .nv.shared.matmul_kernel  --------------------------
	.section	.nv.shared.matmul_kernel,"aw",@nobits
	.sectionflags	@""
	.align	16
	.zero		1024


//--------------------- .nv.shared.reserved.0     --------------------------
	.section	.nv.shared.reserved.0,"aw",@nobits
	.align	8
	.weak		__nv_reservedSMEM_offset_0_alias
	.size		__nv_reservedSMEM_offset_0_alias, 0, 64
	.other		__nv_reservedSMEM_offset_0_alias,@"STO_CUDA_RESERVED_SHARED STV_DEFAULT"
__nv_reservedSMEM_offset_0_alias:
	.zero		0
.nv.shared.reserved.0:
	.zero		64
	.weak		__nv_reservedSMEM_allocation_phase
	.type		__nv_reservedSMEM_allocation_phase,@object
	.size		__nv_reservedSMEM_allocation_phase,(.L_0 - __nv_reservedSMEM_allocation_phase)
__nv_reservedSMEM_allocation_phase:
	.zero		1
.L_0:
	.zero		7
	.weak		__nv_reservedSMEM_devtool_atexit_pc
	.type		__nv_reservedSMEM_devtool_atexit_pc,@object
	.size		__nv_reservedSMEM_devtool_atexit_pc,(__nv_reservedSMEM_allocation_mask - __nv_reservedSMEM_devtool_atexit_pc)
__nv_reservedSMEM_devtool_atexit_pc:
	.zero		8
	.weak		__nv_reservedSMEM_allocation_mask
	.type		__nv_reservedSMEM_allocation_mask,@object
	.size		__nv_reservedSMEM_allocation_mask,(.L_2 - __nv_reservedSMEM_allocation_mask)
__nv_reservedSMEM_allocation_mask:
	.zero		4
.L_2:


//--------------------- .nv.constant0.matmul_kernel --------------------------
	.section	.nv.constant0.matmul_kernel,"a",@progbits
	.sectionflags	@""
	.align	4
.nv.constant0.matmul_kernel:
	.zero		976


//--------------------- SYMBOLS --------------------------

	.type		.nv.reservedSmem.offset0,@object
	.size		.nv.reservedSmem.offset0,0x4
	.type		.nv.reservedSmem.cap,@object
	.size		.nv.reservedSmem.cap,0x4
